	.target	sm_90a

	.elftype	@"ET_EXEC"


//--------------------- .note.nv.tkinfo           --------------------------
	.section	.note.nv.tkinfo,"",@"SHT_NOTE"
	.sectionflags	@"SHF_NOTE_NV_TKINFO"
	.tkinfo
        /*0018*/ 	.word	0x00000002
        /*0030*/ 	.string	""
        /*0030*/ 	.string	"ptxas"
        /*0030*/ 	.string	"Cuda compilation tools, release 13.0, V13.0.88"
        /*0030*/ 	.string	"Build cuda_13.0.r13.0/compiler.36424714_0"
        /*0030*/ 	.string	"-v  -suppress-debug-info  -lineinfo  -arch sm_90a "



//--------------------- .note.nv.cuinfo           --------------------------
	.section	.note.nv.cuinfo,"",@"SHT_NOTE"
	.sectionflags	@"SHF_NOTE_NV_CUINFO"
        /*0018*/ 	.short	0x0002
        /*001a*/ 	.short	0x005a
        /*001c*/ 	.short	0x0082
	.zero		2


//--------------------- .nv.info                  --------------------------
	.section	.nv.info,"",@"SHT_CUDA_INFO"
	.align	4


	//----- nvinfo : EIATTR_REGCOUNT
	.align		4
        /*0000*/ 	.byte	0x04, 0x2f
        /*0002*/ 	.short	(.L_1 - .L_0)
	.align		4
.L_0:
        /*0004*/ 	.word	index@(matmul_kernel)
        /*0008*/ 	.word	0x000000ff


	//----- nvinfo : EIATTR_FRAME_SIZE
	.align		4
.L_1:
        /*000c*/ 	.byte	0x04, 0x11
        /*000e*/ 	.short	(.L_3 - .L_2)
	.align		4
.L_2:
        /*0010*/ 	.word	index@(matmul_kernel)
        /*0014*/ 	.word	0x00000118


	//----- nvinfo : EIATTR_MIN_STACK_SIZE
	.align		4
.L_3:
        /*0018*/ 	.byte	0x04, 0x12
        /*001a*/ 	.short	(.L_5 - .L_4)
	.align		4
.L_4:
        /*001c*/ 	.word	index@(matmul_kernel)
        /*0020*/ 	.word	0x00000118
.L_5:


//--------------------- .nv.compat                --------------------------
	.section	.nv.compat,"",@"SHT_CUDA_COMPAT_INFO"
	.align	4
        /*0000*/ 	.byte	0x02, 0x09, 0x01, 0x00, 0x02, 0x02, 0x04, 0x00, 0x02, 0x05, 0x05, 0x00, 0x03, 0x07, 0x01, 0x01
        /*0010*/ 	.byte	0x02, 0x03, 0x00, 0x00, 0x02, 0x06, 0x01, 0x00, 0x04, 0x0b, 0x08, 0x00, 0x00, 0x00, 0x00, 0x00
        /*0020*/ 	.byte	0x00, 0x00, 0x00, 0x00


//--------------------- .nv.info.matmul_kernel    --------------------------
	.section	.nv.info.matmul_kernel,"",@"SHT_CUDA_INFO"
	.sectionflags	@""
	.align	4


	//----- nvinfo : EIATTR_CUDA_API_VERSION
	.align		4
        /*0000*/ 	.byte	0x04, 0x37
        /*0002*/ 	.short	(.L_7 - .L_6)
.L_6:
        /*0004*/ 	.word	0x00000082


	//----- nvinfo : EIATTR_KPARAM_INFO
	.align		4
.L_7:
        /*0008*/ 	.byte	0x04, 0x17
        /*000a*/ 	.short	(.L_9 - .L_8)
.L_8:
        /*000c*/ 	.word	0x00000000
        /*0010*/ 	.short	0x000d
        /*0012*/ 	.short	0x0048
        /*0014*/ 	.byte	0x00, 0xf4, 0x21, 0x00


	//----- nvinfo : EIATTR_KPARAM_INFO
	.align		4
.L_9:
        /*0018*/ 	.byte	0x04, 0x17
        /*001a*/ 	.short	(.L_11 - .L_10)
.L_10:
        /*001c*/ 	.word	0x00000000
        /*0020*/ 	.short	0x000c
        /*0022*/ 	.short	0x0040
        /*0024*/ 	.byte	0x00, 0xf4, 0x21, 0x00


	//----- nvinfo : EIATTR_KPARAM_INFO
	.align		4
.L_11:
        /*0028*/ 	.byte	0x04, 0x17
        /*002a*/ 	.short	(.L_13 - .L_12)
.L_12:
        /*002c*/ 	.word	0x00000000
        /*0030*/ 	.short	0x000b
        /*0032*/ 	.short	0x0038
        /*0034*/ 	.byte	0x00, 0xf0, 0x11, 0x00


	//----- nvinfo : EIATTR_KPARAM_INFO
	.align		4
.L_13:
        /*0038*/ 	.byte	0x04, 0x17
        /*003a*/ 	.short	(.L_15 - .L_14)
.L_14:
        /*003c*/ 	.word	0x00000000
        /*0040*/ 	.short	0x000a
        /*0042*/ 	.short	0x0034
        /*0044*/ 	.byte	0x00, 0xf0, 0x11, 0x00


	//----- nvinfo : EIATTR_KPARAM_INFO
	.align		4
.L_15:
        /*0048*/ 	.byte	0x04, 0x17
        /*004a*/ 	.short	(.L_17 - .L_16)
.L_16:
        /*004c*/ 	.word	0x00000000
        /*0050*/ 	.short	0x0009
        /*0052*/ 	.short	0x0030
        /*0054*/ 	.byte	0x00, 0xf0, 0x11, 0x00


	//----- nvinfo : EIATTR_KPARAM_INFO
	.align		4
.L_17:
        /*0058*/ 	.byte	0x04, 0x17
        /*005a*/ 	.short	(.L_19 - .L_18)
.L_18:
        /*005c*/ 	.word	0x00000000
        /*0060*/ 	.short	0x0008
        /*0062*/ 	.short	0x002c
        /*0064*/ 	.byte	0x00, 0xf0, 0x11, 0x00


	//----- nvinfo : EIATTR_KPARAM_INFO
	.align		4
.L_19:
        /*0068*/ 	.byte	0x04, 0x17
        /*006a*/ 	.short	(.L_21 - .L_20)
.L_20:
        /*006c*/ 	.word	0x00000000
        /*0070*/ 	.short	0x0007
        /*0072*/ 	.short	0x0028
        /*0074*/ 	.byte	0x00, 0xf0, 0x11, 0x00


	//----- nvinfo : EIATTR_KPARAM_INFO
	.align		4
.L_21:
        /*0078*/ 	.byte	0x04, 0x17
        /*007a*/ 	.short	(.L_23 - .L_22)
.L_22:
        /*007c*/ 	.word	0x00000000
        /*0080*/ 	.short	0x0006
        /*0082*/ 	.short	0x0024
        /*0084*/ 	.byte	0x00, 0xf0, 0x11, 0x00


	//----- nvinfo : EIATTR_KPARAM_INFO
	.align		4
.L_23:
        /*0088*/ 	.byte	0x04, 0x17
        /*008a*/ 	.short	(.L_25 - .L_24)
.L_24:
        /*008c*/ 	.word	0x00000000
        /*0090*/ 	.short	0x0005
        /*0092*/ 	.short	0x0020
        /*0094*/ 	.byte	0x00, 0xf0, 0x11, 0x00


	//----- nvinfo : EIATTR_KPARAM_INFO
	.align		4
.L_25:
        /*0098*/ 	.byte	0x04, 0x17
        /*009a*/ 	.short	(.L_27 - .L_26)
.L_26:
        /*009c*/ 	.word	0x00000000
        /*00a0*/ 	.short	0x0004
        /*00a2*/ 	.short	0x001c
        /*00a4*/ 	.byte	0x00, 0xf0, 0x11, 0x00


	//----- nvinfo : EIATTR_KPARAM_INFO
	.align		4
.L_27:
        /*00a8*/ 	.byte	0x04, 0x17
        /*00aa*/ 	.short	(.L_29 - .L_28)
.L_28:
        /*00ac*/ 	.word	0x00000000
        /*00b0*/ 	.short	0x0003
        /*00b2*/ 	.short	0x0018
        /*00b4*/ 	.byte	0x00, 0xf0, 0x11, 0x00


	//----- nvinfo : EIATTR_KPARAM_INFO
	.align		4
.L_29:
        /*00b8*/ 	.byte	0x04, 0x17
        /*00ba*/ 	.short	(.L_31 - .L_30)
.L_30:
        /*00bc*/ 	.word	0x00000000
        /*00c0*/ 	.short	0x0002
        /*00c2*/ 	.short	0x0010
        /*00c4*/ 	.byte	0x00, 0xf4, 0x21, 0x00


	//----- nvinfo : EIATTR_KPARAM_INFO
	.align		4
.L_31:
        /*00c8*/ 	.byte	0x04, 0x17
        /*00ca*/ 	.short	(.L_33 - .L_32)
.L_32:
        /*00cc*/ 	.word	0x00000000
        /*00d0*/ 	.short	0x0001
        /*00d2*/ 	.short	0x0008
        /*00d4*/ 	.byte	0x00, 0xf4, 0x21, 0x00


	//----- nvinfo : EIATTR_KPARAM_INFO
	.align		4
.L_33:
        /*00d8*/ 	.byte	0x04, 0x17
        /*00da*/ 	.short	(.L_35 - .L_34)
.L_34:
        /*00dc*/ 	.word	0x00000000
        /*00e0*/ 	.short	0x0000
        /*00e2*/ 	.short	0x0000
        /*00e4*/ 	.byte	0x00, 0xf4, 0x21, 0x00


	//----- nvinfo : EIATTR_SPARSE_MMA_MASK
	.align		4
.L_35:
        /*00e8*/ 	.byte	0x03, 0x50
        /*00ea*/ 	.short	0x0000


	//----- nvinfo : EIATTR_MAXREG_COUNT
	.align		4
        /*00ec*/ 	.byte	0x03, 0x1b
        /*00ee*/ 	.short	0x00ff


	//----- nvinfo : EIATTR_NUM_BARRIERS
	.align		4
        /*00f0*/ 	.byte	0x02, 0x4c
        /*00f2*/ 	.byte	0x01
	.zero		1


	//----- nvinfo : EIATTR_ANNOTATIONS
	.align		4
        /*00f4*/ 	.byte	0x04, 0x55
        /*00f6*/ 	.short	(.L_37 - .L_36)


	//   ....[0]....
.L_36:
        /*00f8*/ 	.word	0x00000001
        /*00fc*/ 	.byte	0x40, 0x09, 0x00, 0x00, 0x01, 0x00, 0x00, 0x00, 0xe0, 0x49, 0x00, 0x00, 0x01, 0x00, 0x00, 0x00
        /* <DEDUP_REMOVED lines=97> */
        /*071c*/ 	.byte	0xa0, 0x90, 0x00, 0x00


	//----- nvinfo : EIATTR_MERCURY_ISA_VERSION
	.align		4
.L_37:
        /*0720*/ 	.byte	0x03, 0x5f
        /*0722*/ 	.short	0x0101


	//----- nvinfo : EIATTR_EXIT_INSTR_OFFSETS
	.align		4
        /*0724*/ 	.byte	0x04, 0x1c
        /*0726*/ 	.short	(.L_39 - .L_38)


	//   ....[0]....
.L_38:
        /*0728*/ 	.word	0x0000f140


	//   ....[1]....
        /*072c*/ 	.word	0x0000f160


	//----- nvinfo : EIATTR_REQNTID
	.align		4
.L_39:
        /*0730*/ 	.byte	0x04, 0x10
        /*0732*/ 	.short	(.L_41 - .L_40)
.L_40:
        /*0734*/ 	.word	0x00000080
        /*0738*/ 	.word	0x00000001
        /*073c*/ 	.word	0x00000001


	//----- nvinfo : EIATTR_CBANK_PARAM_SIZE
	.align		4
.L_41:
        /*0740*/ 	.byte	0x03, 0x19
        /*0742*/ 	.short	0x0050


	//----- nvinfo : EIATTR_PARAM_CBANK
	.align		4
        /*0744*/ 	.byte	0x04, 0x0a
        /*0746*/ 	.short	(.L_43 - .L_42)
	.align		4
.L_42:
        /*0748*/ 	.word	index@(.nv.constant0.matmul_kernel)
        /*074c*/ 	.short	0x0210
        /*074e*/ 	.short	0x0050


	//----- nvinfo : EIATTR_SW_WAR
	.align		4
.L_43:
        /*0750*/ 	.byte	0x04, 0x36
        /*0752*/ 	.short	(.L_45 - .L_44)
.L_44:
        /*0754*/ 	.word	0x00000008
.L_45:


//--------------------- .nv.callgraph             --------------------------
	.section	.nv.callgraph,"",@"SHT_CUDA_CALLGRAPH"
	.align	4
	.sectionentsize	8
	.align		4
        /*0000*/ 	.word	0x00000000
	.align		4
        /*0004*/ 	.word	0xffffffff
	.align		4
        /*0008*/ 	.word	0x00000000
	.align		4
        /*000c*/ 	.word	0xfffffffe
	.align		4
        /*0010*/ 	.word	0x00000000
	.align		4
        /*0014*/ 	.word	0xfffffffd
	.align		4
        /*0018*/ 	.word	0x00000000
	.align		4
        /*001c*/ 	.word	0xfffffffc


//--------------------- .text.matmul_kernel       --------------------------
	.section	.text.matmul_kernel,"ax",@progbits
	.align	128
        .global         matmul_kernel
        .type           matmul_kernel,@function
        .size           matmul_kernel,(.L_x_3 - matmul_kernel)
        .other          matmul_kernel,@"STO_CUDA_ENTRY STV_DEFAULT"
matmul_kernel:
.text.matmul_kernel:
[----:B------:R-:W0:Y:S08]  /*0000*/  LDC R1, c[0x0][0x28] ;  /* 0x00000a00ff017b82 */ /* 0x000e300000000800 */
[----:B------:R-:W1:Y:S01]  /*0010*/  LDC.64 R152, c[0x0][0x228] ;  /* 0x00008a00ff987b82 */ /* 0x000e620000000a00 */
[----:B------:R-:W2:Y:S01]  /*0020*/  S2R R5, SR_CTAID.X ;  /* 0x0000000000057919 */ /* 0x000ea20000002500 */
[----:B0-----:R-:W-:Y:S01]  /*0030*/  VIADD R1, R1, 0xfffffee8 ;  /* 0xfffffee801017836 */ /* 0x001fe20000000000 */
[----:B------:R-:W-:Y:S01]  /*0040*/  UMOV UR4, 0x400 ;  /* 0x0000040000047882 */ /* 0x000fe20000000000 */
[----:B------:R-:W-:Y:S01]  /*0050*/  ULDC.64 UR10, c[0x0][0x208] ;  /* 0x00008200000a7ab9 */ /* 0x000fe20000000a00 */
[----:B------:R-:W-:-:S02]  /*0060*/  CS2R R24, SRZ ;  /* 0x0000000000187805 */ /* 0x000fc4000001ff00 */
[----:B------:R-:W-:Y:S02]  /*0070*/  CS2R R26, SRZ ;  /* 0x00000000001a7805 */ /* 0x000fe4000001ff00 */
[----:B------:R-:W-:Y:S01]  /*0080*/  CS2R R28, SRZ ;  /* 0x00000000001c7805 */ /* 0x000fe2000001ff00 */
[----:B------:R-:W0:Y:S01]  /*0090*/  S2UR UR8, SR_CgaCtaId ;  /* 0x00000000000879c3 */ /* 0x000e220000008800 */
[----:B------:R-:W-:Y:S02]  /*00a0*/  CS2R R30, SRZ ;  /* 0x00000000001e7805 */ /* 0x000fe4000001ff00 */
[----:B------:R-:W-:Y:S02]  /*00b0*/  CS2R R32, SRZ ;  /* 0x0000000000207805 */ /* 0x000fe4000001ff00 */
[----:B------:R-:W-:Y:S02]  /*00c0*/  CS2R R34, SRZ ;  /* 0x0000000000227805 */ /* 0x000fe4000001ff00 */
[----:B------:R-:W-:-:S02]  /*00d0*/  CS2R R36, SRZ ;  /* 0x0000000000247805 */ /* 0x000fc4000001ff00 */
[----:B------:R-:W-:Y:S02]  /*00e0*/  CS2R R38, SRZ ;  /* 0x0000000000267805 */ /* 0x000fe4000001ff00 */
[----:B------:R-:W-:Y:S02]  /*00f0*/  CS2R R40, SRZ ;  /* 0x0000000000287805 */ /* 0x000fe4000001ff00 */
        /* <DEDUP_REMOVED lines=8> */
[----:B------:R-:W-:Y:S01]  /*0180*/  CS2R R58, SRZ ;  /* 0x00000000003a7805 */ /* 0x000fe2000001ff00 */
[----:B-1----:R-:W-:Y:S01]  /*0190*/  VIADD R0, R153, 0xff ;  /* 0x000000ff99007836 */ /* 0x002fe20000000000 */
[----:B------:R-:W-:-:S02]  /*01a0*/  CS2R R60, SRZ ;  /* 0x00000000003c7805 */ /* 0x000fc4000001ff00 */
[----:B------:R-:W-:Y:S02]  /*01b0*/  CS2R R62, SRZ ;  /* 0x00000000003e7805 */ /* 0x000fe4000001ff00 */
[----:B------:R-:W-:Y:S02]  /*01c0*/  CS2R R64, SRZ ;  /* 0x0000000000407805 */ /* 0x000fe4000001ff00 */
[----:B------:R-:W-:Y:S02]  /*01d0*/  CS2R R66, SRZ ;  /* 0x0000000000427805 */ /* 0x000fe4000001ff00 */
[----:B------:R-:W-:Y:S02]  /*01e0*/  SHF.R.S32.HI R3, RZ, 0x1f, R0 ;  /* 0x0000001fff037819 */ /* 0x000fe40000011400 */
[----:B------:R-:W-:Y:S02]  /*01f0*/  CS2R R68, SRZ ;  /* 0x0000000000447805 */ /* 0x000fe4000001ff00 */
[----:B------:R-:W-:Y:S01]  /*0200*/  CS2R R70, SRZ ;  /* 0x0000000000467805 */ /* 0x000fe2000001ff00 */
[----:B0-----:R-:W-:Y:S01]  /*0210*/  ULEA UR8, UR8, UR4, 0x18 ;  /* 0x0000000408087291 */ /* 0x001fe2000f8ec03f */
[----:B------:R-:W-:-:S02]  /*0220*/  LEA.HI R3, R3, R0, RZ, 0x8 ;  /* 0x0000000003037211 */ /* 0x000fc400078f40ff */
[----:B------:R-:W-:Y:S02]  /*0230*/  CS2R R72, SRZ ;  /* 0x0000000000487805 */ /* 0x000fe4000001ff00 */
[----:B--2---:R-:W-:Y:S02]  /*0240*/  IABS R8, R5 ;  /* 0x0000000500087213 */ /* 0x004fe40000000000 */
[----:B------:R-:W-:Y:S02]  /*0250*/  CS2R R74, SRZ ;  /* 0x00000000004a7805 */ /* 0x000fe4000001ff00 */
[----:B------:R-:W-:Y:S02]  /*0260*/  SHF.R.S32.HI R3, RZ, 0x8, R3 ;  /* 0x00000008ff037819 */ /* 0x000fe40000011403 */
[----:B------:R-:W-:Y:S02]  /*0270*/  CS2R R76, SRZ ;  /* 0x00000000004c7805 */ /* 0x000fe4000001ff00 */
[----:B------:R-:W-:-:S02]  /*0280*/  CS2R R78, SRZ ;  /* 0x00000000004e7805 */ /* 0x000fc4000001ff00 */
[----:B------:R-:W-:Y:S02]  /*0290*/  CS2R R80, SRZ ;  /* 0x0000000000507805 */ /* 0x000fe4000001ff00 */
[----:B------:R-:W-:Y:S01]  /*02a0*/  CS2R R82, SRZ ;  /* 0x0000000000527805 */ /* 0x000fe2000001ff00 */
[----:B------:R-:W-:Y:S01]  /*02b0*/  IMAD.SHL.U32 R4, R3, 0x4, RZ ;  /* 0x0000000403047824 */ /* 0x000fe200078e00ff */
[----:B------:R-:W-:Y:S02]  /*02c0*/  CS2R R84, SRZ ;  /* 0x0000000000547805 */ /* 0x000fe4000001ff00 */
[----:B------:R-:W-:Y:S02]  /*02d0*/  CS2R R86, SRZ ;  /* 0x0000000000567805 */ /* 0x000fe4000001ff00 */
[----:B------:R-:W-:Y:S02]  /*02e0*/  CS2R R88, SRZ ;  /* 0x0000000000587805 */ /* 0x000fe4000001ff00 */
[----:B------:R-:W-:-:S02]  /*02f0*/  CS2R R90, SRZ ;  /* 0x00000000005a7805 */ /* 0x000fc4000001ff00 */
[-C--:B------:R-:W-:Y:S02]  /*0300*/  IABS R7, R4.reuse ;  /* 0x0000000400077213 */ /* 0x080fe40000000000 */
[----:B------:R-:W-:Y:S02]  /*0310*/  CS2R R92, SRZ ;  /* 0x00000000005c7805 */ /* 0x000fe4000001ff00 */
[----:B------:R-:W-:Y:S02]  /*0320*/  IABS R10, R4 ;  /* 0x00000004000a7213 */ /* 0x000fe40000000000 */
[----:B------:R-:W-:Y:S01]  /*0330*/  CS2R R94, SRZ ;  /* 0x00000000005e7805 */ /* 0x000fe2000001ff00 */
[----:B------:R-:W0:Y:S01]  /*0340*/  I2F.RP R0, R7 ;  /* 0x0000000700007306 */ /* 0x000e220000209400 */
        /* <DEDUP_REMOVED lines=13> */
[----:B------:R-:W-:Y:S01]  /*0420*/  CS2R R122, SRZ ;  /* 0x00000000007a7805 */ /* 0x000fe2000001ff00 */
[----:B0-----:R-:W0:Y:S01]  /*0430*/  MUFU.RCP R0, R0 ;  /* 0x0000000000007308 */ /* 0x001e220000001000 */
        /* <DEDUP_REMOVED lines=13> */
[----:B------:R-:W-:Y:S01]  /*0510*/  CS2R R150, SRZ ;  /* 0x0000000000967805 */ /* 0x000fe2000001ff00 */
[----:B0-----:R-:W-:Y:S02]  /*0520*/  VIADD R2, R0, 0xffffffe ;  /* 0x0ffffffe00027836 */ /* 0x001fe40000000000 */
[----:B------:R-:W-:Y:S02]  /*0530*/  IMAD.MOV R0, RZ, RZ, -R10 ;  /* 0x000000ffff007224 */ /* 0x000fe400078e0a0a */
[----:B------:R0:W1:Y:S02]  /*0540*/  F2I.FTZ.U32.TRUNC.NTZ R3, R2 ;  /* 0x0000000200037305 */ /* 0x000064000021f000 */
[----:B0-----:R-:W-:Y:S02]  /*0550*/  IMAD.MOV.U32 R2, RZ, RZ, RZ ;  /* 0x000000ffff027224 */ /* 0x001fe400078e00ff */
[----:B-1----:R-:W-:-:S04]  /*0560*/  IMAD.MOV R6, RZ, RZ, -R3 ;  /* 0x000000ffff067224 */ /* 0x002fc800078e0a03 */
[----:B------:R-:W-:Y:S02]  /*0570*/  IMAD R9, R6, R7, RZ ;  /* 0x0000000706097224 */ /* 0x000fe400078e02ff */
[----:B------:R-:W-:Y:S02]  /*0580*/  IMAD.MOV.U32 R6, RZ, RZ, R8 ;  /* 0x000000ffff067224 */ /* 0x000fe400078e0008 */
[----:B------:R-:W-:-:S06]  /*0590*/  IMAD.HI.U32 R3, R3, R9, R2 ;  /* 0x0000000903037227 */ /* 0x000fcc00078e0002 */
[----:B------:R-:W-:-:S04]  /*05a0*/  IMAD.HI.U32 R3, R3, R6, RZ ;  /* 0x0000000603037227 */ /* 0x000fc800078e00ff */
[----:B------:R-:W-:-:S05]  /*05b0*/  IMAD R0, R3, R0, R6 ;  /* 0x0000000003007224 */ /* 0x000fca00078e0206 */
[----:B------:R-:W-:-:S13]  /*05c0*/  ISETP.GT.U32.AND P1, PT, R7, R0, PT ;  /* 0x000000000700720c */ /* 0x000fda0003f24070 */
[----:B------:R-:W-:Y:S02]  /*05d0*/  @!P1 IMAD.IADD R0, R0, 0x1, -R7 ;  /* 0x0000000100009824 */ /* 0x000fe400078e0a07 */
[----:B------:R-:W-:Y:S01]  /*05e0*/  @!P1 VIADD R3, R3, 0x1 ;  /* 0x0000000103039836 */ /* 0x000fe20000000000 */
[----:B------:R-:W-:Y:S02]  /*05f0*/  ISETP.NE.AND P1, PT, R4, RZ, PT ;  /* 0x000000ff0400720c */ /* 0x000fe40003f25270 */
[----:B------:R-:W-:Y:S02]  /*0600*/  ISETP.GE.U32.AND P0, PT, R0, R7, PT ;  /* 0x000000070000720c */ /* 0x000fe40003f06070 */
[----:B------:R-:W-:-:S04]  /*0610*/  LOP3.LUT R0, R5, R4, RZ, 0x3c, !PT ;  /* 0x0000000405007212 */ /* 0x000fc800078e3cff */
[----:B------:R-:W-:Y:S01]  /*0620*/  ISETP.GE.AND P2, PT, R0, RZ, PT ;  /* 0x000000ff0000720c */ /* 0x000fe20003f46270 */
[----:B------:R-:W-:-:S06]  /*0630*/  VIADD R0, R152, 0x3f ;  /* 0x0000003f98007836 */ /* 0x000fcc0000000000 */
[----:B------:R-:W-:-:S04]  /*0640*/  @P0 VIADD R3, R3, 0x1 ;  /* 0x0000000103030836 */ /* 0x000fc80000000000 */
[----:B------:R-:W-:Y:S01]  /*0650*/  IMAD.MOV.U32 R2, RZ, RZ, R3 ;  /* 0x000000ffff027224 */ /* 0x000fe200078e0003 */
[----:B------:R-:W-:-:S03]  /*0660*/  SHF.R.S32.HI R3, RZ, 0x1f, R0 ;  /* 0x0000001fff037819 */ /* 0x000fc60000011400 */
[----:B------:R-:W-:Y:S01]  /*0670*/  @!P2 IMAD.MOV R2, RZ, RZ, -R2 ;  /* 0x000000ffff02a224 */ /* 0x000fe200078e0a02 */
[----:B------:R-:W-:Y:S02]  /*0680*/  @!P1 LOP3.LUT R2, RZ, R4, RZ, 0x33, !PT ;  /* 0x00000004ff029212 */ /* 0x000fe400078e33ff */
[----:B------:R-:W-:-:S03]  /*0690*/  LEA.HI R3, R3, R0, RZ, 0x6 ;  /* 0x0000000003037211 */ /* 0x000fc600078f30ff */
[----:B------:R-:W-:Y:S02]  /*06a0*/  IMAD.SHL.U32 R6, R2, 0x4, RZ ;  /* 0x0000000402067824 */ /* 0x000fe400078e00ff */
[----:B------:R-:W-:-:S03]  /*06b0*/  IMAD.MOV R2, RZ, RZ, -R2 ;  /* 0x000000ffff027224 */ /* 0x000fc600078e0a02 */
[----:B------:R-:W-:Y:S01]  /*06c0*/  LEA.HI.SX32 R3, R3, -R6, 0x1a ;  /* 0x8000000603037211 */ /* 0x000fe200078fd2ff */
[----:B------:R-:W-:-:S03]  /*06d0*/  IMAD R11, R4, R2, R5 ;  /* 0x00000002040b7224 */ /* 0x000fc600078e0205 */
[----:B------:R-:W-:-:S04]  /*06e0*/  VIMNMX R8, R3, 0x4, PT ;  /* 0x0000000403087848 */ /* 0x000fc80003fe0100 */
[-C--:B------:R-:W-:Y:S02]  /*06f0*/  IABS R7, R8.reuse ;  /* 0x0000000800077213 */ /* 0x080fe40000000000 */
[----:B------:R-:W-:Y:S02]  /*0700*/  IABS R4, R8 ;  /* 0x0000000800047213 */ /* 0x000fe40000000000 */
[----:B------:R-:W0:Y:S08]  /*0710*/  I2F.RP R0, R7 ;  /* 0x0000000700007306 */ /* 0x000e300000209400 */
[----:B0-----:R-:W0:Y:S02]  /*0720*/  MUFU.RCP R0, R0 ;  /* 0x0000000000007308 */ /* 0x001e240000001000 */
[----:B0-----:R-:W-:-:S02]  /*0730*/  VIADD R3, R0, 0xffffffe ;  /* 0x0ffffffe00037836 */ /* 0x001fc40000000000 */
[----:B------:R-:W-:-:S04]  /*0740*/  IMAD.MOV R0, RZ, RZ, -R4 ;  /* 0x000000ffff007224 */ /* 0x000fc800078e0a04 */
[----:B------:R-:W0:Y:S02]  /*0750*/  F2I.FTZ.U32.TRUNC.NTZ R3, R3 ;  /* 0x0000000300037305 */ /* 0x000e24000021f000 */
[----:B0-----:R-:W-:-:S04]  /*0760*/  IMAD.MOV R9, RZ, RZ, -R3 ;  /* 0x000000ffff097224 */ /* 0x001fc800078e0a03 */
[----:B------:R-:W-:Y:S01]  /*0770*/  IMAD.MOV.U32 R2, RZ, RZ, R9 ;  /* 0x000000ffff027224 */ /* 0x000fe200078e0009 */
[----:B------:R-:W-:-:S03]  /*0780*/  IABS R9, R11 ;  /* 0x0000000b00097213 */ /* 0x000fc60000000000 */
[----:B------:R-:W-:Y:S02]  /*0790*/  IMAD R5, R2, R7, RZ ;  /* 0x0000000702057224 */ /* 0x000fe400078e02ff */
[----:B------:R-:W-:-:S04]  /*07a0*/  IMAD.MOV.U32 R2, RZ, RZ, RZ ;  /* 0x000000ffff027224 */ /* 0x000fc800078e00ff */
[----:B------:R-:W-:Y:S01]  /*07b0*/  IMAD.HI.U32 R2, R3, R5, R2 ;  /* 0x0000000503027227 */ /* 0x000fe200078e0002 */
[----:B------:R-:W-:-:S04]  /*07c0*/  LOP3.LUT R3, R11, R8, RZ, 0x3c, !PT ;  /* 0x000000080b037212 */ /* 0x000fc800078e3cff */
[----:B------:R-:W-:Y:S01]  /*07d0*/  ISETP.GE.AND P2, PT, R3, RZ, PT ;  /* 0x000000ff0300720c */ /* 0x000fe20003f46270 */
[----:B------:R-:W-:-:S04]  /*07e0*/  IMAD.HI.U32 R2, R2, R9, RZ ;  /* 0x0000000902027227 */ /* 0x000fc800078e00ff */
[----:B------:R-:W-:-:S05]  /*07f0*/  IMAD R0, R2, R0, R9 ;  /* 0x0000000002007224 */ /* 0x000fca00078e0209 */
[----:B------:R-:W-:-:S13]  /*0800*/  ISETP.GT.U32.AND P1, PT, R7, R0, PT ;  /* 0x000000000700720c */ /* 0x000fda0003f24070 */
[----:B------:R-:W-:Y:S02]  /*0810*/  @!P1 IMAD.IADD R0, R0, 0x1, -R7 ;  /* 0x0000000100009824 */ /* 0x000fe400078e0a07 */
[----:B------:R-:W-:Y:S01]  /*0820*/  @!P1 VIADD R2, R2, 0x1 ;  /* 0x0000000102029836 */ /* 0x000fe20000000000 */
[----:B------:R-:W-:Y:S02]  /*0830*/  ISETP.NE.AND P1, PT, R8, RZ, PT ;  /* 0x000000ff0800720c */ /* 0x000fe40003f25270 */
[----:B------:R-:W-:Y:S02]  /*0840*/  ISETP.GE.U32.AND P0, PT, R0, R7, PT ;  /* 0x000000070000720c */ /* 0x000fe40003f06070 */
[----:B------:R-:W0:Y:S11]  /*0850*/  S2R R0, SR_TID.X ;  /* 0x0000000000007919 */ /* 0x000e360000002100 */
[----:B------:R-:W-:-:S04]  /*0860*/  @P0 VIADD R2, R2, 0x1 ;  /* 0x0000000102020836 */ /* 0x000fc80000000000 */
[----:B------:R-:W-:Y:S01]  /*0870*/  @!P2 IMAD.MOV R2, RZ, RZ, -R2 ;  /* 0x000000ffff02a224 */ /* 0x000fe200078e0a02 */
[----:B------:R-:W-:-:S05]  /*0880*/  @!P1 LOP3.LUT R2, RZ, R8, RZ, 0x33, !PT ;  /* 0x00000008ff029212 */ /* 0x000fca00078e33ff */
[----:B------:R-:W-:Y:S02]  /*0890*/  IMAD.MOV R3, RZ, RZ, -R2 ;  /* 0x000000ffff037224 */ /* 0x000fe400078e0a02 */
[----:B------:R-:W-:Y:S02]  /*08a0*/  IMAD.SHL.U32 R19, R2, 0x100, RZ ;  /* 0x0000010002137824 */ /* 0x000fe400078e00ff */
[----:B------:R-:W-:Y:S02]  /*08b0*/  IMAD R3, R8, R3, R11 ;  /* 0x0000000308037224 */ /* 0x000fe400078e020b */
[----:B------:R-:W1:Y:S02]  /*08c0*/  LDC R8, c[0x0][0x230] ;  /* 0x00008c00ff087b82 */ /* 0x000e640000000800 */
[----:B------:R-:W-:Y:S01]  /*08d0*/  IMAD.IADD R3, R6, 0x1, R3 ;  /* 0x0000000106037824 */ /* 0x000fe200078e0203 */
[----:B0-----:R-:W-:Y:S02]  /*08e0*/  LOP3.LUT R4, R0, 0x3f, RZ, 0xc0, !PT ;  /* 0x0000003f00047812 */ /* 0x001fe400078ec0ff */
[----:B------:R-:W-:-:S02]  /*08f0*/  SHF.R.U32.HI R18, RZ, 0x6, R0 ;  /* 0x00000006ff127819 */ /* 0x000fc40000011600 */
[C---:B------:R-:W-:Y:S01]  /*0900*/  LOP3.LUT R202, R0.reuse, 0x7f, RZ, 0xc0, !PT ;  /* 0x0000007f00ca7812 */ /* 0x040fe200078ec0ff */
[----:B------:R-:W-:Y:S01]  /*0910*/  IMAD R20, R3, 0x40, R4 ;  /* 0x0000004003147824 */ /* 0x000fe200078e0204 */
[C---:B------:R-:W-:Y:S02]  /*0920*/  LEA.HI R200, R0.reuse, 0xe, RZ, 0x1a ;  /* 0x0000000e00c87811 */ /* 0x040fe400078fd0ff */
[----:B------:R-:W-:Y:S02]  /*0930*/  LEA.HI R201, R0, 0x1e, RZ, 0x1a ;  /* 0x0000001e00c97811 */ /* 0x000fe400078fd0ff */
[----:B------:R0:W-:Y:S01]  /*0940*/  STL [R1+0x9c], R20 ;  /* 0x00009c1401007387 */ /* 0x0001e20000100800 */
[----:B------:R-:W-:Y:S01]  /*0950*/  SGXT.U32 R18, R18, 0x1 ;  /* 0x000000011212781a */ /* 0x000fe20000000000 */
[----:B-1----:R-:W-:-:S05]  /*0960*/  VIADD R8, R8, 0x1f ;  /* 0x0000001f08087836 */ /* 0x002fca0000000000 */
[----:B------:R-:W-:-:S13]  /*0970*/  ISETP.GE.AND P0, PT, R8, 0x20, PT ;  /* 0x000000200800780c */ /* 0x000fda0003f06270 */
[----:B0-----:R-:W-:Y:S05]  /*0980*/  @!P0 BRA `(.L_x_0) ;  /* 0x0000008400948947 */ /* 0x001fea0003800000 */
[----:B------:R-:W-:Y:S01]  /*0990*/  IABS R17, R152 ;  /* 0x0000009800117213 */ /* 0x000fe20000000000 */
[----:B------:R-:W-:Y:S01]  /*09a0*/  ULDC UR4, c[0x0][0x240] ;  /* 0x0000900000047ab9 */ /* 0x000fe20000000800 */
[----:B------:R-:W-:Y:S01]  /*09b0*/  IABS R4, R153 ;  /* 0x0000009900047213 */ /* 0x000fe20000000000 */
[----:B------:R-:W-:Y:S01]  /*09c0*/  ULDC.64 UR14, c[0x0][0x218] ;  /* 0x00008600000e7ab9 */ /* 0x000fe20000000a00 */
[----:B------:R-:W0:Y:S01]  /*09d0*/  I2F.RP R9, R17 ;  /* 0x0000001100097306 */ /* 0x000e220000209400 */
[----:B------:R-:W-:Y:S01]  /*09e0*/  IABS R10, R20 ;  /* 0x00000014000a7213 */ /* 0x000fe20000000000 */
[----:B------:R-:W-:Y:S01]  /*09f0*/  ULDC UR6, c[0x0][0x234] ;  /* 0x00008d0000067ab9 */ /* 0x000fe20000000800 */
[----:B------:R-:W-:Y:S01]  /*0a00*/  ISETP.GE.AND P6, PT, R20, RZ, PT ;  /* 0x000000ff1400720c */ /* 0x000fe20003fc6270 */
[----:B------:R-:W-:Y:S01]  /*0a10*/  ULDC UR5, c[0x0][0x23c] ;  /* 0x00008f0000057ab9 */ /* 0x000fe20000000800 */
[----:B------:R-:W-:Y:S01]  /*0a20*/  SHF.R.S32.HI R99, RZ, 0x2, R0 ;  /* 0x00000002ff637819 */ /* 0x000fe20000011400 */
[----:B------:R-:W-:Y:S01]  /*0a30*/  ULDC.64 UR12, c[0x0][0x210] ;  /* 0x00008400000c7ab9 */ /* 0x000fe20000000a00 */
[C---:B------:R-:W-:Y:S01]  /*0a40*/  LOP3.LUT R199, R18.reuse, 0x1c, RZ, 0xfc, !PT ;  /* 0x0000001c12c77812 */ /* 0x040fe200078efcff */
[----:B------:R-:W1:Y:S01]  /*0a50*/  I2F.RP R5, R4 ;  /* 0x0000000400057306 */ /* 0x000e620000209400 */
[----:B------:R-:W-:-:S02]  /*0a60*/  LOP3.LUT R198, R18, 0x1a, RZ, 0xfc, !PT ;  /* 0x0000001a12c67812 */ /* 0x000fc400078efcff */
[----:B------:R-:W-:Y:S02]  /*0a70*/  CS2R R100, SRZ ;  /* 0x0000000000647805 */ /* 0x000fe4000001ff00 */
[C---:B------:R-:W-:Y:S02]  /*0a80*/  LOP3.LUT R197, R18.reuse, 0x18, RZ, 0xfc, !PT ;  /* 0x0000001812c57812 */ /* 0x040fe400078efcff */
[----:B------:R-:W-:Y:S02]  /*0a90*/  CS2R R102, SRZ ;  /* 0x0000000000667805 */ /* 0x000fe4000001ff00 */
[C---:B------:R-:W-:Y:S02]  /*0aa0*/  LOP3.LUT R196, R18.reuse, 0x16, RZ, 0xfc, !PT ;  /* 0x0000001612c47812 */ /* 0x040fe400078efcff */
[----:B------:R-:W-:Y:S02]  /*0ab0*/  CS2R R104, SRZ ;  /* 0x0000000000687805 */ /* 0x000fe4000001ff00 */
[C---:B------:R-:W-:Y:S01]  /*0ac0*/  LOP3.LUT R195, R18.reuse, 0x14, RZ, 0xfc, !PT ;  /* 0x0000001412c37812 */ /* 0x040fe200078efcff */
[----:B0-----:R-:W0:Y:S01]  /*0ad0*/  MUFU.RCP R9, R9 ;  /* 0x0000000900097308 */ /* 0x001e220000001000 */
[----:B------:R-:W-:-:S02]  /*0ae0*/  LOP3.LUT R194, R18, 0x12, RZ, 0xfc, !PT ;  /* 0x0000001212c27812 */ /* 0x000fc400078efcff */
[----:B------:R-:W-:Y:S02]  /*0af0*/  CS2R R106, SRZ ;  /* 0x00000000006a7805 */ /* 0x000fe4000001ff00 */
[----:B------:R-:W-:Y:S02]  /*0b00*/  SGXT R99, R99, 0x1 ;  /* 0x000000016363781a */ /* 0x000fe40000000200 */
[----:B------:R-:W-:Y:S02]  /*0b10*/  CS2R R108, SRZ ;  /* 0x00000000006c7805 */ /* 0x000fe4000001ff00 */
[C---:B------:R-:W-:Y:S02]  /*0b20*/  LOP3.LUT R193, R18.reuse, 0x10, RZ, 0xfc, !PT ;  /* 0x0000001012c17812 */ /* 0x040fe400078efcff */
[----:B------:R-:W-:Y:S02]  /*0b30*/  CS2R R110, SRZ ;  /* 0x00000000006e7805 */ /* 0x000fe4000001ff00 */
[C---:B------:R-:W-:Y:S01]  /*0b40*/  LOP3.LUT R192, R18.reuse, 0xc, RZ, 0xfc, !PT ;  /* 0x0000000c12c07812 */ /* 0x040fe200078efcff */
[----:B-1----:R-:W1:Y:S01]  /*0b50*/  MUFU.RCP R5, R5 ;  /* 0x0000000500057308 */ /* 0x002e620000001000 */
[----:B------:R-:W-:-:S02]  /*0b60*/  LOP3.LUT R191, R18, 0xa, RZ, 0xfc, !PT ;  /* 0x0000000a12bf7812 */ /* 0x000fc400078efcff */
[----:B------:R-:W-:Y:S02]  /*0b70*/  CS2R R112, SRZ ;  /* 0x0000000000707805 */ /* 0x000fe4000001ff00 */
[----:B------:R-:W-:Y:S02]  /*0b80*/  LOP3.LUT R190, R18, 0x8, RZ, 0xfc, !PT ;  /* 0x0000000812be7812 */ /* 0x000fe400078efcff */
[----:B------:R-:W-:Y:S02]  /*0b90*/  CS2R R114, SRZ ;  /* 0x0000000000727805 */ /* 0x000fe4000001ff00 */
[----:B------:R-:W-:Y:S02]  /*0ba0*/  CS2R R116, SRZ ;  /* 0x0000000000747805 */ /* 0x000fe4000001ff00 */
[----:B------:R-:W-:Y:S02]  /*0bb0*/  CS2R R118, SRZ ;  /* 0x0000000000767805 */ /* 0x000fe4000001ff00 */
[----:B------:R-:W-:-:S02]  /*0bc0*/  CS2R R120, SRZ ;  /* 0x0000000000787805 */ /* 0x000fc4000001ff00 */
[----:B------:R-:W-:Y:S01]  /*0bd0*/  CS2R R122, SRZ ;  /* 0x00000000007a7805 */ /* 0x000fe2000001ff00 */
[----:B0-----:R-:W-:Y:S01]  /*0be0*/  VIADD R6, R9, 0xffffffe ;  /* 0x0ffffffe09067836 */ /* 0x001fe20000000000 */
[----:B------:R-:W-:Y:S02]  /*0bf0*/  CS2R R124, SRZ ;  /* 0x00000000007c7805 */ /* 0x000fe4000001ff00 */
[----:B------:R-:W-:Y:S02]  /*0c00*/  CS2R R126, SRZ ;  /* 0x00000000007e7805 */ /* 0x000fe4000001ff00 */
[----:B------:R-:W-:Y:S01]  /*0c10*/  CS2R R128, SRZ ;  /* 0x0000000000807805 */ /* 0x000fe2000001ff00 */
[----:B------:R0:W2:Y:S01]  /*0c20*/  F2I.FTZ.U32.TRUNC.NTZ R7, R6 ;  /* 0x0000000600077305 */ /* 0x0000a2000021f000 */
[----:B------:R-:W-:Y:S02]  /*0c30*/  CS2R R130, SRZ ;  /* 0x0000000000827805 */ /* 0x000fe4000001ff00 */
[----:B------:R-:W-:-:S02]  /*0c40*/  CS2R R132, SRZ ;  /* 0x0000000000847805 */ /* 0x000fc4000001ff00 */
[----:B------:R-:W-:Y:S01]  /*0c50*/  CS2R R134, SRZ ;  /* 0x0000000000867805 */ /* 0x000fe2000001ff00 */
[----:B-1----:R-:W-:Y:S01]  /*0c60*/  VIADD R3, R5, 0xffffffe ;  /* 0x0ffffffe05037836 */ /* 0x002fe20000000000 */
[----:B------:R-:W-:Y:S02]  /*0c70*/  CS2R R136, SRZ ;  /* 0x0000000000887805 */ /* 0x000fe4000001ff00 */
[----:B------:R-:W-:Y:S02]  /*0c80*/  CS2R R138, SRZ ;  /* 0x00000000008a7805 */ /* 0x000fe4000001ff00 */
[----:B------:R-:W-:Y:S02]  /*0c90*/  CS2R R140, SRZ ;  /* 0x00000000008c7805 */ /* 0x000fe4000001ff00 */
[----:B------:R-:W-:Y:S01]  /*0ca0*/  CS2R R142, SRZ ;  /* 0x00000000008e7805 */ /* 0x000fe2000001ff00 */
[----:B0-----:R-:W-:Y:S01]  /*0cb0*/  IMAD.MOV.U32 R6, RZ, RZ, RZ ;  /* 0x000000ffff067224 */ /* 0x001fe200078e00ff */
[----:B------:R-:W0:Y:S01]  /*0cc0*/  F2I.FTZ.U32.TRUNC.NTZ R3, R3 ;  /* 0x0000000300037305 */ /* 0x000e22000021f000 */
[----:B------:R-:W-:-:S02]  /*0cd0*/  CS2R R144, SRZ ;  /* 0x0000000000907805 */ /* 0x000fc4000001ff00 */
[----:B------:R-:W-:Y:S02]  /*0ce0*/  CS2R R146, SRZ ;  /* 0x0000000000927805 */ /* 0x000fe4000001ff00 */
[----:B------:R-:W-:Y:S02]  /*0cf0*/  CS2R R148, SRZ ;  /* 0x0000000000947805 */ /* 0x000fe4000001ff00 */
[----:B------:R-:W-:Y:S01]  /*0d00*/  CS2R R150, SRZ ;  /* 0x0000000000967805 */ /* 0x000fe2000001ff00 */
[----:B--2---:R-:W-:Y:S01]  /*0d10*/  IMAD.MOV R2, RZ, RZ, -R7 ;  /* 0x000000ffff027224 */ /* 0x004fe200078e0a07 */
[----:B------:R-:W-:-:S03]  /*0d20*/  ULDC UR9, c[0x0][0x230] ;  /* 0x00008c0000097ab9 */ /* 0x000fc60000000800 */
[----:B------:R-:W-:Y:S01]  /*0d30*/  IMAD R11, R2, R17, RZ ;  /* 0x00000011020b7224 */ /* 0x000fe200078e02ff */
[----:B------:R-:W-:-:S03]  /*0d40*/  SHF.R.U32.HI R2, RZ, 0x5, R0 ;  /* 0x00000005ff027819 */ /* 0x000fc60000011600 */
[----:B------:R-:W-:Y:S01]  /*0d50*/  IMAD.HI.U32 R7, R7, R11, R6 ;  /* 0x0000000b07077227 */ /* 0x000fe200078e0006 */
[----:B------:R-:W-:-:S03]  /*0d60*/  SGXT.U32 R2, R2, 0x2 ;  /* 0x000000020202781a */ /* 0x000fc60000000000 */
[----:B0-----:R-:W-:Y:S01]  /*0d70*/  IMAD.MOV R9, RZ, RZ, -R3 ;  /* 0x000000ffff097224 */ /* 0x001fe200078e0a03 */
[----:B------:R-:W-:Y:S01]  /*0d80*/  LOP3.LUT R5, R19, R2, RZ, 0xfc, !PT ;  /* 0x0000000213057212 */ /* 0x000fe200078efcff */
[----:B------:R-:W-:-:S03]  /*0d90*/  IMAD.HI.U32 R7, R7, R10, RZ ;  /* 0x0000000a07077227 */ /* 0x000fc600078e00ff */
[C---:B------:R-:W-:Y:S01]  /*0da0*/  LOP3.LUT R14, R5.reuse, 0xf4, RZ, 0xfc, !PT ;  /* 0x000000f4050e7812 */ /* 0x040fe200078efcff */
[----:B------:R-:W-:Y:S01]  /*0db0*/  IMAD.MOV R2, RZ, RZ, -R7 ;  /* 0x000000ffff027224 */ /* 0x000fe200078e0a07 */
[----:B------:R-:W-:Y:S01]  /*0dc0*/  LOP3.LUT R12, R5, 0xf8, RZ, 0xfc, !PT ;  /* 0x000000f8050c7812 */ /* 0x000fe200078efcff */
[----:B------:R-:W-:Y:S01]  /*0dd0*/  IMAD R7, R9, R4, RZ ;  /* 0x0000000409077224 */ /* 0x000fe200078e02ff */
[----:B------:R-:W-:Y:S01]  /*0de0*/  IABS R11, R14 ;  /* 0x0000000e000b7213 */ /* 0x000fe20000000000 */
[----:B------:R-:W-:Y:S01]  /*0df0*/  IMAD R10, R17, R2, R10 ;  /* 0x00000002110a7224 */ /* 0x000fe200078e020a */
[----:B------:R-:W-:Y:S01]  /*0e00*/  IABS R9, R12 ;  /* 0x0000000c00097213 */ /* 0x000fe20000000000 */
[----:B------:R-:W-:Y:S01]  /*0e10*/  IMAD.MOV.U32 R2, RZ, RZ, RZ ;  /* 0x000000ffff027224 */ /* 0x000fe200078e00ff */
[----:B------:R-:W-:Y:S02]  /*0e20*/  LOP3.LUT R16, R5, 0xec, RZ, 0xfc, !PT ;  /* 0x000000ec05107812 */ /* 0x000fe400078efcff */
[----:B------:R-:W-:Y:S01]  /*0e30*/  ISETP.GT.U32.AND P0, PT, R17, R10, PT ;  /* 0x0000000a1100720c */ /* 0x000fe20003f04070 */
[----:B------:R-:W-:Y:S01]  /*0e40*/  IMAD.HI.U32 R2, R3, R7, R2 ;  /* 0x0000000703027227 */ /* 0x000fe200078e0002 */
[----:B------:R-:W-:-:S02]  /*0e50*/  SHF.R.S32.HI R3, RZ, 0x1f, R8 ;  /* 0x0000001fff037819 */ /* 0x000fc40000011408 */
[----:B------:R-:W-:Y:S02]  /*0e60*/  ISETP.GE.AND P5, PT, R12, RZ, PT ;  /* 0x000000ff0c00720c */ /* 0x000fe40003fa6270 */
[----:B------:R-:W-:Y:S01]  /*0e70*/  LEA.HI R6, R3, R8, RZ, 0x5 ;  /* 0x0000000803067211 */ /* 0x000fe200078f28ff */
[C---:B------:R-:W-:Y:S01]  /*0e80*/  IMAD.HI.U32 R3, R2.reuse, R11, RZ ;  /* 0x0000000b02037227 */ /* 0x040fe200078e00ff */
[C---:B------:R-:W-:Y:S02]  /*0e90*/  LOP3.LUT R12, R5.reuse, 0xf0, RZ, 0xfc, !PT ;  /* 0x000000f0050c7812 */ /* 0x040fe400078efcff */
[----:B------:R-:W-:Y:S01]  /*0ea0*/  IABS R15, R16 ;  /* 0x00000010000f7213 */ /* 0x000fe20000000000 */
[----:B------:R-:W-:Y:S01]  /*0eb0*/  IMAD.HI.U32 R7, R2, R9, RZ ;  /* 0x0000000902077227 */ /* 0x000fe200078e00ff */
[----:B------:R-:W-:Y:S02]  /*0ec0*/  IABS R13, R12 ;  /* 0x0000000c000d7213 */ /* 0x000fe40000000000 */
[----:B------:R-:W-:Y:S01]  /*0ed0*/  ISETP.GE.AND P3, PT, R14, RZ, PT ;  /* 0x000000ff0e00720c */ /* 0x000fe20003f66270 */
[----:B------:R-:W-:Y:S01]  /*0ee0*/  @!P0 IMAD.IADD R10, R10, 0x1, -R17 ;  /* 0x000000010a0a8824 */ /* 0x000fe200078e0a11 */
[----:B------:R-:W-:Y:S01]  /*0ef0*/  ISETP.NE.AND P0, PT, R152, RZ, PT ;  /* 0x000000ff9800720c */ /* 0x000fe20003f05270 */
[----:B------:R-:W-:Y:S01]  /*0f00*/  IMAD.MOV R8, RZ, RZ, -R3 ;  /* 0x000000ffff087224 */ /* 0x000fe200078e0a03 */
[----:B------:R-:W-:Y:S01]  /*0f10*/  LOP3.LUT R14, R5, 0xe4, RZ, 0xfc, !PT ;  /* 0x000000e4050e7812 */ /* 0x000fe200078efcff */
[----:B------:R-:W-:Y:S01]  /*0f20*/  IMAD.MOV R7, RZ, RZ, -R7 ;  /* 0x000000ffff077224 */ /* 0x000fe200078e0a07 */
[----:B------:R-:W-:Y:S01]  /*0f30*/  ISETP.GT.U32.AND P2, PT, R17, R10, PT ;  /* 0x0000000a1100720c */ /* 0x000fe20003f44070 */
[C---:B------:R-:W-:Y:S01]  /*0f40*/  IMAD R8, R4.reuse, R8, R11 ;  /* 0x0000000804087224 */ /* 0x040fe200078e020b */
[C---:B------:R-:W-:Y:S01]  /*0f50*/  LOP3.LUT R20, R5.reuse, 0xe0, RZ, 0xfc, !PT ;  /* 0x000000e005147812 */ /* 0x040fe200078efcff */
[----:B------:R-:W-:Y:S01]  /*0f60*/  IMAD R7, R4, R7, R9 ;  /* 0x0000000704077224 */ /* 0x000fe200078e0209 */
[----:B------:R-:W-:Y:S01]  /*0f70*/  LOP3.LUT R22, R5, 0xd8, RZ, 0xfc, !PT ;  /* 0x000000d805167812 */ /* 0x000fe200078efcff */
[----:B------:R-:W-:Y:S01]  /*0f80*/  IMAD.HI.U32 R9, R2, R15, RZ ;  /* 0x0000000f02097227 */ /* 0x000fe200078e00ff */
[----:B------:R-:W-:-:S02]  /*0f90*/  ISETP.GT.U32.AND P4, PT, R4, R8, PT ;  /* 0x000000080400720c */ /* 0x000fc40003f84070 */
[----:B------:R-:W-:Y:S01]  /*0fa0*/  ISETP.GT.U32.AND P1, PT, R4, R7, PT ;  /* 0x000000070400720c */ /* 0x000fe20003f24070 */
[----:B------:R-:W-:Y:S01]  /*0fb0*/  IMAD.HI.U32 R3, R2, R13, RZ ;  /* 0x0000000d02037227 */ /* 0x000fe200078e00ff */
[----:B------:R-:W-:Y:S02]  /*0fc0*/  IABS R21, R20 ;  /* 0x0000001400157213 */ /* 0x000fe40000000000 */
[C---:B------:R-:W-:Y:S01]  /*0fd0*/  LOP3.LUT R24, R5.reuse, 0xd4, RZ, 0xfc, !PT ;  /* 0x000000d405187812 */ /* 0x040fe200078efcff */
[----:B------:R-:W-:Y:S01]  /*0fe0*/  @!P2 IMAD.IADD R10, R10, 0x1, -R17 ;  /* 0x000000010a0aa824 */ /* 0x000fe200078e0a11 */
[----:B------:R-:W-:Y:S01]  /*0ff0*/  ISETP.GE.AND P2, PT, R12, RZ, PT ;  /* 0x000000ff0c00720c */ /* 0x000fe20003f46270 */
[----:B------:R-:W-:Y:S01]  /*1000*/  IMAD.MOV R12, RZ, RZ, -R9 ;  /* 0x000000ffff0c7224 */ /* 0x000fe200078e0a09 */
[----:B------:R-:W-:Y:S01]  /*1010*/  IABS R17, R14 ;  /* 0x0000000e00117213 */ /* 0x000fe20000000000 */
[----:B------:R-:W-:Y:S01]  /*1020*/  IMAD.MOV R11, RZ, RZ, -R3 ;  /* 0x000000ffff0b7224 */ /* 0x000fe200078e0a03 */
[C---:B------:R-:W-:Y:S01]  /*1030*/  LOP3.LUT R25, R5.reuse, 0xd0, RZ, 0xfc, !PT ;  /* 0x000000d005197812 */ /* 0x040fe200078efcff */
[----:B------:R-:W-:Y:S01]  /*1040*/  IMAD.MOV.U32 R3, RZ, RZ, R10 ;  /* 0x000000ffff037224 */ /* 0x000fe200078e000a */
[C---:B------:R-:W-:Y:S01]  /*1050*/  LOP3.LUT R26, R5.reuse, 0xcc, RZ, 0xfc, !PT ;  /* 0x000000cc051a7812 */ /* 0x040fe200078efcff */
[C---:B------:R-:W-:Y:S01]  /*1060*/  IMAD R10, R4.reuse, R12, R15 ;  /* 0x0000000c040a7224 */ /* 0x040fe200078e020f */
[C---:B------:R-:W-:Y:S01]  /*1070*/  LOP3.LUT R27, R5.reuse, 0xc8, RZ, 0xfc, !PT ;  /* 0x000000c8051b7812 */ /* 0x040fe200078efcff */
[----:B------:R-:W-:Y:S01]  /*1080*/  IMAD R9, R4, R11, R13 ;  /* 0x0000000b04097224 */ /* 0x000fe200078e020d */
[----:B------:R-:W-:Y:S01]  /*1090*/  LOP3.LUT R13, R5, 0xe8, RZ, 0xfc, !PT ;  /* 0x000000e8050d7812 */ /* 0x000fe200078efcff */
[--C-:B------:R-:W-:Y:S01]  /*10a0*/  @!P4 IMAD.IADD R8, R8, 0x1, -R4.reuse ;  /* 0x000000010808c824 */ /* 0x100fe200078e0a04 */
[----:B------:R-:W-:Y:S01]  /*10b0*/  ISETP.GT.U32.AND P4, PT, R4, R10, PT ;  /* 0x0000000a0400720c */ /* 0x000fe20003f84070 */
[----:B------:R-:W-:Y:S01]  /*10c0*/  @!P1 IMAD.IADD R7, R7, 0x1, -R4 ;  /* 0x0000000107079824 */ /* 0x000fe200078e0a04 */
[----:B------:R-:W-:Y:S01]  /*10d0*/  IABS R15, R13 ;  /* 0x0000000d000f7213 */ /* 0x000fe20000000000 */
[----:B------:R-:W-:Y:S01]  /*10e0*/  @!P6 IMAD.MOV R3, RZ, RZ, -R3 ;  /* 0x000000ffff03e224 */ /* 0x000fe200078e0a03 */
[----:B------:R-:W-:Y:S01]  /*10f0*/  @!P0 LOP3.LUT R3, RZ, R152, RZ, 0x33, !PT ;  /* 0x00000098ff038212 */ /* 0x000fe200078e33ff */
[----:B------:R-:W-:Y:S01]  /*1100*/  IMAD.HI.U32 R12, R2, R17, RZ ;  /* 0x00000011020c7227 */ /* 0x000fe200078e00ff */
[----:B------:R-:W-:-:S02]  /*1110*/  ISETP.GT.U32.AND P0, PT, R4, R9, PT ;  /* 0x000000090400720c */ /* 0x000fc40003f04070 */
[----:B------:R-:W-:Y:S01]  /*1120*/  ISETP.GT.U32.AND P6, PT, R4, R8, PT ;  /* 0x000000080400720c */ /* 0x000fe20003fc4070 */
[----:B------:R-:W-:Y:S01]  /*1130*/  IMAD.HI.U32 R11, R2, R15, RZ ;  /* 0x0000000f020b7227 */ /* 0x000fe200078e00ff */
[----:B------:R-:W-:Y:S02]  /*1140*/  ISETP.GT.U32.AND P1, PT, R4, R7, PT ;  /* 0x000000070400720c */ /* 0x000fe40003f24070 */
[----:B------:R-:W-:Y:S01]  /*1150*/  IABS R23, R26 ;  /* 0x0000001a00177213 */ /* 0x000fe20000000000 */
[----:B------:R-:W-:Y:S01]  /*1160*/  @!P4 IMAD.IADD R10, R10, 0x1, -R4 ;  /* 0x000000010a0ac824 */ /* 0x000fe200078e0a04 */
[C---:B------:R-:W-:Y:S01]  /*1170*/  LOP3.LUT R28, R5.reuse, 0xb8, RZ, 0xfc, !PT ;  /* 0x000000b8051c7812 */ /* 0x040fe200078efcff */
[----:B------:R-:W-:Y:S01]  /*1180*/  IMAD.MOV R11, RZ, RZ, -R11 ;  /* 0x000000ffff0b7224 */ /* 0x000fe200078e0a0b */
[C---:B------:R-:W-:Y:S01]  /*1190*/  LOP3.LUT R30, R5.reuse, 0xb4, RZ, 0xfc, !PT ;  /* 0x000000b4051e7812 */ /* 0x040fe200078efcff */
[----:B------:R-:W-:Y:S01]  /*11a0*/  IMAD.MOV R12, RZ, RZ, -R12 ;  /* 0x000000ffff0c7224 */ /* 0x000fe200078e0a0c */
[----:B------:R-:W-:Y:S01]  /*11b0*/  LOP3.LUT R32, R5, 0xac, RZ, 0xfc, !PT ;  /* 0x000000ac05207812 */ /* 0x000fe200078efcff */
[--C-:B------:R-:W-:Y:S01]  /*11c0*/  @!P0 IMAD.IADD R9, R9, 0x1, -R4.reuse ;  /* 0x0000000109098824 */ /* 0x100fe200078e0a04 */
[----:B------:R-:W-:Y:S01]  /*11d0*/  ISETP.GE.AND P0, PT, R13, RZ, PT ;  /* 0x000000ff0d00720c */ /* 0x000fe20003f06270 */
[--C-:B------:R-:W-:Y:S01]  /*11e0*/  @!P6 IMAD.IADD R8, R8, 0x1, -R4.reuse ;  /* 0x000000010808e824 */ /* 0x100fe200078e0a04 */
[C---:B------:R-:W-:Y:S01]  /*11f0*/  ISETP.GT.U32.AND P6, PT, R4.reuse, R10, PT ;  /* 0x0000000a0400720c */ /* 0x040fe20003fc4070 */
[----:B------:R-:W-:Y:S01]  /*1200*/  @!P1 IMAD.IADD R7, R7, 0x1, -R4 ;  /* 0x0000000107079824 */ /* 0x000fe200078e0a04 */
[----:B------:R-:W-:Y:S01]  /*1210*/  ISETP.GT.U32.AND P4, PT, R4, R9, PT ;  /* 0x000000090400720c */ /* 0x000fe20003f84070 */
[----:B------:R-:W-:Y:S01]  /*1220*/  IMAD.HI.U32 R13, R2, R21, RZ ;  /* 0x00000015020d7227 */ /* 0x000fe200078e00ff */
[----:B------:R-:W-:-:S02]  /*1230*/  ISETP.GE.AND P1, PT, R16, RZ, PT ;  /* 0x000000ff1000720c */ /* 0x000fc40003f26270 */
[----:B------:R-:W-:Y:S01]  /*1240*/  IABS R29, R30 ;  /* 0x0000001e001d7213 */ /* 0x000fe20000000000 */
[C---:B------:R-:W-:Y:S01]  /*1250*/  IMAD R11, R4.reuse, R11, R15 ;  /* 0x0000000b040b7224 */ /* 0x040fe200078e020f */
[----:B------:R-:W-:Y:S01]  /*1260*/  IABS R15, R22 ;  /* 0x00000016000f7213 */ /* 0x000fe20000000000 */
[----:B------:R-:W-:Y:S01]  /*1270*/  IMAD.MOV R13, RZ, RZ, -R13 ;  /* 0x000000ffff0d7224 */ /* 0x000fe200078e0a0d */
[----:B------:R-:W-:Y:S01]  /*1280*/  LOP3.LUT R35, R5, 0xa4, RZ, 0xfc, !PT ;  /* 0x000000a405237812 */ /* 0x000fe200078efcff */
[C---:B------:R-:W-:Y:S01]  /*1290*/  IMAD R12, R4.reuse, R12, R17 ;  /* 0x0000000c040c7224 */ /* 0x040fe200078e0211 */
[----:B------:R-:W-:Y:S01]  /*12a0*/  IABS R17, R24 ;  /* 0x0000001800117213 */ /* 0x000fe20000000000 */
[----:B------:R-:W-:Y:S01]  /*12b0*/  @!P5 IMAD.MOV R7, RZ, RZ, -R7 ;  /* 0x000000ffff07d224 */ /* 0x000fe200078e0a07 */
[C---:B------:R-:W-:Y:S01]  /*12c0*/  ISETP.GT.U32.AND P5, PT, R4.reuse, R11, PT ;  /* 0x0000000b0400720c */ /* 0x040fe20003fa4070 */
[C---:B------:R-:W-:Y:S01]  /*12d0*/  IMAD R13, R4.reuse, R13, R21 ;  /* 0x0000000d040d7224 */ /* 0x040fe200078e0215 */
[----:B------:R-:W-:Y:S01]  /*12e0*/  IABS R21, R25 ;  /* 0x0000001900157213 */ /* 0x000fe20000000000 */
[----:B------:R-:W-:Y:S01]  /*12f0*/  @!P3 IMAD.MOV R8, RZ, RZ, -R8 ;  /* 0x000000ffff08b224 */ /* 0x000fe200078e0a08 */
[----:B------:R-:W-:Y:S01]  /*1300*/  ISETP.GT.U32.AND P3, PT, R4, R12, PT ;  /* 0x0000000c0400720c */ /* 0x000fe20003f64070 */
[--C-:B------:R-:W-:Y:S01]  /*1310*/  @!P6 IMAD.IADD R10, R10, 0x1, -R4.reuse ;  /* 0x000000010a0ae824 */ /* 0x100fe200078e0a04 */
[----:B------:R-:W-:Y:S01]  /*1320*/  ISETP.GT.U32.AND P6, PT, R4, R13, PT ;  /* 0x0000000d0400720c */ /* 0x000fe20003fc4070 */
[----:B------:R-:W-:Y:S01]  /*1330*/  @!P4 IMAD.IADD R9, R9, 0x1, -R4 ;  /* 0x000000010909c824 */ /* 0x000fe200078e0a04 */
[----:B------:R-:W-:Y:S01]  /*1340*/  ISETP.GE.AND P4, PT, R14, RZ, PT ;  /* 0x000000ff0e00720c */ /* 0x000fe20003f86270 */
[----:B------:R-:W-:Y:S01]  /*1350*/  IMAD.HI.U32 R14, R2, R15, RZ ;  /* 0x0000000f020e7227 */ /* 0x000fe200078e00ff */
[----:B------:R-:W-:-:S02]  /*1360*/  IABS R33, R35 ;  /* 0x0000002300217213 */ /* 0x000fc40000000000 */
[----:B------:R-:W-:Y:S01]  /*1370*/  LOP3.LUT R34, R5, 0xa8, RZ, 0xfc, !PT ;  /* 0x000000a805227812 */ /* 0x000fe200078efcff */
[----:B------:R-:W-:Y:S01]  /*1380*/  @!P5 IMAD.IADD R11, R11, 0x1, -R4 ;  /* 0x000000010b0bd824 */ /* 0x000fe200078e0a04 */
[----:B------:R-:W-:Y:S01]  /*1390*/  ISETP.GE.AND P5, PT, R20, RZ, PT ;  /* 0x000000ff1400720c */ /* 0x000fe20003fa6270 */
[----:B------:R-:W-:Y:S01]  /*13a0*/  IMAD.MOV R16, RZ, RZ, -R14 ;  /* 0x000000ffff107224 */ /* 0x000fe200078e0a0e */
[----:B------:R-:W-:Y:S01]  /*13b0*/  IABS R20, R27 ;  /* 0x0000001b00147213 */ /* 0x000fe20000000000 */
[--C-:B------:R-:W-:Y:S01]  /*13c0*/  @!P3 IMAD.IADD R12, R12, 0x1, -R4.reuse ;  /* 0x000000010c0cb824 */ /* 0x100fe200078e0a04 */
[----:B------:R-:W-:Y:S01]  /*13d0*/  ISETP.GT.U32.AND P3, PT, R4, R11, PT ;  /* 0x0000000b0400720c */ /* 0x000fe20003f64070 */
[----:B------:R-:W-:Y:S01]  /*13e0*/  @!P6 IMAD.IADD R13, R13, 0x1, -R4 ;  /* 0x000000010d0de824 */ /* 0x000fe200078e0a04 */
[----:B------:R-:W-:Y:S01]  /*13f0*/  IABS R31, R34 ;  /* 0x00000022001f7213 */ /* 0x000fe20000000000 */
[----:B------:R-:W-:Y:S01]  /*1400*/  IMAD.HI.U32 R14, R2, R17, RZ ;  /* 0x00000011020e7227 */ /* 0x000fe200078e00ff */
[----:B------:R-:W-:-:S02]  /*1410*/  ISETP.GT.U32.AND P6, PT, R4, R12, PT ;  /* 0x0000000c0400720c */ /* 0x000fc40003fc4070 */
[C---:B------:R-:W-:Y:S01]  /*1420*/  LOP3.LUT R36, R5.reuse, 0xa0, RZ, 0xfc, !PT ;  /* 0x000000a005247812 */ /* 0x040fe200078efcff */
[----:B------:R-:W-:Y:S01]  /*1430*/  IMAD R15, R4, R16, R15 ;  /* 0x00000010040f7224 */ /* 0x000fe200078e020f */
[C---:B------:R-:W-:Y:S01]  /*1440*/  LOP3.LUT R42, R5.reuse, 0x80, RZ, 0xfc, !PT ;  /* 0x00000080052a7812 */ /* 0x040fe200078efcff */
[----:B------:R-:W-:Y:S01]  /*1450*/  IMAD.MOV R14, RZ, RZ, -R14 ;  /* 0x000000ffff0e7224 */ /* 0x000fe200078e0a0e */
[C---:B------:R-:W-:Y:S01]  /*1460*/  LOP3.LUT R40, R5.reuse, 0x84, RZ, 0xfc, !PT ;  /* 0x0000008405287812 */ /* 0x040fe200078efcff */
[----:B------:R-:W-:Y:S01]  /*1470*/  IMAD.HI.U32 R16, R2, R21, RZ ;  /* 0x0000001502107227 */ /* 0x000fe200078e00ff */
[C---:B------:R-:W-:Y:S02]  /*1480*/  LOP3.LUT R44, R5.reuse, 0x78, RZ, 0xfc, !PT ;  /* 0x00000078052c7812 */ /* 0x040fe400078efcff */
[----:B------:R-:W-:Y:S01]  /*1490*/  LOP3.LUT R45, R5, 0x74, RZ, 0xfc, !PT ;  /* 0x00000074052d7812 */ /* 0x000fe200078efcff */
[--C-:B------:R-:W-:Y:S01]  /*14a0*/  @!P3 IMAD.IADD R11, R11, 0x1, -R4.reuse ;  /* 0x000000010b0bb824 */ /* 0x100fe200078e0a04 */
[C---:B------:R-:W-:Y:S01]  /*14b0*/  ISETP.GT.U32.AND P3, PT, R4.reuse, R15, PT ;  /* 0x0000000f0400720c */ /* 0x040fe20003f64070 */
[----:B------:R-:W-:Y:S01]  /*14c0*/  IMAD R14, R4, R14, R17 ;  /* 0x0000000e040e7224 */ /* 0x000fe200078e0211 */
[----:B------:R-:W-:Y:S01]  /*14d0*/  IABS R38, R44 ;  /* 0x0000002c00267213 */ /* 0x000fe20000000000 */
[----:B------:R-:W-:Y:S01]  /*14e0*/  @!P6 IMAD.IADD R12, R12, 0x1, -R4 ;  /* 0x000000010c0ce824 */ /* 0x000fe200078e0a04 */
[----:B------:R-:W-:Y:S01]  /*14f0*/  LOP3.LUT R46, R5, 0x70, RZ, 0xfc, !PT ;  /* 0x00000070052e7812 */ /* 0x000fe200078efcff */
[----:B------:R-:W-:Y:S01]  /*1500*/  IMAD.MOV R16, RZ, RZ, -R16 ;  /* 0x000000ffff107224 */ /* 0x000fe200078e0a10 */
[----:B------:R-:W-:Y:S01]  /*1510*/  ISETP.GT.U32.AND P6, PT, R4, R14, PT ;  /* 0x0000000e0400720c */ /* 0x000fe20003fc4070 */
[----:B------:R-:W-:Y:S01]  /*1520*/  IMAD.HI.U32 R17, R2, R23, RZ ;  /* 0x0000001702117227 */ /* 0x000fe200078e00ff */
[----:B------:R-:W-:-:S02]  /*1530*/  IABS R43, R46 ;  /* 0x0000002e002b7213 */ /* 0x000fc40000000000 */
[----:B------:R-:W-:Y:S01]  /*1540*/  LOP3.LUT R48, R5, 0x60, RZ, 0xfc, !PT ;  /* 0x0000006005307812 */ /* 0x000fe200078efcff */
[----:B------:R-:W-:Y:S01]  /*1550*/  @!P2 IMAD.MOV R9, RZ, RZ, -R9 ;  /* 0x000000ffff09a224 */ /* 0x000fe200078e0a09 */
[----:B------:R-:W-:Y:S01]  /*1560*/  ISETP.GT.U32.AND P2, PT, R4, R13, PT ;  /* 0x0000000d0400720c */ /* 0x000fe20003f44070 */
[--C-:B------:R-:W-:Y:S01]  /*1570*/  @!P3 IMAD.IADD R15, R15, 0x1, -R4.reuse ;  /* 0x000000010f0fb824 */ /* 0x100fe200078e0a04 */
[----:B------:R-:W-:Y:S01]  /*1580*/  ISETP.GE.AND P3, PT, R24, RZ, PT ;  /* 0x000000ff1800720c */ /* 0x000fe20003f66270 */
[----:B------:R-:W-:Y:S01]  /*1590*/  IMAD R16, R4, R16, R21 ;  /* 0x0000001004107224 */ /* 0x000fe200078e0215 */
[C---:B------:R-:W-:Y:S01]  /*15a0*/  LOP3.LUT R24, R5.reuse, 0xc0, RZ, 0xfc, !PT ;  /* 0x000000c005187812 */ /* 0x040fe200078efcff */
[----:B------:R-:W-:Y:S01]  /*15b0*/  IMAD.MOV R17, RZ, RZ, -R17 ;  /* 0x000000ffff117224 */ /* 0x000fe200078e0a11 */
[----:B------:R-:W-:Y:S01]  /*15c0*/  IABS R49, R48 ;  /* 0x0000003000317213 */ /* 0x000fe20000000000 */
[----:B------:R-:W-:Y:S01]  /*15d0*/  @!P6 IMAD.IADD R14, R14, 0x1, -R4 ;  /* 0x000000010e0ee824 */ /* 0x000fe200078e0a04 */
[C---:B------:R-:W-:Y:S01]  /*15e0*/  ISETP.GT.U32.AND P6, PT, R4.reuse, R15, PT ;  /* 0x0000000f0400720c */ /* 0x040fe20003fc4070 */
[----:B------:R-:W-:Y:S01]  /*15f0*/  @!P1 IMAD.MOV R10, RZ, RZ, -R10 ;  /* 0x000000ffff0a9224 */ /* 0x000fe200078e0a0a */
[C---:B------:R-:W-:Y:S01]  /*1600*/  ISETP.GT.U32.AND P1, PT, R4.reuse, R16, PT ;  /* 0x000000100400720c */ /* 0x040fe20003f24070 */
[----:B------:R-:W-:Y:S01]  /*1610*/  IMAD R17, R4, R17, R23 ;  /* 0x0000001104117224 */ /* 0x000fe200078e0217 */
[C---:B------:R-:W-:Y:S01]  /*1620*/  LOP3.LUT R50, R5.reuse, 0x58, RZ, 0xfc, !PT ;  /* 0x0000005805327812 */ /* 0x040fe200078efcff */
[----:B------:R-:W-:Y:S01]  /*1630*/  IMAD.MOV.U32 R21, RZ, RZ, R20 ;  /* 0x000000ffff157224 */ /* 0x000fe200078e0014 */
[----:B------:R-:W-:Y:S01]  /*1640*/  LOP3.LUT R52, R5, 0x54, RZ, 0xfc, !PT ;  /* 0x0000005405347812 */ /* 0x000fe200078efcff */
[----:B------:R-:W-:Y:S01]  /*1650*/  @!P2 IMAD.IADD R13, R13, 0x1, -R4 ;  /* 0x000000010d0da824 */ /* 0x000fe200078e0a04 */
[----:B------:R-:W-:Y:S01]  /*1660*/  ISETP.GE.AND P2, PT, R22, RZ, PT ;  /* 0x000000ff1600720c */ /* 0x000fe20003f46270 */
[----:B------:R-:W-:Y:S01]  /*1670*/  @!P0 IMAD.MOV R11, RZ, RZ, -R11 ;  /* 0x000000ffff0b8224 */ /* 0x000fe200078e0a0b */
[----:B------:R-:W-:Y:S01]  /*1680*/  ISETP.GT.U32.AND P0, PT, R4, R14, PT ;  /* 0x0000000e0400720c */ /* 0x000fe20003f04070 */
[----:B------:R-:W-:Y:S01]  /*1690*/  IMAD.HI.U32 R20, R2, R21, RZ ;  /* 0x0000001502147227 */ /* 0x000fe200078e00ff */
[----:B------:R-:W-:-:S02]  /*16a0*/  LOP3.LUT R22, R5, 0xc4, RZ, 0xfc, !PT ;  /* 0x000000c405167812 */ /* 0x000fc400078efcff */
[----:B------:R-:W-:Y:S01]  /*16b0*/  LOP3.LUT R54, R5, 0x44, RZ, 0xfc, !PT ;  /* 0x0000004405367812 */ /* 0x000fe200078efcff */
[--C-:B------:R-:W-:Y:S01]  /*16c0*/  @!P6 IMAD.IADD R15, R15, 0x1, -R4.reuse ;  /* 0x000000010f0fe824 */ /* 0x100fe200078e0a04 */
[----:B------:R-:W-:Y:S01]  /*16d0*/  ISETP.GT.U32.AND P6, PT, R4, R17, PT ;  /* 0x000000110400720c */ /* 0x000fe20003fc4070 */
[----:B------:R-:W-:Y:S01]  /*16e0*/  @!P1 IMAD.IADD R16, R16, 0x1, -R4 ;  /* 0x0000000110109824 */ /* 0x000fe200078e0a04 */
[----:B------:R-:W-:Y:S01]  /*16f0*/  IABS R23, R22 ;  /* 0x0000001600177213 */ /* 0x000fe20000000000 */
[----:B------:R-:W-:Y:S01]  /*1700*/  IMAD.MOV R20, RZ, RZ, -R20 ;  /* 0x000000ffff147224 */ /* 0x000fe200078e0a14 */
[----:B------:R-:W-:Y:S01]  /*1710*/  ISETP.GE.AND P1, PT, R22, RZ, PT ;  /* 0x000000ff1600720c */ /* 0x000fe20003f26270 */
[----:B------:R-:W-:Y:S01]  /*1720*/  @!P2 IMAD.MOV R15, RZ, RZ, -R15 ;  /* 0x000000ffff0fa224 */ /* 0x000fe200078e0a0f */
[C---:B------:R-:W-:Y:S01]  /*1730*/  LOP3.LUT R56, R5.reuse, 0x40, RZ, 0xfc, !PT ;  /* 0x0000004005387812 */ /* 0x040fe200078efcff */
[----:B------:R-:W-:Y:S01]  /*1740*/  IMAD R20, R4, R20, R21 ;  /* 0x0000001404147224 */ /* 0x000fe200078e0215 */
[----:B------:R-:W-:Y:S01]  /*1750*/  LOP3.LUT R58, R5, 0x38, RZ, 0xfc, !PT ;  /* 0x00000038053a7812 */ /* 0x000fe200078efcff */
[----:B------:R-:W-:Y:S01]  /*1760*/  IMAD.HI.U32 R21, R2, R23, RZ ;  /* 0x0000001702157227 */ /* 0x000fe200078e00ff */
[----:B------:R-:W-:-:S02]  /*1770*/  IABS R53, R56 ;  /* 0x0000003800357213 */ /* 0x000fc40000000000 */
[----:B------:R-:W-:Y:S01]  /*1780*/  IABS R55, R58 ;  /* 0x0000003a00377213 */ /* 0x000fe20000000000 */
[--C-:B------:R-:W-:Y:S01]  /*1790*/  @!P6 IMAD.IADD R17, R17, 0x1, -R4.reuse ;  /* 0x000000011111e824 */ /* 0x100fe200078e0a04 */
[----:B------:R-:W-:Y:S01]  /*17a0*/  ISETP.GT.U32.AND P6, PT, R4, R16, PT ;  /* 0x000000100400720c */ /* 0x000fe20003fc4070 */
[----:B------:R-:W-:Y:S01]  /*17b0*/  @!P0 IMAD.IADD R14, R14, 0x1, -R4 ;  /* 0x000000010e0e8824 */ /* 0x000fe200078e0a04 */
[----:B------:R-:W-:Y:S01]  /*17c0*/  ISETP.GE.AND P0, PT, R27, RZ, PT ;  /* 0x000000ff1b00720c */ /* 0x000fe20003f06270 */
[----:B------:R-:W-:Y:S01]  /*17d0*/  IMAD.MOV R21, RZ, RZ, -R21 ;  /* 0x000000ffff157224 */ /* 0x000fe200078e0a15 */
[C---:B------:R-:W-:Y:S01]  /*17e0*/  ISETP.GT.U32.AND P2, PT, R4.reuse, R17, PT ;  /* 0x000000110400720c */ /* 0x040fe20003f44070 */
[----:B------:R-:W-:Y:S01]  /*17f0*/  @!P3 IMAD.MOV R14, RZ, RZ, -R14 ;  /* 0x000000ffff0eb224 */ /* 0x000fe200078e0a0e */
[C---:B------:R-:W-:Y:S01]  /*1800*/  ISETP.GT.U32.AND P3, PT, R4.reuse, R20, PT ;  /* 0x000000140400720c */ /* 0x040fe20003f64070 */
[----:B------:R-:W-:Y:S01]  /*1810*/  IMAD R21, R4, R21, R23 ;  /* 0x0000001504157224 */ /* 0x000fe200078e0217 */
[----:B------:R-:W-:Y:S01]  /*1820*/  IABS R27, R28 ;  /* 0x0000001c001b7213 */ /* 0x000fe20000000000 */
[----:B------:R-:W-:Y:S01]  /*1830*/  @!P4 IMAD.MOV R12, RZ, RZ, -R12 ;  /* 0x000000ffff0cc224 */ /* 0x000fe200078e0a0c */
[----:B------:R-:W-:Y:S01]  /*1840*/  ISETP.GE.AND P4, PT, R25, RZ, PT ;  /* 0x000000ff1900720c */ /* 0x000fe20003f86270 */
[----:B------:R-:W-:Y:S01]  /*1850*/  @!P5 IMAD.MOV R13, RZ, RZ, -R13 ;  /* 0x000000ffff0dd224 */ /* 0x000fe200078e0a0d */
[----:B------:R-:W-:Y:S01]  /*1860*/  IABS R25, R24 ;  /* 0x0000001800197213 */ /* 0x000fe20000000000 */
[----:B------:R-:W-:Y:S01]  /*1870*/  @!P6 IMAD.IADD R16, R16, 0x1, -R4 ;  /* 0x000000011010e824 */ /* 0x000fe200078e0a04 */
[----:B------:R-:W-:Y:S01]  /*1880*/  ISETP.GT.U32.AND P6, PT, R4, R21, PT ;  /* 0x000000150400720c */ /* 0x000fe20003fc4070 */
[----:B------:R-:W-:Y:S01]  /*1890*/  IMAD.HI.U32 R23, R2, R27, RZ ;  /* 0x0000001b02177227 */ /* 0x000fe200078e00ff */
[----:B------:R-:W-:-:S02]  /*18a0*/  ISETP.GE.AND P5, PT, R26, RZ, PT ;  /* 0x000000ff1a00720c */ /* 0x000fc40003fa6270 */
[C---:B------:R-:W-:Y:S01]  /*18b0*/  LOP3.LUT R60, R5.reuse, 0x34, RZ, 0xfc, !PT ;  /* 0x00000034053c7812 */ /* 0x040fe200078efcff */
[--C-:B------:R-:W-:Y:S01]  /*18c0*/  @!P3 IMAD.IADD R20, R20, 0x1, -R4.reuse ;  /* 0x000000011414b824 */ /* 0x100fe200078e0a04 */
[----:B------:R-:W-:Y:S01]  /*18d0*/  ISETP.GE.AND P3, PT, R28, RZ, PT ;  /* 0x000000ff1c00720c */ /* 0x000fe20003f66270 */
[----:B------:R-:W-:Y:S01]  /*18e0*/  IMAD.HI.U32 R22, R2, R25, RZ ;  /* 0x0000001902167227 */ /* 0x000fe200078e00ff */
[----:B------:R-:W-:Y:S02]  /*18f0*/  LOP3.LUT R28, R5, 0xb0, RZ, 0xfc, !PT ;  /* 0x000000b0051c7812 */ /* 0x000fe400078efcff */
[----:B------:R-:W-:Y:S01]  /*1900*/  IABS R57, R60 ;  /* 0x0000003c00397213 */ /* 0x000fe20000000000 */
[--C-:B------:R-:W-:Y:S01]  /*1910*/  @!P2 IMAD.IADD R17, R17, 0x1, -R4.reuse ;  /* 0x000000011111a824 */ /* 0x100fe200078e0a04 */
[----:B------:R-:W-:Y:S01]  /*1920*/  ISETP.GE.AND P2, PT, R24, RZ, PT ;  /* 0x000000ff1800720c */ /* 0x000fe20003f46270 */
[----:B------:R-:W-:Y:S01]  /*1930*/  @!P6 IMAD.IADD R21, R21, 0x1, -R4 ;  /* 0x000000011515e824 */ /* 0x000fe200078e0a04 */
[C---:B------:R-:W-:Y:S01]  /*1940*/  ISETP.GT.U32.AND P6, PT, R4.reuse, R20, PT ;  /* 0x000000140400720c */ /* 0x040fe20003fc4070 */
[----:B------:R-:W-:Y:S01]  /*1950*/  IMAD.MOV R24, RZ, RZ, -R22 ;  /* 0x000000ffff187224 */ /* 0x000fe200078e0a16 */
[----:B------:R-:W-:Y:S01]  /*1960*/  IABS R97, R5 ;  /* 0x0000000500617213 */ /* 0x000fe20000000000 */
[----:B------:R-:W-:Y:S01]  /*1970*/  @!P4 IMAD.MOV R16, RZ, RZ, -R16 ;  /* 0x000000ffff10c224 */ /* 0x000fe200078e0a10 */
[----:B------:R-:W-:Y:S01]  /*1980*/  ISETP.GT.U32.AND P4, PT, R4, R21, PT ;  /* 0x000000150400720c */ /* 0x000fe20003f84070 */
[----:B------:R-:W-:Y:S01]  /*1990*/  IMAD.HI.U32 R22, R2, R29, RZ ;  /* 0x0000001d02167227 */ /* 0x000fe200078e00ff */
[----:B------:R-:W-:-:S03]  /*19a0*/  SHF.R.S32.HI R6, RZ, 0x5, R6 ;  /* 0x00000005ff067819 */ /* 0x000fc60000011406 */
[----:B------:R-:W-:Y:S02]  /*19b0*/  IMAD.MOV R26, RZ, RZ, -R23 ;  /* 0x000000ffff1a7224 */ /* 0x000fe400078e0a17 */
[C---:B------:R-:W-:Y:S02]  /*19c0*/  IMAD R23, R4.reuse, R24, R25 ;  /* 0x0000001804177224 */ /* 0x040fe400078e0219 */
[----:B------:R-:W-:Y:S02]  /*19d0*/  IMAD.MOV R24, RZ, RZ, -R22 ;  /* 0x000000ffff187224 */ /* 0x000fe400078e0a16 */
[C---:B------:R-:W-:Y:S01]  /*19e0*/  IMAD R22, R4.reuse, R26, R27 ;  /* 0x0000001a04167224 */ /* 0x040fe200078e021b */
[----:B------:R-:W-:Y:S01]  /*19f0*/  IABS R27, R28 ;  /* 0x0000001c001b7213 */ /* 0x000fe20000000000 */
[----:B------:R-:W-:Y:S01]  /*1a00*/  IMAD R24, R4, R24, R29 ;  /* 0x0000001804187224 */ /* 0x000fe200078e021d */
[----:B------:R-:W-:Y:S01]  /*1a10*/  IABS R29, R32 ;  /* 0x00000020001d7213 */ /* 0x000fe20000000000 */
[--C-:B------:R-:W-:Y:S01]  /*1a20*/  @!P6 IMAD.IADD R20, R20, 0x1, -R4.reuse ;  /* 0x000000011414e824 */ /* 0x100fe200078e0a04 */
[C---:B------:R-:W-:Y:S01]  /*1a30*/  ISETP.GT.U32.AND P6, PT, R4.reuse, R22, PT ;  /* 0x000000160400720c */ /* 0x040fe20003fc4070 */
[----:B------:R-:W-:Y:S01]  /*1a40*/  @!P4 IMAD.IADD R21, R21, 0x1, -R4 ;  /* 0x000000011515c824 */ /* 0x000fe200078e0a04 */
[C---:B------:R-:W-:Y:S01]  /*1a50*/  ISETP.GT.U32.AND P4, PT, R4.reuse, R24, PT ;  /* 0x000000180400720c */ /* 0x040fe20003f84070 */
[----:B------:R-:W-:Y:S01]  /*1a60*/  @!P5 IMAD.MOV R17, RZ, RZ, -R17 ;  /* 0x000000ffff11d224 */ /* 0x000fe200078e0a11 */
[----:B------:R-:W-:Y:S01]  /*1a70*/  ISETP.GT.U32.AND P5, PT, R4, R23, PT ;  /* 0x000000170400720c */ /* 0x000fe20003fa4070 */
[----:B------:R-:W-:-:S04]  /*1a80*/  IMAD.HI.U32 R26, R2, R29, RZ ;  /* 0x0000001d021a7227 */ /* 0x000fc800078e00ff */
[----:B------:R-:W-:Y:S02]  /*1a90*/  IMAD.MOV R26, RZ, RZ, -R26 ;  /* 0x000000ffff1a7224 */ /* 0x000fe400078e0a1a */
[----:B------:R-:W-:Y:S01]  /*1aa0*/  @!P1 IMAD.MOV R21, RZ, RZ, -R21 ;  /* 0x000000ffff159224 */ /* 0x000fe200078e0a15 */
[----:B------:R-:W-:Y:S01]  /*1ab0*/  ISETP.GE.AND P1, PT, R28, RZ, PT ;  /* 0x000000ff1c00720c */ /* 0x000fe20003f26270 */
[--C-:B------:R-:W-:Y:S02]  /*1ac0*/  @!P6 IMAD.IADD R22, R22, 0x1, -R4.reuse ;  /* 0x000000011616e824 */ /* 0x100fe400078e0a04 */
[--C-:B------:R-:W-:Y:S02]  /*1ad0*/  @!P4 IMAD.IADD R24, R24, 0x1, -R4.reuse ;  /* 0x000000011818c824 */ /* 0x100fe400078e0a04 */
[----:B------:R-:W-:Y:S01]  /*1ae0*/  @!P5 IMAD.IADD R23, R23, 0x1, -R4 ;  /* 0x000000011717d824 */ /* 0x000fe200078e0a04 */
[C---:B------:R-:W-:Y:S01]  /*1af0*/  ISETP.GT.U32.AND P4, PT, R4.reuse, R22, PT ;  /* 0x000000160400720c */ /* 0x040fe20003f84070 */
[----:B------:R-:W-:Y:S01]  /*1b00*/  IMAD R26, R4, R26, R29 ;  /* 0x0000001a041a7224 */ /* 0x000fe200078e021d */
[----:B------:R-:W-:Y:S01]  /*1b10*/  IABS R29, R36 ;  /* 0x00000024001d7213 */ /* 0x000fe20000000000 */
[----:B------:R-:W-:Y:S01]  /*1b20*/  IMAD.HI.U32 R28, R2, R33, RZ ;  /* 0x00000021021c7227 */ /* 0x000fe200078e00ff */
[----:B------:R-:W-:-:S02]  /*1b30*/  ISETP.GT.U32.AND P6, PT, R4, R23, PT ;  /* 0x000000170400720c */ /* 0x000fc40003fc4070 */
[----:B------:R-:W-:Y:S01]  /*1b40*/  ISETP.GE.AND P5, PT, R30, RZ, PT ;  /* 0x000000ff1e00720c */ /* 0x000fe20003fa6270 */
[----:B------:R-:W-:-:S04]  /*1b50*/  IMAD.HI.U32 R25, R2, R27, RZ ;  /* 0x0000001b02197227 */ /* 0x000fc800078e00ff */
[----:B------:R-:W-:Y:S02]  /*1b60*/  IMAD.MOV R28, RZ, RZ, -R28 ;  /* 0x000000ffff1c7224 */ /* 0x000fe400078e0a1c */
[----:B------:R-:W-:Y:S01]  /*1b70*/  @!P4 IMAD.IADD R22, R22, 0x1, -R4 ;  /* 0x000000011616c824 */ /* 0x000fe200078e0a04 */
[C---:B------:R-:W-:Y:S01]  /*1b80*/  ISETP.GT.U32.AND P4, PT, R4.reuse, R26, PT ;  /* 0x0000001a0400720c */ /* 0x040fe20003f84070 */
[----:B------:R-:W-:Y:S02]  /*1b90*/  IMAD.MOV R25, RZ, RZ, -R25 ;  /* 0x000000ffff197224 */ /* 0x000fe400078e0a19 */
[----:B------:R-:W-:Y:S01]  /*1ba0*/  @!P0 IMAD.MOV R20, RZ, RZ, -R20 ;  /* 0x000000ffff148224 */ /* 0x000fe200078e0a14 */
[C---:B------:R-:W-:Y:S01]  /*1bb0*/  ISETP.GT.U32.AND P0, PT, R4.reuse, R24, PT ;  /* 0x000000180400720c */ /* 0x040fe20003f04070 */
[C---:B------:R-:W-:Y:S02]  /*1bc0*/  IMAD R28, R4.reuse, R28, R33 ;  /* 0x0000001c041c7224 */ /* 0x040fe400078e0221 */
[----:B------:R-:W-:-:S02]  /*1bd0*/  IMAD R25, R4, R25, R27 ;  /* 0x0000001904197224 */ /* 0x000fc400078e021b */
[----:B------:R-:W-:-:S04]  /*1be0*/  IMAD.HI.U32 R27, R2, R31, RZ ;  /* 0x0000001f021b7227 */ /* 0x000fc800078e00ff */
[----:B------:R-:W-:Y:S01]  /*1bf0*/  @!P3 IMAD.MOV R22, RZ, RZ, -R22 ;  /* 0x000000ffff16b224 */ /* 0x000fe200078e0a16 */
[C---:B------:R-:W-:Y:S01]  /*1c00*/  ISETP.GT.U32.AND P3, PT, R4.reuse, R28, PT ;  /* 0x0000001c0400720c */ /* 0x040fe20003f64070 */
[----:B------:R-:W-:Y:S02]  /*1c10*/  IMAD.MOV R27, RZ, RZ, -R27 ;  /* 0x000000ffff1b7224 */ /* 0x000fe400078e0a1b */
[--C-:B------:R-:W-:Y:S01]  /*1c20*/  @!P6 IMAD.IADD R23, R23, 0x1, -R4.reuse ;  /* 0x000000011717e824 */ /* 0x100fe200078e0a04 */
[----:B------:R-:W-:Y:S01]  /*1c30*/  ISETP.GT.U32.AND P6, PT, R4, R25, PT ;  /* 0x000000190400720c */ /* 0x000fe20003fc4070 */
[----:B------:R-:W-:Y:S02]  /*1c40*/  @!P4 IMAD.IADD R26, R26, 0x1, -R4 ;  /* 0x000000011a1ac824 */ /* 0x000fe400078e0a04 */
[----:B------:R-:W-:Y:S02]  /*1c50*/  IMAD R27, R4, R27, R31 ;  /* 0x0000001b041b7224 */ /* 0x000fe400078e021f */
[----:B------:R-:W-:-:S02]  /*1c60*/  IMAD.MOV.U32 R31, RZ, RZ, R29 ;  /* 0x000000ffff1f7224 */ /* 0x000fc400078e001d */
[----:B------:R-:W-:Y:S01]  /*1c70*/  @!P0 IMAD.IADD R24, R24, 0x1, -R4 ;  /* 0x0000000118188824 */ /* 0x000fe200078e0a04 */
[----:B------:R-:W-:Y:S01]  /*1c80*/  ISETP.GE.AND P0, PT, R32, RZ, PT ;  /* 0x000000ff2000720c */ /* 0x000fe20003f06270 */
[----:B------:R-:W-:Y:S01]  /*1c90*/  @!P2 IMAD.MOV R23, RZ, RZ, -R23 ;  /* 0x000000ffff17a224 */ /* 0x000fe200078e0a17 */
[----:B------:R-:W-:Y:S01]  /*1ca0*/  ISETP.GT.U32.AND P2, PT, R4, R26, PT ;  /* 0x0000001a0400720c */ /* 0x000fe20003f44070 */
[----:B------:R-:W-:Y:S01]  /*1cb0*/  IMAD.HI.U32 R29, R2, R31, RZ ;  /* 0x0000001f021d7227 */ /* 0x000fe200078e00ff */
[----:B------:R-:W-:-:S03]  /*1cc0*/  LOP3.LUT R32, R5, 0x98, RZ, 0xfc, !PT ;  /* 0x0000009805207812 */ /* 0x000fc600078efcff */
[--C-:B------:R-:W-:Y:S01]  /*1cd0*/  @!P3 IMAD.IADD R28, R28, 0x1, -R4.reuse ;  /* 0x000000011c1cb824 */ /* 0x100fe200078e0a04 */
[----:B------:R-:W-:Y:S01]  /*1ce0*/  IABS R33, R32 ;  /* 0x0000002000217213 */ /* 0x000fe20000000000 */
[----:B------:R-:W-:Y:S02]  /*1cf0*/  IMAD.MOV R29, RZ, RZ, -R29 ;  /* 0x000000ffff1d7224 */ /* 0x000fe400078e0a1d */
[--C-:B------:R-:W-:Y:S01]  /*1d00*/  @!P6 IMAD.IADD R25, R25, 0x1, -R4.reuse ;  /* 0x000000011919e824 */ /* 0x100fe200078e0a04 */
[C---:B------:R-:W-:Y:S01]  /*1d10*/  ISETP.GT.U32.AND P3, PT, R4.reuse, R28, PT ;  /* 0x0000001c0400720c */ /* 0x040fe20003f64070 */
[C---:B------:R-:W-:Y:S01]  /*1d20*/  IMAD R29, R4.reuse, R29, R31 ;  /* 0x0000001d041d7224 */ /* 0x040fe200078e021f */
[----:B------:R-:W-:Y:S01]  /*1d30*/  ISETP.GT.U32.AND P6, PT, R4, R27, PT ;  /* 0x0000001b0400720c */ /* 0x000fe20003fc4070 */
[----:B------:R-:W-:Y:S01]  /*1d40*/  IMAD.HI.U32 R30, R2, R33, RZ ;  /* 0x00000021021e7227 */ /* 0x000fe200078e00ff */
[----:B------:R-:W-:Y:S02]  /*1d50*/  ISETP.GT.U32.AND P4, PT, R4, R25, PT ;  /* 0x000000190400720c */ /* 0x000fe40003f84070 */
[----:B------:R-:W-:Y:S01]  /*1d60*/  LOP3.LUT R31, R5, 0x94, RZ, 0xfc, !PT ;  /* 0x00000094051f7812 */ /* 0x000fe200078efcff */
[----:B------:R-:W-:Y:S01]  /*1d70*/  @!P2 IMAD.IADD R26, R26, 0x1, -R4 ;  /* 0x000000011a1aa824 */ /* 0x000fe200078e0a04 */
[----:B------:R-:W-:Y:S01]  /*1d80*/  ISETP.GT.U32.AND P2, PT, R4, R29, PT ;  /* 0x0000001d0400720c */ /* 0x000fe20003f44070 */
[----:B------:R-:W-:-:S02]  /*1d90*/  IMAD.MOV R30, RZ, RZ, -R30 ;  /* 0x000000ffff1e7224 */ /* 0x000fc400078e0a1e */
[----:B------:R-:W-:Y:S01]  /*1da0*/  @!P0 IMAD.MOV R26, RZ, RZ, -R26 ;  /* 0x000000ffff1a8224 */ /* 0x000fe200078e0a1a */
[----:B------:R-:W-:Y:S01]  /*1db0*/  ISETP.GE.AND P0, PT, R31, RZ, PT ;  /* 0x000000ff1f00720c */ /* 0x000fe20003f06270 */
[----:B------:R-:W-:Y:S01]  /*1dc0*/  IMAD R30, R4, R30, R33 ;  /* 0x0000001e041e7224 */ /* 0x000fe200078e0221 */
[----:B------:R-:W-:Y:S01]  /*1dd0*/  LOP3.LUT R33, R5, 0x8c, RZ, 0xfc, !PT ;  /* 0x0000008c05217812 */ /* 0x000fe200078efcff */
[--C-:B------:R-:W-:Y:S02]  /*1de0*/  @!P3 IMAD.IADD R28, R28, 0x1, -R4.reuse ;  /* 0x000000011c1cb824 */ /* 0x100fe400078e0a04 */
[--C-:B------:R-:W-:Y:S01]  /*1df0*/  @!P6 IMAD.IADD R27, R27, 0x1, -R4.reuse ;  /* 0x000000011b1be824 */ /* 0x100fe200078e0a04 */
[C---:B------:R-:W-:Y:S01]  /*1e00*/  ISETP.GT.U32.AND P3, PT, R4.reuse, R30, PT ;  /* 0x0000001e0400720c */ /* 0x040fe20003f64070 */
[--C-:B------:R-:W-:Y:S01]  /*1e10*/  @!P4 IMAD.IADD R25, R25, 0x1, -R4.reuse ;  /* 0x000000011919c824 */ /* 0x100fe200078e0a04 */
[----:B------:R-:W-:Y:S01]  /*1e20*/  ISETP.GE.AND P4, PT, R35, RZ, PT ;  /* 0x000000ff2300720c */ /* 0x000fe20003f86270 */
[----:B------:R-:W-:Y:S01]  /*1e30*/  @!P2 IMAD.IADD R29, R29, 0x1, -R4 ;  /* 0x000000011d1da824 */ /* 0x000fe200078e0a04 */
[C---:B------:R-:W-:Y:S01]  /*1e40*/  ISETP.GT.U32.AND P6, PT, R4.reuse, R27, PT ;  /* 0x0000001b0400720c */ /* 0x040fe20003fc4070 */
[----:B------:R-:W-:Y:S01]  /*1e50*/  @!P1 IMAD.MOV R25, RZ, RZ, -R25 ;  /* 0x000000ffff199224 */ /* 0x000fe200078e0a19 */
[----:B------:R-:W-:Y:S01]  /*1e60*/  IABS R35, R31 ;  /* 0x0000001f00237213 */ /* 0x000fe20000000000 */
[----:B------:R-:W-:Y:S01]  /*1e70*/  @!P5 IMAD.MOV R24, RZ, RZ, -R24 ;  /* 0x000000ffff18d224 */ /* 0x000fe200078e0a18 */
[----:B------:R-:W-:-:S02]  /*1e80*/  ISETP.GT.U32.AND P2, PT, R4, R29, PT ;  /* 0x0000001d0400720c */ /* 0x000fc40003f44070 */
[----:B------:R-:W-:Y:S01]  /*1e90*/  ISETP.GE.AND P1, PT, R36, RZ, PT ;  /* 0x000000ff2400720c */ /* 0x000fe20003f26270 */
[----:B------:R-:W-:Y:S01]  /*1ea0*/  IMAD.HI.U32 R31, R2, R35, RZ ;  /* 0x00000023021f7227 */ /* 0x000fe200078e00ff */
[----:B------:R-:W-:Y:S02]  /*1eb0*/  IABS R39, R33 ;  /* 0x0000002100277213 */ /* 0x000fe40000000000 */
[----:B------:R-:W-:Y:S01]  /*1ec0*/  ISETP.GE.AND P5, PT, R34, RZ, PT ;  /* 0x000000ff2200720c */ /* 0x000fe20003fa6270 */
[--C-:B------:R-:W-:Y:S01]  /*1ed0*/  @!P3 IMAD.IADD R30, R30, 0x1, -R4.reuse ;  /* 0x000000011e1eb824 */ /* 0x100fe200078e0a04 */
[----:B------:R-:W-:Y:S01]  /*1ee0*/  LOP3.LUT R34, R5, 0x88, RZ, 0xfc, !PT ;  /* 0x0000008805227812 */ /* 0x000fe200078efcff */
[----:B------:R-:W-:Y:S02]  /*1ef0*/  IMAD.MOV R31, RZ, RZ, -R31 ;  /* 0x000000ffff1f7224 */ /* 0x000fe400078e0a1f */
[----:B------:R-:W-:Y:S01]  /*1f00*/  @!P6 IMAD.IADD R27, R27, 0x1, -R4 ;  /* 0x000000011b1be824 */ /* 0x000fe200078e0a04 */
[----:B------:R-:W-:Y:S01]  /*1f10*/  ISETP.GT.U32.AND P3, PT, R4, R30, PT ;  /* 0x0000001e0400720c */ /* 0x000fe20003f64070 */
[----:B------:R-:W-:Y:S01]  /*1f20*/  @!P4 IMAD.MOV R28, RZ, RZ, -R28 ;  /* 0x000000ffff1cc224 */ /* 0x000fe200078e0a1c */
[----:B------:R-:W-:Y:S01]  /*1f30*/  ISETP.GE.AND P6, PT, R32, RZ, PT ;  /* 0x000000ff2000720c */ /* 0x000fe20003fc6270 */
[----:B------:R-:W-:Y:S01]  /*1f40*/  @!P2 IMAD.IADD R29, R29, 0x1, -R4 ;  /* 0x000000011d1da824 */ /* 0x000fe200078e0a04 */
[----:B------:R-:W-:Y:S01]  /*1f50*/  ISETP.GE.AND P4, PT, R33, RZ, PT ;  /* 0x000000ff2100720c */ /* 0x000fe20003f86270 */
[----:B------:R-:W-:Y:S01]  /*1f60*/  IMAD R31, R4, R31, R35 ;  /* 0x0000001f041f7224 */ /* 0x000fe200078e0223 */
[----:B------:R-:W-:Y:S01]  /*1f70*/  LOP3.LUT R32, R5, 0x90, RZ, 0xfc, !PT ;  /* 0x0000009005207812 */ /* 0x000fe200078efcff */
[----:B------:R-:W-:Y:S01]  /*1f80*/  IMAD.HI.U32 R33, R2, R39, RZ ;  /* 0x0000002702217227 */ /* 0x000fe200078e00ff */
[----:B------:R-:W-:-:S02]  /*1f90*/  IABS R41, R34 ;  /* 0x0000002200297213 */ /* 0x000fc40000000000 */
[----:B------:R-:W-:Y:S01]  /*1fa0*/  IABS R37, R32 ;  /* 0x0000002000257213 */ /* 0x000fe20000000000 */
[----:B------:R-:W-:Y:S01]  /*1fb0*/  @!P1 IMAD.MOV R29, RZ, RZ, -R29 ;  /* 0x000000ffff1d9224 */ /* 0x000fe200078e0a1d */
[----:B------:R-:W-:Y:S01]  /*1fc0*/  ISETP.GT.U32.AND P1, PT, R4, R31, PT ;  /* 0x0000001f0400720c */ /* 0x000fe20003f24070 */
[----:B------:R-:W-:Y:S01]  /*1fd0*/  IMAD.MOV R33, RZ, RZ, -R33 ;  /* 0x000000ffff217224 */ /* 0x000fe200078e0a21 */
[----:B------:R-:W-:Y:S01]  /*1fe0*/  ISETP.GE.AND P2, PT, R34, RZ, PT ;  /* 0x000000ff2200720c */ /* 0x000fe20003f46270 */
[----:B------:R-:W-:Y:S02]  /*1ff0*/  @!P3 IMAD.IADD R30, R30, 0x1, -R4 ;  /* 0x000000011e1eb824 */ /* 0x000fe400078e0a04 */
[----:B------:R-:W-:Y:S01]  /*2000*/  IMAD R33, R4, R33, R39 ;  /* 0x0000002104217224 */ /* 0x000fe200078e0227 */
[----:B------:R-:W-:Y:S01]  /*2010*/  IABS R39, R42 ;  /* 0x0000002a00277213 */ /* 0x000fe20000000000 */
[----:B------:R-:W-:Y:S01]  /*2020*/  @!P5 IMAD.MOV R27, RZ, RZ, -R27 ;  /* 0x000000ffff1bd224 */ /* 0x000fe200078e0a1b */
[----:B------:R-:W-:Y:S01]  /*2030*/  ISETP.GE.AND P5, PT, R32, RZ, PT ;  /* 0x000000ff2000720c */ /* 0x000fe20003fa6270 */
[----:B------:R-:W-:Y:S01]  /*2040*/  @!P6 IMAD.MOV R30, RZ, RZ, -R30 ;  /* 0x000000ffff1ee224 */ /* 0x000fe200078e0a1e */
[----:B------:R-:W-:Y:S01]  /*2050*/  ISETP.GT.U32.AND P6, PT, R4, R33, PT ;  /* 0x000000210400720c */ /* 0x000fe20003fc4070 */
[----:B------:R-:W-:-:S04]  /*2060*/  IMAD.HI.U32 R32, R2, R37, RZ ;  /* 0x0000002502207227 */ /* 0x000fc800078e00ff */
[----:B------:R-:W-:Y:S02]  /*2070*/  IMAD.MOV R32, RZ, RZ, -R32 ;  /* 0x000000ffff207224 */ /* 0x000fe400078e0a20 */
[--C-:B------:R-:W-:Y:S02]  /*2080*/  @!P1 IMAD.IADD R31, R31, 0x1, -R4.reuse ;  /* 0x000000011f1f9824 */ /* 0x100fe400078e0a04 */
[----:B------:R-:W-:Y:S01]  /*2090*/  IMAD R32, R4, R32, R37 ;  /* 0x0000002004207224 */ /* 0x000fe200078e0225 */
[----:B------:R-:W-:Y:S01]  /*20a0*/  IABS R37, R40 ;  /* 0x0000002800257213 */ /* 0x000fe20000000000 */
[----:B------:R-:W-:Y:S01]  /*20b0*/  IMAD.HI.U32 R34, R2, R41, RZ ;  /* 0x0000002902227227 */ /* 0x000fe200078e00ff */
[C---:B------:R-:W-:Y:S02]  /*20c0*/  ISETP.GT.U32.AND P1, PT, R4.reuse, R31, PT ;  /* 0x0000001f0400720c */ /* 0x040fe40003f24070 */
[----:B------:R-:W-:Y:S01]  /*20d0*/  ISETP.GT.U32.AND P3, PT, R4, R32, PT ;  /* 0x000000200400720c */ /* 0x000fe20003f64070 */
[----:B------:R-:W-:-:S02]  /*20e0*/  @!P6 IMAD.IADD R33, R33, 0x1, -R4 ;  /* 0x000000012121e824 */ /* 0x000fc400078e0a04 */
[----:B------:R-:W-:Y:S02]  /*20f0*/  IMAD.MOV R34, RZ, RZ, -R34 ;  /* 0x000000ffff227224 */ /* 0x000fe400078e0a22 */
[----:B------:R-:W-:Y:S01]  /*2100*/  IMAD.HI.U32 R36, R2, R39, RZ ;  /* 0x0000002702247227 */ /* 0x000fe200078e00ff */
[----:B------:R-:W-:-:S03]  /*2110*/  ISETP.GT.U32.AND P6, PT, R4, R33, PT ;  /* 0x000000210400720c */ /* 0x000fc60003fc4070 */
[C---:B------:R-:W-:Y:S01]  /*2120*/  IMAD R34, R4.reuse, R34, R41 ;  /* 0x0000002204227224 */ /* 0x040fe200078e0229 */
[----:B------:R-:W-:Y:S01]  /*2130*/  IABS R41, R45 ;  /* 0x0000002d00297213 */ /* 0x000fe20000000000 */
[----:B------:R-:W-:Y:S02]  /*2140*/  @!P1 IMAD.IADD R31, R31, 0x1, -R4 ;  /* 0x000000011f1f9824 */ /* 0x000fe400078e0a04 */
[----:B------:R-:W-:Y:S01]  /*2150*/  IMAD.MOV R36, RZ, RZ, -R36 ;  /* 0x000000ffff247224 */ /* 0x000fe200078e0a24 */
[----:B------:R-:W-:Y:S01]  /*2160*/  ISETP.GT.U32.AND P1, PT, R4, R34, PT ;  /* 0x000000220400720c */ /* 0x000fe20003f24070 */
[--C-:B------:R-:W-:Y:S02]  /*2170*/  @!P3 IMAD.IADD R32, R32, 0x1, -R4.reuse ;  /* 0x000000012020b824 */ /* 0x100fe400078e0a04 */
[C---:B------:R-:W-:Y:S02]  /*2180*/  IMAD R36, R4.reuse, R36, R39 ;  /* 0x0000002404247224 */ /* 0x040fe400078e0227 */
[----:B------:R-:W-:Y:S01]  /*2190*/  @!P6 IMAD.IADD R33, R33, 0x1, -R4 ;  /* 0x000000012121e824 */ /* 0x000fe200078e0a04 */
[----:B------:R-:W-:Y:S01]  /*21a0*/  ISETP.GT.U32.AND P3, PT, R4, R32, PT ;  /* 0x000000200400720c */ /* 0x000fe20003f64070 */
[----:B------:R-:W-:Y:S01]  /*21b0*/  IMAD.HI.U32 R35, R2, R37, RZ ;  /* 0x0000002502237227 */ /* 0x000fe200078e00ff */
[----:B------:R-:W-:-:S03]  /*21c0*/  ISETP.GT.U32.AND P6, PT, R4, R36, PT ;  /* 0x000000240400720c */ /* 0x000fc60003fc4070 */
[----:B------:R-:W-:Y:S02]  /*21d0*/  IMAD.MOV R35, RZ, RZ, -R35 ;  /* 0x000000ffff237224 */ /* 0x000fe400078e0a23 */
[----:B------:R-:W-:Y:S01]  /*21e0*/  @!P1 IMAD.IADD R34, R34, 0x1, -R4 ;  /* 0x0000000122229824 */ /* 0x000fe200078e0a04 */
[----:B------:R-:W-:Y:S01]  /*21f0*/  ISETP.GE.AND P1, PT, R40, RZ, PT ;  /* 0x000000ff2800720c */ /* 0x000fe20003f26270 */
[----:B------:R-:W-:Y:S02]  /*2200*/  IMAD.MOV.U32 R39, RZ, RZ, R38 ;  /* 0x000000ffff277224 */ /* 0x000fe400078e0026 */
[C---:B------:R-:W-:Y:S02]  /*2210*/  IMAD R35, R4.reuse, R35, R37 ;  /* 0x0000002304237224 */ /* 0x040fe400078e0225 */
[----:B------:R-:W-:Y:S01]  /*2220*/  @!P0 IMAD.MOV R31, RZ, RZ, -R31 ;  /* 0x000000ffff1f8224 */ /* 0x000fe200078e0a1f */
[----:B------:R-:W-:Y:S01]  /*2230*/  ISETP.GT.U32.AND P0, PT, R4, R34, PT ;  /* 0x000000220400720c */ /* 0x000fe20003f04070 */
[----:B------:R-:W-:-:S04]  /*2240*/  IMAD.HI.U32 R37, R2, R39, RZ ;  /* 0x0000002702257227 */ /* 0x000fc800078e00ff */
[--C-:B------:R-:W-:Y:S01]  /*2250*/  @!P3 IMAD.IADD R32, R32, 0x1, -R4.reuse ;  /* 0x000000012020b824 */ /* 0x100fe200078e0a04 */
[----:B------:R-:W-:Y:S01]  /*2260*/  ISETP.GT.U32.AND P3, PT, R4, R35, PT ;  /* 0x000000230400720c */ /* 0x000fe20003f64070 */
[----:B------:R-:W-:Y:S02]  /*2270*/  @!P6 IMAD.IADD R36, R36, 0x1, -R4 ;  /* 0x000000012424e824 */ /* 0x000fe400078e0a04 */
[----:B------:R-:W-:-:S04]  /*2280*/  IMAD.HI.U32 R38, R2, R41, RZ ;  /* 0x0000002902267227 */ /* 0x000fc800078e00ff */
[----:B------:R-:W-:Y:S02]  /*2290*/  IMAD.MOV R37, RZ, RZ, -R37 ;  /* 0x000000ffff257224 */ /* 0x000fe400078e0a25 */
[----:B------:R-:W-:Y:S01]  /*22a0*/  @!P5 IMAD.MOV R32, RZ, RZ, -R32 ;  /* 0x000000ffff20d224 */ /* 0x000fe200078e0a20 */
[C---:B------:R-:W-:Y:S01]  /*22b0*/  ISETP.GT.U32.AND P5, PT, R4.reuse, R36, PT ;  /* 0x000000240400720c */ /* 0x040fe20003fa4070 */
[----:B------:R-:W-:Y:S02]  /*22c0*/  IMAD.MOV R38, RZ, RZ, -R38 ;  /* 0x000000ffff267224 */ /* 0x000fe400078e0a26 */
[----:B------:R-:W-:Y:S02]  /*22d0*/  IMAD R37, R4, R37, R39 ;  /* 0x0000002504257224 */ /* 0x000fe400078e0227 */
[----:B------:R-:W-:-:S04]  /*22e0*/  IMAD.HI.U32 R39, R2, R43, RZ ;  /* 0x0000002b02277227 */ /* 0x000fc800078e00ff */
[----:B------:R-:W-:Y:S02]  /*22f0*/  IMAD R38, R4, R38, R41 ;  /* 0x0000002604267224 */ /* 0x000fe400078e0229 */
[--C-:B------:R-:W-:Y:S01]  /*2300*/  @!P0 IMAD.IADD R34, R34, 0x1, -R4.reuse ;  /* 0x0000000122228824 */ /* 0x100fe200078e0a04 */
[----:B------:R-:W-:Y:S01]  /*2310*/  ISETP.GT.U32.AND P0, PT, R4, R37, PT ;  /* 0x000000250400720c */ /* 0x000fe20003f04070 */
[----:B------:R-:W-:Y:S02]  /*2320*/  IMAD.MOV R39, RZ, RZ, -R39 ;  /* 0x000000ffff277224 */ /* 0x000fe400078e0a27 */
[----:B------:R-:W-:Y:S01]  /*2330*/  @!P3 IMAD.IADD R35, R35, 0x1, -R4 ;  /* 0x000000012323b824 */ /* 0x000fe200078e0a04 */
[----:B------:R-:W-:Y:S01]  /*2340*/  ISETP.GE.AND P3, PT, R42, RZ, PT ;  /* 0x000000ff2a00720c */ /* 0x000fe20003f66270 */
[----:B------:R-:W-:Y:S01]  /*2350*/  @!P2 IMAD.MOV R34, RZ, RZ, -R34 ;  /* 0x000000ffff22a224 */ /* 0x000fe200078e0a22 */
[C---:B------:R-:W-:Y:S01]  /*2360*/  ISETP.GT.U32.AND P2, PT, R4.reuse, R38, PT ;  /* 0x000000260400720c */ /* 0x040fe20003f44070 */
[C---:B------:R-:W-:Y:S01]  /*2370*/  IMAD R39, R4.reuse, R39, R43 ;  /* 0x0000002704277224 */ /* 0x040fe200078e022b */
[----:B------:R-:W-:Y:S01]  /*2380*/  ISETP.GT.U32.AND P6, PT, R4, R35, PT ;  /* 0x000000230400720c */ /* 0x000fe20003fc4070 */
[--C-:B------:R-:W-:Y:S01]  /*2390*/  @!P5 IMAD.IADD R36, R36, 0x1, -R4.reuse ;  /* 0x000000012424d824 */ /* 0x100fe200078e0a04 */
[----:B------:R-:W-:Y:S01]  /*23a0*/  LOP3.LUT R42, R5, 0x6c, RZ, 0xfc, !PT ;  /* 0x0000006c052a7812 */ /* 0x000fe200078efcff */
[----:B------:R-:W-:Y:S01]  /*23b0*/  @!P4 IMAD.MOV R33, RZ, RZ, -R33 ;  /* 0x000000ffff21c224 */ /* 0x000fe200078e0a21 */
[----:B------:R-:W-:Y:S01]  /*23c0*/  ISETP.GT.U32.AND P5, PT, R4, R39, PT ;  /* 0x000000270400720c */ /* 0x000fe20003fa4070 */
[----:B------:R-:W-:Y:S01]  /*23d0*/  @!P0 IMAD.IADD R37, R37, 0x1, -R4 ;  /* 0x0000000125258824 */ /* 0x000fe200078e0a04 */
[----:B------:R-:W-:-:S02]  /*23e0*/  IABS R43, R42 ;  /* 0x0000002a002b7213 */ /* 0x000fc40000000000 */
[----:B------:R-:W-:Y:S01]  /*23f0*/  ISETP.GE.AND P4, PT, R44, RZ, PT ;  /* 0x000000ff2c00720c */ /* 0x000fe20003f86270 */
[----:B------:R-:W-:Y:S01]  /*2400*/  @!P3 IMAD.MOV R36, RZ, RZ, -R36 ;  /* 0x000000ffff24b224 */ /* 0x000fe200078e0a24 */
[C---:B------:R-:W-:Y:S01]  /*2410*/  LOP3.LUT R44, R5.reuse, 0x68, RZ, 0xfc, !PT ;  /* 0x00000068052c7812 */ /* 0x040fe200078efcff */
[--C-:B------:R-:W-:Y:S01]  /*2420*/  @!P2 IMAD.IADD R38, R38, 0x1, -R4.reuse ;  /* 0x000000012626a824 */ /* 0x100fe200078e0a04 */
[----:B------:R-:W-:Y:S01]  /*2430*/  ISETP.GT.U32.AND P2, PT, R4, R37, PT ;  /* 0x000000250400720c */ /* 0x000fe20003f44070 */
[----:B------:R-:W-:Y:S01]  /*2440*/  IMAD.HI.U32 R40, R2, R43, RZ ;  /* 0x0000002b02287227 */ /* 0x000fe200078e00ff */
[----:B------:R-:W-:Y:S02]  /*2450*/  ISETP.GE.AND P0, PT, R46, RZ, PT ;  /* 0x000000ff2e00720c */ /* 0x000fe40003f06270 */
[----:B------:R-:W-:Y:S01]  /*2460*/  LOP3.LUT R46, R5, 0x64, RZ, 0xfc, !PT ;  /* 0x00000064052e7812 */ /* 0x000fe200078efcff */
[--C-:B------:R-:W-:Y:S01]  /*2470*/  @!P6 IMAD.IADD R35, R35, 0x1, -R4.reuse ;  /* 0x000000012323e824 */ /* 0x100fe200078e0a04 */
[----:B------:R-:W-:Y:S01]  /*2480*/  ISETP.GE.AND P6, PT, R45, RZ, PT ;  /* 0x000000ff2d00720c */ /* 0x000fe20003fc6270 */
[----:B------:R-:W-:Y:S01]  /*2490*/  @!P5 IMAD.IADD R39, R39, 0x1, -R4 ;  /* 0x000000012727d824 */ /* 0x000fe200078e0a04 */
[----:B------:R-:W-:Y:S01]  /*24a0*/  IABS R45, R44 ;  /* 0x0000002c002d7213 */ /* 0x000fe20000000000 */
[----:B------:R-:W-:Y:S01]  /*24b0*/  IMAD.MOV R40, RZ, RZ, -R40 ;  /* 0x000000ffff287224 */ /* 0x000fe200078e0a28 */
[----:B------:R-:W-:Y:S01]  /*24c0*/  IABS R47, R46 ;  /* 0x0000002e002f7213 */ /* 0x000fe20000000000 */
[----:B------:R-:W-:Y:S01]  /*24d0*/  @!P1 IMAD.MOV R35, RZ, RZ, -R35 ;  /* 0x000000ffff239224 */ /* 0x000fe200078e0a23 */
[C---:B------:R-:W-:Y:S01]  /*24e0*/  ISETP.GT.U32.AND P1, PT, R4.reuse, R38, PT ;  /* 0x000000260400720c */ /* 0x040fe20003f24070 */
[C---:B------:R-:W-:Y:S01]  /*24f0*/  IMAD R40, R4.reuse, R40, R43 ;  /* 0x0000002804287224 */ /* 0x040fe200078e022b */
[----:B------:R-:W-:Y:S01]  /*2500*/  ISETP.GT.U32.AND P5, PT, R4, R39, PT ;  /* 0x000000270400720c */ /* 0x000fe20003fa4070 */
[----:B------:R-:W-:-:S04]  /*2510*/  IMAD.HI.U32 R41, R2, R45, RZ ;  /* 0x0000002d02297227 */ /* 0x000fc800078e00ff */
[----:B------:R-:W-:Y:S01]  /*2520*/  @!P2 IMAD.IADD R37, R37, 0x1, -R4 ;  /* 0x000000012525a824 */ /* 0x000fe200078e0a04 */
[----:B------:R-:W-:Y:S01]  /*2530*/  ISETP.GT.U32.AND P2, PT, R4, R40, PT ;  /* 0x000000280400720c */ /* 0x000fe20003f44070 */
[----:B------:R-:W-:Y:S02]  /*2540*/  IMAD.MOV R41, RZ, RZ, -R41 ;  /* 0x000000ffff297224 */ /* 0x000fe400078e0a29 */
[----:B------:R-:W-:-:S04]  /*2550*/  IMAD.HI.U32 R43, R2, R49, RZ ;  /* 0x00000031022b7227 */ /* 0x000fc800078e00ff */
[----:B------:R-:W-:Y:S02]  /*2560*/  IMAD R41, R4, R41, R45 ;  /* 0x0000002904297224 */ /* 0x000fe400078e022d */
[--C-:B------:R-:W-:Y:S01]  /*2570*/  @!P1 IMAD.IADD R38, R38, 0x1, -R4.reuse ;  /* 0x0000000126269824 */ /* 0x100fe200078e0a04 */
[----:B------:R-:W-:Y:S01]  /*2580*/  ISETP.GE.AND P1, PT, R42, RZ, PT ;  /* 0x000000ff2a00720c */ /* 0x000fe20003f26270 */
[----:B------:R-:W-:Y:S01]  /*2590*/  @!P5 IMAD.IADD R39, R39, 0x1, -R4 ;  /* 0x000000012727d824 */ /* 0x000fe200078e0a04 */
[----:B------:R-:W-:Y:S01]  /*25a0*/  ISETP.GT.U32.AND P5, PT, R4, R41, PT ;  /* 0x000000290400720c */ /* 0x000fe20003fa4070 */
[----:B------:R-:W-:-:S04]  /*25b0*/  IMAD.HI.U32 R42, R2, R47, RZ ;  /* 0x0000002f022a7227 */ /* 0x000fc800078e00ff */
[----:B------:R-:W-:Y:S02]  /*25c0*/  IMAD.MOV R42, RZ, RZ, -R42 ;  /* 0x000000ffff2a7224 */ /* 0x000fe400078e0a2a */
[--C-:B------:R-:W-:Y:S01]  /*25d0*/  @!P2 IMAD.IADD R40, R40, 0x1, -R4.reuse ;  /* 0x000000012828a824 */ /* 0x100fe200078e0a04 */
[----:B------:R-:W-:Y:S01]  /*25e0*/  ISETP.GE.AND P2, PT, R44, RZ, PT ;  /* 0x000000ff2c00720c */ /* 0x000fe20003f46270 */
[C---:B------:R-:W-:Y:S01]  /*25f0*/  IMAD R42, R4.reuse, R42, R47 ;  /* 0x0000002a042a7224 */ /* 0x040fe200078e022f */
[----:B------:R-:W-:Y:S01]  /*2600*/  IABS R47, R50 ;  /* 0x00000032002f7213 */ /* 0x000fe20000000000 */
[----:B------:R-:W-:Y:S01]  /*2610*/  IMAD.MOV R43, RZ, RZ, -R43 ;  /* 0x000000ffff2b7224 */ /* 0x000fe200078e0a2b */
[C---:B------:R-:W-:Y:S01]  /*2620*/  ISETP.GT.U32.AND P3, PT, R4.reuse, R40, PT ;  /* 0x000000280400720c */ /* 0x040fe20003f64070 */
[----:B------:R-:W-:Y:S01]  /*2630*/  @!P5 IMAD.IADD R41, R41, 0x1, -R4 ;  /* 0x000000012929d824 */ /* 0x000fe200078e0a04 */
[----:B------:R-:W-:Y:S01]  /*2640*/  ISETP.GT.U32.AND P5, PT, R4, R42, PT ;  /* 0x0000002a0400720c */ /* 0x000fe20003fa4070 */
[----:B------:R-:W-:-:S04]  /*2650*/  IMAD.HI.U32 R44, R2, R47, RZ ;  /* 0x0000002f022c7227 */ /* 0x000fc800078e00ff */
[C---:B------:R-:W-:Y:S01]  /*2660*/  IMAD R43, R4.reuse, R43, R49 ;  /* 0x0000002b042b7224 */ /* 0x040fe200078e0231 */
[----:B------:R-:W-:Y:S01]  /*2670*/  IABS R49, R52 ;  /* 0x0000003400317213 */ /* 0x000fe20000000000 */
[----:B------:R-:W-:Y:S01]  /*2680*/  @!P4 IMAD.MOV R37, RZ, RZ, -R37 ;  /* 0x000000ffff25c224 */ /* 0x000fe200078e0a25 */
[C---:B------:R-:W-:Y:S01]  /*2690*/  ISETP.GT.U32.AND P4, PT, R4.reuse, R41, PT ;  /* 0x000000290400720c */ /* 0x040fe20003f84070 */
[----:B------:R-:W-:Y:S02]  /*26a0*/  IMAD.MOV R44, RZ, RZ, -R44 ;  /* 0x000000ffff2c7224 */ /* 0x000fe400078e0a2c */
[----:B------:R-:W-:Y:S01]  /*26b0*/  @!P6 IMAD.MOV R38, RZ, RZ, -R38 ;  /* 0x000000ffff26e224 */ /* 0x000fe200078e0a26 */
[----:B------:R-:W-:Y:S01]  /*26c0*/  ISETP.GT.U32.AND P6, PT, R4, R43, PT ;  /* 0x0000002b0400720c */ /* 0x000fe20003fc4070 */
[----:B------:R-:W-:Y:S01]  /*26d0*/  @!P3 IMAD.IADD R40, R40, 0x1, -R4 ;  /* 0x000000012828b824 */ /* 0x000fe200078e0a04 */
[----:B------:R-:W-:Y:S01]  /*26e0*/  ISETP.GE.AND P3, PT, R48, RZ, PT ;  /* 0x000000ff3000720c */ /* 0x000fe20003f66270 */
[----:B------:R-:W-:Y:S01]  /*26f0*/  IMAD R44, R4, R44, R47 ;  /* 0x0000002c042c7224 */ /* 0x000fe200078e022f */
[----:B------:R-:W-:Y:S01]  /*2700*/  LOP3.LUT R47, R5, 0x50, RZ, 0xfc, !PT ;  /* 0x00000050052f7812 */ /* 0x000fe200078efcff */
[----:B------:R-:W-:-:S04]  /*2710*/  IMAD.HI.U32 R45, R2, R49, RZ ;  /* 0x00000031022d7227 */ /* 0x000fc800078e00ff */
[----:B------:R-:W-:Y:S01]  /*2720*/  @!P1 IMAD.MOV R40, RZ, RZ, -R40 ;  /* 0x000000ffff289224 */ /* 0x000fe200078e0a28 */
[----:B------:R-:W-:Y:S01]  /*2730*/  ISETP.GT.U32.AND P1, PT, R4, R44, PT ;  /* 0x0000002c0400720c */ /* 0x000fe20003f24070 */
[--C-:B------:R-:W-:Y:S02]  /*2740*/  @!P5 IMAD.IADD R42, R42, 0x1, -R4.reuse ;  /* 0x000000012a2ad824 */ /* 0x100fe400078e0a04 */
[----:B------:R-:W-:Y:S02]  /*2750*/  IMAD.MOV R45, RZ, RZ, -R45 ;  /* 0x000000ffff2d7224 */ /* 0x000fe400078e0a2d */
[--C-:B------:R-:W-:Y:S01]  /*2760*/  @!P4 IMAD.IADD R41, R41, 0x1, -R4.reuse ;  /* 0x000000012929c824 */ /* 0x100fe200078e0a04 */
[C---:B------:R-:W-:Y:S01]  /*2770*/  ISETP.GT.U32.AND P5, PT, R4.reuse, R42, PT ;  /* 0x0000002a0400720c */ /* 0x040fe20003fa4070 */
[----:B------:R-:W-:Y:S01]  /*2780*/  IMAD R45, R4, R45, R49 ;  /* 0x0000002d042d7224 */ /* 0x000fe200078e0231 */
[----:B------:R-:W-:Y:S01]  /*2790*/  IABS R49, R47 ;  /* 0x0000002f00317213 */ /* 0x000fe20000000000 */
[--C-:B------:R-:W-:Y:S01]  /*27a0*/  @!P6 IMAD.IADD R43, R43, 0x1, -R4.reuse ;  /* 0x000000012b2be824 */ /* 0x100fe200078e0a04 */
[----:B------:R-:W-:Y:S01]  /*27b0*/  ISETP.GE.AND P4, PT, R50, RZ, PT ;  /* 0x000000ff3200720c */ /* 0x000fe20003f86270 */
[----:B------:R-:W-:Y:S01]  /*27c0*/  @!P2 IMAD.MOV R41, RZ, RZ, -R41 ;  /* 0x000000ffff29a224 */ /* 0x000fe200078e0a29 */
[----:B------:R-:W-:Y:S01]  /*27d0*/  ISETP.GT.U32.AND P2, PT, R4, R45, PT ;  /* 0x0000002d0400720c */ /* 0x000fe20003f44070 */
[----:B------:R-:W-:Y:S01]  /*27e0*/  @!P1 IMAD.IADD R44, R44, 0x1, -R4 ;  /* 0x000000012c2c9824 */ /* 0x000fe200078e0a04 */
[----:B------:R-:W-:Y:S01]  /*27f0*/  ISETP.GT.U32.AND P6, PT, R4, R43, PT ;  /* 0x0000002b0400720c */ /* 0x000fe20003fc4070 */
[----:B------:R-:W-:Y:S01]  /*2800*/  @!P0 IMAD.MOV R39, RZ, RZ, -R39 ;  /* 0x000000ffff278224 */ /* 0x000fe200078e0a27 */
[----:B------:R-:W-:Y:S01]  /*2810*/  ISETP.GE.AND P0, PT, R46, RZ, PT ;  /* 0x000000ff2e00720c */ /* 0x000fe20003f06270 */
[----:B------:R-:W-:Y:S01]  /*2820*/  IMAD.HI.U32 R46, R2, R49, RZ ;  /* 0x00000031022e7227 */ /* 0x000fe200078e00ff */
[----:B------:R-:W-:-:S02]  /*2830*/  ISETP.GT.U32.AND P1, PT, R4, R44, PT ;  /* 0x0000002c0400720c */ /* 0x000fc40003f24070 */
[C---:B------:R-:W-:Y:S01]  /*2840*/  LOP3.LUT R50, R5.reuse, 0x4c, RZ, 0xfc, !PT ;  /* 0x0000004c05327812 */ /* 0x040fe200078efcff */
[----:B------:R-:W-:Y:S01]  /*2850*/  @!P5 IMAD.IADD R42, R42, 0x1, -R4 ;  /* 0x000000012a2ad824 */ /* 0x000fe200078e0a04 */
[----:B------:R-:W-:Y:S01]  /*2860*/  ISETP.GE.AND P5, PT, R52, RZ, PT ;  /* 0x000000ff3400720c */ /* 0x000fe20003fa6270 */
[----:B------:R-:W-:Y:S01]  /*2870*/  IMAD.MOV R46, RZ, RZ, -R46 ;  /* 0x000000ffff2e7224 */ /* 0x000fe200078e0a2e */
[----:B------:R-:W-:Y:S01]  /*2880*/  LOP3.LUT R52, R5, 0x48, RZ, 0xfc, !PT ;  /* 0x0000004805347812 */ /* 0x000fe200078efcff */
[--C-:B------:R-:W-:Y:S01]  /*2890*/  @!P2 IMAD.IADD R45, R45, 0x1, -R4.reuse ;  /* 0x000000012d2da824 */ /* 0x100fe200078e0a04 */
[----:B------:R-:W-:Y:S01]  /*28a0*/  IABS R51, R50 ;  /* 0x0000003200337213 */ /* 0x000fe20000000000 */
[----:B------:R-:W-:Y:S01]  /*28b0*/  @!P6 IMAD.IADD R43, R43, 0x1, -R4 ;  /* 0x000000012b2be824 */ /* 0x000fe200078e0a04 */
[----:B------:R-:W-:Y:S01]  /*28c0*/  IABS R48, R52 ;  /* 0x0000003400307213 */ /* 0x000fe20000000000 */
[----:B------:R-:W-:Y:S01]  /*28d0*/  IMAD R46, R4, R46, R49 ;  /* 0x0000002e042e7224 */ /* 0x000fe200078e0231 */
[----:B------:R-:W-:Y:S01]  /*28e0*/  ISETP.GE.AND P6, PT, R47, RZ, PT ;  /* 0x000000ff2f00720c */ /* 0x000fe20003fc6270 */
[----:B------:R-:W-:Y:S01]  /*28f0*/  IMAD.HI.U32 R47, R2, R51, RZ ;  /* 0x00000033022f7227 */ /* 0x000fe200078e00ff */
[----:B------:R-:W-:-:S03]  /*2900*/  ISETP.GT.U32.AND P2, PT, R4, R45, PT ;  /* 0x0000002d0400720c */ /* 0x000fc60003f44070 */
[----:B------:R-:W-:Y:S02]  /*2910*/  IMAD.MOV.U32 R49, RZ, RZ, R48 ;  /* 0x000000ffff317224 */ /* 0x000fe400078e0030 */
[----:B------:R-:W-:Y:S01]  /*2920*/  @!P1 IMAD.IADD R44, R44, 0x1, -R4 ;  /* 0x000000012c2c9824 */ /* 0x000fe200078e0a04 */
[----:B------:R-:W-:Y:S01]  /*2930*/  ISETP.GT.U32.AND P1, PT, R4, R46, PT ;  /* 0x0000002e0400720c */ /* 0x000fe20003f24070 */
[----:B------:R-:W-:Y:S02]  /*2940*/  IMAD.MOV R47, RZ, RZ, -R47 ;  /* 0x000000ffff2f7224 */ /* 0x000fe400078e0a2f */
[----:B------:R-:W-:-:S04]  /*2950*/  IMAD.HI.U32 R48, R2, R49, RZ ;  /* 0x0000003102307227 */ /* 0x000fc800078e00ff */
[C---:B------:R-:W-:Y:S01]  /*2960*/  IMAD R47, R4.reuse, R47, R51 ;  /* 0x0000002f042f7224 */ /* 0x040fe200078e0233 */
[----:B------:R-:W-:Y:S01]  /*2970*/  IABS R51, R54 ;  /* 0x0000003600337213 */ /* 0x000fe20000000000 */
[----:B------:R-:W-:Y:S02]  /*2980*/  IMAD.MOV R48, RZ, RZ, -R48 ;  /* 0x000000ffff307224 */ /* 0x000fe400078e0a30 */
[--C-:B------:R-:W-:Y:S01]  /*2990*/  @!P2 IMAD.IADD R45, R45, 0x1, -R4.reuse ;  /* 0x000000012d2da824 */ /* 0x100fe200078e0a04 */
[C---:B------:R-:W-:Y:S01]  /*29a0*/  ISETP.GT.U32.AND P2, PT, R4.reuse, R47, PT ;  /* 0x0000002f0400720c */ /* 0x040fe20003f44070 */
[----:B------:R-:W-:Y:S02]  /*29b0*/  IMAD R49, R4, R48, R49 ;  /* 0x0000003004317224 */ /* 0x000fe400078e0231 */
[----:B------:R-:W-:Y:S02]  /*29c0*/  @!P1 IMAD.IADD R46, R46, 0x1, -R4 ;  /* 0x000000012e2e9824 */ /* 0x000fe400078e0a04 */
[----:B------:R-:W-:Y:S01]  /*29d0*/  @!P3 IMAD.MOV R43, RZ, RZ, -R43 ;  /* 0x000000ffff2bb224 */ /* 0x000fe200078e0a2b */
[----:B------:R-:W-:Y:S01]  /*29e0*/  ISETP.GT.U32.AND P1, PT, R4, R49, PT ;  /* 0x000000310400720c */ /* 0x000fe20003f24070 */
[----:B------:R-:W-:Y:S01]  /*29f0*/  IMAD.HI.U32 R48, R2, R51, RZ ;  /* 0x0000003302307227 */ /* 0x000fe200078e00ff */
[----:B------:R-:W-:-:S03]  /*2a00*/  ISETP.GT.U32.AND P3, PT, R4, R46, PT ;  /* 0x0000002e0400720c */ /* 0x000fc60003f64070 */
[----:B------:R-:W-:Y:S02]  /*2a10*/  IMAD.MOV R48, RZ, RZ, -R48 ;  /* 0x000000ffff307224 */ /* 0x000fe400078e0a30 */
[----:B------:R-:W-:Y:S01]  /*2a20*/  @!P2 IMAD.IADD R47, R47, 0x1, -R4 ;  /* 0x000000012f2fa824 */ /* 0x000fe200078e0a04 */
[----:B------:R-:W-:Y:S01]  /*2a30*/  ISETP.GE.AND P2, PT, R52, RZ, PT ;  /* 0x000000ff3400720c */ /* 0x000fe20003f46270 */
[----:B------:R-:W-:Y:S01]  /*2a40*/  IMAD R51, R4, R48, R51 ;  /* 0x0000003004337224 */ /* 0x000fe200078e0233 */
[----:B------:R-:W-:Y:S01]  /*2a50*/  LOP3.LUT R52, R5, 0x28, RZ, 0xfc, !PT ;  /* 0x0000002805347812 */ /* 0x000fe200078efcff */
[----:B------:R-:W-:Y:S01]  /*2a60*/  @!P0 IMAD.MOV R42, RZ, RZ, -R42 ;  /* 0x000000ffff2a8224 */ /* 0x000fe200078e0a2a */
[----:B------:R-:W-:Y:S01]  /*2a70*/  ISETP.GE.AND P0, PT, R50, RZ, PT ;  /* 0x000000ff3200720c */ /* 0x000fe20003f06270 */
[--C-:B------:R-:W-:Y:S01]  /*2a80*/  @!P1 IMAD.IADD R49, R49, 0x1, -R4.reuse ;  /* 0x0000000131319824 */ /* 0x100fe200078e0a04 */
[----:B------:R-:W-:Y:S01]  /*2a90*/  ISETP.GT.U32.AND P1, PT, R4, R47, PT ;  /* 0x0000002f0400720c */ /* 0x000fe20003f24070 */
[----:B------:R-:W-:Y:S01]  /*2aa0*/  @!P3 IMAD.IADD R46, R46, 0x1, -R4 ;  /* 0x000000012e2eb824 */ /* 0x000fe200078e0a04 */
[----:B------:R-:W-:Y:S01]  /*2ab0*/  ISETP.GT.U32.AND P3, PT, R4, R51, PT ;  /* 0x000000330400720c */ /* 0x000fe20003f64070 */
[----:B------:R-:W-:-:S04]  /*2ac0*/  IMAD.HI.U32 R50, R2, R53, RZ ;  /* 0x0000003502327227 */ /* 0x000fc800078e00ff */
[----:B------:R-:W-:Y:S02]  /*2ad0*/  IMAD.MOV R50, RZ, RZ, -R50 ;  /* 0x000000ffff327224 */ /* 0x000fe400078e0a32 */
[----:B------:R-:W-:-:S04]  /*2ae0*/  IMAD.HI.U32 R48, R2, R55, RZ ;  /* 0x0000003702307227 */ /* 0x000fc800078e00ff */
[C---:B------:R-:W-:Y:S01]  /*2af0*/  IMAD R53, R4.reuse, R50, R53 ;  /* 0x0000003204357224 */ /* 0x040fe200078e0235 */
[----:B------:R-:W-:Y:S01]  /*2b00*/  LOP3.LUT R50, R5, 0x2c, RZ, 0xfc, !PT ;  /* 0x0000002c05327812 */ /* 0x000fe200078efcff */
[----:B------:R-:W-:Y:S02]  /*2b10*/  @!P1 IMAD.IADD R47, R47, 0x1, -R4 ;  /* 0x000000012f2f9824 */ /* 0x000fe400078e0a04 */
[----:B------:R-:W-:Y:S01]  /*2b20*/  IMAD.MOV R48, RZ, RZ, -R48 ;  /* 0x000000ffff307224 */ /* 0x000fe200078e0a30 */
[----:B------:R-:W-:Y:S01]  /*2b30*/  IABS R65, R50 ;  /* 0x0000003200417213 */ /* 0x000fe20000000000 */
[----:B------:R-:W-:Y:S01]  /*2b40*/  @!P5 IMAD.MOV R45, RZ, RZ, -R45 ;  /* 0x000000ffff2dd224 */ /* 0x000fe200078e0a2d */
[----:B------:R-:W-:Y:S01]  /*2b50*/  ISETP.GT.U32.AND P5, PT, R4, R53, PT ;  /* 0x000000350400720c */ /* 0x000fe20003fa4070 */
[----:B------:R-:W-:Y:S02]  /*2b60*/  IMAD.MOV.U32 R59, RZ, RZ, R47 ;  /* 0x000000ffff3b7224 */ /* 0x000fe400078e002f */
[----:B------:R-:W-:Y:S01]  /*2b70*/  @!P3 IMAD.IADD R51, R51, 0x1, -R4 ;  /* 0x000000013333b824 */ /* 0x000fe200078e0a04 */
[----:B------:R-:W-:Y:S01]  /*2b80*/  ISETP.GE.AND P3, PT, R58, RZ, PT ;  /* 0x000000ff3a00720c */ /* 0x000fe20003f66270 */
[C---:B------:R-:W-:Y:S01]  /*2b90*/  IMAD R55, R4.reuse, R48, R55 ;  /* 0x0000003004377224 */ /* 0x040fe200078e0237 */
[----:B------:R-:W-:Y:S01]  /*2ba0*/  LOP3.LUT R58, R5, 0x14, RZ, 0xfc, !PT ;  /* 0x00000014053a7812 */ /* 0x000fe200078efcff */
[----:B------:R-:W-:Y:S01]  /*2bb0*/  @!P0 IMAD.MOV R59, RZ, RZ, -R59 ;  /* 0x000000ffff3b8224 */ /* 0x000fe200078e0a3b */
[----:B------:R-:W-:Y:S01]  /*2bc0*/  ISETP.GT.U32.AND P0, PT, R4, R51, PT ;  /* 0x000000330400720c */ /* 0x000fe20003f04070 */
[----:B------:R-:W-:Y:S01]  /*2bd0*/  IMAD.HI.U32 R48, R2, R57, RZ ;  /* 0x0000003902307227 */ /* 0x000fe200078e00ff */
[----:B------:R-:W-:-:S03]  /*2be0*/  ISETP.GT.U32.AND P1, PT, R4, R55, PT ;  /* 0x000000370400720c */ /* 0x000fc60003f24070 */
[----:B------:R-:W-:Y:S02]  /*2bf0*/  IMAD.MOV R48, RZ, RZ, -R48 ;  /* 0x000000ffff307224 */ /* 0x000fe400078e0a30 */
[----:B------:R-:W-:Y:S01]  /*2c00*/  @!P4 IMAD.MOV R44, RZ, RZ, -R44 ;  /* 0x000000ffff2cc224 */ /* 0x000fe200078e0a2c */
[C---:B------:R-:W-:Y:S01]  /*2c10*/  ISETP.GT.U32.AND P4, PT, R4.reuse, R49, PT ;  /* 0x000000310400720c */ /* 0x040fe20003f84070 */
[--C-:B------:R-:W-:Y:S02]  /*2c20*/  @!P5 IMAD.IADD R53, R53, 0x1, -R4.reuse ;  /* 0x000000013535d824 */ /* 0x100fe400078e0a04 */
[C---:B------:R-:W-:Y:S01]  /*2c30*/  IMAD R47, R4.reuse, R48, R57 ;  /* 0x00000030042f7224 */ /* 0x040fe200078e0239 */
[----:B------:R-:W-:Y:S01]  /*2c40*/  LOP3.LUT R48, R5, 0x30, RZ, 0xfc, !PT ;  /* 0x0000003005307812 */ /* 0x000fe200078efcff */
[--C-:B------:R-:W-:Y:S01]  /*2c50*/  @!P0 IMAD.IADD R51, R51, 0x1, -R4.reuse ;  /* 0x0000000133338824 */ /* 0x100fe200078e0a04 */
[C---:B------:R-:W-:Y:S01]  /*2c60*/  ISETP.GT.U32.AND P5, PT, R4.reuse, R53, PT ;  /* 0x000000350400720c */ /* 0x040fe20003fa4070 */
[----:B------:R-:W-:Y:S01]  /*2c70*/  @!P1 IMAD.IADD R55, R55, 0x1, -R4 ;  /* 0x0000000137379824 */ /* 0x000fe200078e0a04 */
[----:B------:R-:W-:Y:S01]  /*2c80*/  ISETP.GT.U32.AND P0, PT, R4, R47, PT ;  /* 0x0000002f0400720c */ /* 0x000fe20003f04070 */
[----:B------:R-:W-:Y:S01]  /*2c90*/  @!P6 IMAD.MOV R46, RZ, RZ, -R46 ;  /* 0x000000ffff2ee224 */ /* 0x000fe200078e0a2e */
[----:B------:R-:W-:Y:S01]  /*2ca0*/  ISETP.GE.AND P6, PT, R54, RZ, PT ;  /* 0x000000ff3600720c */ /* 0x000fe20003fc6270 */
[----:B------:R-:W-:Y:S01]  /*2cb0*/  IMAD.MOV.U32 R63, RZ, RZ, R51 ;  /* 0x000000ffff3f7224 */ /* 0x000fe200078e0033 */
[----:B------:R-:W-:Y:S01]  /*2cc0*/  ISETP.GT.U32.AND P1, PT, R4, R55, PT ;  /* 0x000000370400720c */ /* 0x000fe20003f24070 */
[----:B------:R-:W-:Y:S01]  /*2cd0*/  @!P4 IMAD.IADD R49, R49, 0x1, -R4 ;  /* 0x000000013131c824 */ /* 0x000fe200078e0a04 */
[----:B------:R-:W-:-:S02]  /*2ce0*/  IABS R57, R48 ;  /* 0x0000003000397213 */ /* 0x000fc40000000000 */
[----:B------:R-:W-:Y:S01]  /*2cf0*/  ISETP.GE.AND P4, PT, R56, RZ, PT ;  /* 0x000000ff3800720c */ /* 0x000fe20003f86270 */
[----:B------:R-:W-:Y:S01]  /*2d00*/  IMAD.MOV.U32 R61, RZ, RZ, R49 ;  /* 0x000000ffff3d7224 */ /* 0x000fe200078e0031 */
[----:B------:R-:W-:Y:S01]  /*2d10*/  LOP3.LUT R54, R5, 0x20, RZ, 0xfc, !PT ;  /* 0x0000002005367812 */ /* 0x000fe200078efcff */
[--C-:B------:R-:W-:Y:S01]  /*2d20*/  @!P5 IMAD.IADD R53, R53, 0x1, -R4.reuse ;  /* 0x000000013535d824 */ /* 0x100fe200078e0a04 */
[----:B------:R-:W-:Y:S01]  /*2d30*/  ISETP.GE.AND P5, PT, R48, RZ, PT ;  /* 0x000000ff3000720c */ /* 0x000fe20003fa6270 */
[----:B------:R-:W-:Y:S01]  /*2d40*/  @!P0 IMAD.IADD R47, R47, 0x1, -R4 ;  /* 0x000000012f2f8824 */ /* 0x000fe200078e0a04 */
[----:B------:R-:W-:Y:S01]  /*2d50*/  LOP3.LUT R56, R5, 0x18, RZ, 0xfc, !PT ;  /* 0x0000001805387812 */ /* 0x000fe200078efcff */
[----:B------:R-:W-:Y:S01]  /*2d60*/  IMAD.HI.U32 R49, R2, R65, RZ ;  /* 0x0000004102317227 */ /* 0x000fe200078e00ff */
[----:B------:R-:W-:Y:S02]  /*2d70*/  ISETP.GE.AND P0, PT, R52, RZ, PT ;  /* 0x000000ff3400720c */ /* 0x000fe40003f06270 */
[----:B------:R-:W-:Y:S01]  /*2d80*/  IABS R67, R56 ;  /* 0x0000003800437213 */ /* 0x000fe20000000000 */
[----:B------:R-:W-:-:S04]  /*2d90*/  IMAD.HI.U32 R48, R2, R57, RZ ;  /* 0x0000003902307227 */ /* 0x000fc800078e00ff */
[----:B------:R-:W-:Y:S01]  /*2da0*/  @!P6 IMAD.MOV R63, RZ, RZ, -R63 ;  /* 0x000000ffff3fe224 */ /* 0x000fe200078e0a3f */
[----:B------:R-:W-:Y:S01]  /*2db0*/  ISETP.GT.U32.AND P6, PT, R4, R47, PT ;  /* 0x0000002f0400720c */ /* 0x000fe20003fc4070 */
[----:B------:R-:W-:Y:S02]  /*2dc0*/  IMAD.MOV R51, RZ, RZ, -R49 ;  /* 0x000000ffff337224 */ /* 0x000fe400078e0a31 */
[----:B------:R-:W-:Y:S02]  /*2dd0*/  IMAD.MOV R48, RZ, RZ, -R48 ;  /* 0x000000ffff307224 */ /* 0x000fe400078e0a30 */
[----:B------:R-:W-:Y:S01]  /*2de0*/  @!P1 IMAD.IADD R55, R55, 0x1, -R4 ;  /* 0x0000000137379824 */ /* 0x000fe200078e0a04 */
[----:B------:R-:W-:Y:S01]  /*2df0*/  ISETP.GE.AND P1, PT, R50, RZ, PT ;  /* 0x000000ff3200720c */ /* 0x000fe20003f26270 */
[C---:B------:R-:W-:Y:S01]  /*2e00*/  IMAD R51, R4.reuse, R51, R65 ;  /* 0x0000003304337224 */ /* 0x040fe200078e0241 */
[----:B------:R-:W-:Y:S01]  /*2e10*/  IABS R50, R52 ;  /* 0x0000003400327213 */ /* 0x000fe20000000000 */
[----:B------:R-:W-:Y:S01]  /*2e20*/  IMAD R49, R4, R48, R57 ;  /* 0x0000003004317224 */ /* 0x000fe200078e0239 */
[----:B------:R-:W-:Y:S01]  /*2e30*/  IABS R52, R58 ;  /* 0x0000003a00347213 */ /* 0x000fe20000000000 */
[----:B------:R-:W-:-:S02]  /*2e40*/  IMAD.MOV.U32 R65, RZ, RZ, R53 ;  /* 0x000000ffff417224 */ /* 0x000fc400078e0035 */
[----:B------:R-:W-:Y:S01]  /*2e50*/  IMAD.MOV.U32 R57, RZ, RZ, R50 ;  /* 0x000000ffff397224 */ /* 0x000fe200078e0032 */
[----:B------:R-:W-:Y:S01]  /*2e60*/  LOP3.LUT R50, R5, 0x24, RZ, 0xfc, !PT ;  /* 0x0000002405327812 */ /* 0x000fe200078efcff */
[----:B------:R-:W-:Y:S01]  /*2e70*/  @!P4 IMAD.MOV R65, RZ, RZ, -R65 ;  /* 0x000000ffff41c224 */ /* 0x000fe200078e0a41 */
[----:B------:R-:W-:Y:S01]  /*2e80*/  ISETP.GT.U32.AND P4, PT, R4, R49, PT ;  /* 0x000000310400720c */ /* 0x000fe20003f84070 */
[----:B------:R-:W-:-:S04]  /*2e90*/  IMAD.HI.U32 R48, R2, R57, RZ ;  /* 0x0000003902307227 */ /* 0x000fc800078e00ff */
[----:B------:R-:W-:Y:S01]  /*2ea0*/  @!P6 IMAD.IADD R47, R47, 0x1, -R4 ;  /* 0x000000012f2fe824 */ /* 0x000fe200078e0a04 */
[C---:B------:R-:W-:Y:S01]  /*2eb0*/  ISETP.GT.U32.AND P6, PT, R4.reuse, R51, PT ;  /* 0x000000330400720c */ /* 0x040fe20003fc4070 */
[----:B------:R-:W-:Y:S02]  /*2ec0*/  IMAD.MOV R48, RZ, RZ, -R48 ;  /* 0x000000ffff307224 */ /* 0x000fe400078e0a30 */
[----:B------:R-:W-:Y:S01]  /*2ed0*/  IMAD.MOV.U32 R69, RZ, RZ, R55 ;  /* 0x000000ffff457224 */ /* 0x000fe200078e0037 */
[----:B------:R-:W-:Y:S01]  /*2ee0*/  IABS R55, R50 ;  /* 0x0000003200377213 */ /* 0x000fe20000000000 */
[----:B------:R-:W-:Y:S01]  /*2ef0*/  IMAD R53, R4, R48, R57 ;  /* 0x0000003004357224 */ /* 0x000fe200078e0239 */
[----:B------:R-:W-:Y:S01]  /*2f00*/  IABS R57, R54 ;  /* 0x0000003600397213 */ /* 0x000fe20000000000 */
[----:B------:R-:W-:Y:S02]  /*2f10*/  @!P4 IMAD.IADD R49, R49, 0x1, -R4 ;  /* 0x000000013131c824 */ /* 0x000fe400078e0a04 */
[----:B------:R-:W-:Y:S01]  /*2f20*/  IMAD.HI.U32 R48, R2, R55, RZ ;  /* 0x0000003702307227 */ /* 0x000fe200078e00ff */
[----:B------:R-:W-:-:S03]  /*2f30*/  ISETP.GT.U32.AND P4, PT, R4, R53, PT ;  /* 0x000000350400720c */ /* 0x000fc60003f84070 */
[----:B------:R-:W-:Y:S01]  /*2f40*/  @!P6 IMAD.IADD R51, R51, 0x1, -R4 ;  /* 0x000000013333e824 */ /* 0x000fe200078e0a04 */
[----:B------:R-:W-:Y:S01]  /*2f50*/  ISETP.GT.U32.AND P6, PT, R4, R49, PT ;  /* 0x000000310400720c */ /* 0x000fe20003fc4070 */
[----:B------:R-:W-:Y:S01]  /*2f60*/  @!P3 IMAD.MOV R69, RZ, RZ, -R69 ;  /* 0x000000ffff45b224 */ /* 0x000fe200078e0a45 */
[----:B------:R-:W-:Y:S01]  /*2f70*/  ISETP.GE.AND P3, PT, R50, RZ, PT ;  /* 0x000000ff3200720c */ /* 0x000fe20003f66270 */
[----:B------:R-:W-:Y:S02]  /*2f80*/  IMAD.MOV R50, RZ, RZ, -R48 ;  /* 0x000000ffff327224 */ /* 0x000fe400078e0a30 */
[----:B------:R-:W-:-:S04]  /*2f90*/  IMAD.HI.U32 R48, R2, R57, RZ ;  /* 0x0000003902307227 */ /* 0x000fc800078e00ff */
[----:B------:R-:W-:Y:S01]  /*2fa0*/  @!P2 IMAD.MOV R61, RZ, RZ, -R61 ;  /* 0x000000ffff3da224 */ /* 0x000fe200078e0a3d */
[----:B------:R-:W-:Y:S01]  /*2fb0*/  ISETP.GE.AND P2, PT, R60, RZ, PT ;  /* 0x000000ff3c00720c */ /* 0x000fe20003f46270 */
[----:B------:R-:W-:Y:S02]  /*2fc0*/  IMAD.MOV.U32 R71, RZ, RZ, R47 ;  /* 0x000000ffff477224 */ /* 0x000fe400078e002f */
[----:B------:R-:W-:Y:S01]  /*2fd0*/  @!P4 IMAD.IADD R53, R53, 0x1, -R4 ;  /* 0x000000013535c824 */ /* 0x000fe200078e0a04 */
[----:B------:R-:W-:Y:S01]  /*2fe0*/  ISETP.GT.U32.AND P4, PT, R4, R51, PT ;  /* 0x000000330400720c */ /* 0x000fe20003f84070 */
[----:B------:R-:W-:-:S04]  /*2ff0*/  IMAD.HI.U32 R47, R2, R67, RZ ;  /* 0x00000043022f7227 */ /* 0x000fc800078e00ff */
[----:B------:R-:W-:Y:S02]  /*3000*/  IMAD.MOV R48, RZ, RZ, -R48 ;  /* 0x000000ffff307224 */ /* 0x000fe400078e0a30 */
[----:B------:R-:W-:Y:S02]  /*3010*/  @!P6 IMAD.IADD R49, R49, 0x1, -R4 ;  /* 0x000000013131e824 */ /* 0x000fe400078e0a04 */
[C---:B------:R-:W-:Y:S02]  /*3020*/  IMAD R55, R4.reuse, R50, R55 ;  /* 0x0000003204377224 */ /* 0x040fe400078e0237 */
[----:B------:R-:W-:Y:S02]  /*3030*/  IMAD.MOV R50, RZ, RZ, -R47 ;  /* 0x000000ffff327224 */ /* 0x000fe400078e0a2f */
[C---:B------:R-:W-:Y:S01]  /*3040*/  IMAD R47, R4.reuse, R48, R57 ;  /* 0x00000030042f7224 */ /* 0x040fe200078e0239 */
[----:B------:R-:W-:Y:S01]  /*3050*/  ISETP.GT.U32.AND P6, PT, R4, R55, PT ;  /* 0x000000370400720c */ /* 0x000fe20003fc4070 */
[----:B------:R-:W-:-:S02]  /*3060*/  IMAD.MOV.U32 R73, RZ, RZ, R49 ;  /* 0x000000ffff497224 */ /* 0x000fc400078e0031 */
[C---:B------:R-:W-:Y:S01]  /*3070*/  IMAD R49, R4.reuse, R50, R67 ;  /* 0x0000003204317224 */ /* 0x040fe200078e0243 */
[----:B------:R-:W-:Y:S01]  /*3080*/  LOP3.LUT R50, R5, 0x10, RZ, 0xfc, !PT ;  /* 0x0000001005327812 */ /* 0x000fe200078efcff */
[----:B------:R-:W-:Y:S01]  /*3090*/  @!P5 IMAD.MOV R73, RZ, RZ, -R73 ;  /* 0x000000ffff49d224 */ /* 0x000fe200078e0a49 */
[C---:B------:R-:W-:Y:S01]  /*30a0*/  ISETP.GT.U32.AND P5, PT, R4.reuse, R47, PT ;  /* 0x0000002f0400720c */ /* 0x040fe20003fa4070 */
[----:B------:R-:W-:Y:S01]  /*30b0*/  @!P2 IMAD.MOV R71, RZ, RZ, -R71 ;  /* 0x000000ffff47a224 */ /* 0x000fe200078e0a47 */
[C---:B------:R-:W-:Y:S01]  /*30c0*/  ISETP.GT.U32.AND P2, PT, R4.reuse, R53, PT ;  /* 0x000000350400720c */ /* 0x040fe20003f44070 */
[----:B------:R-:W-:Y:S01]  /*30d0*/  @!P4 IMAD.IADD R51, R51, 0x1, -R4 ;  /* 0x000000013333c824 */ /* 0x000fe200078e0a04 */
[----:B------:R-:W-:Y:S01]  /*30e0*/  ISETP.GT.U32.AND P4, PT, R4, R49, PT ;  /* 0x000000310400720c */ /* 0x000fe20003f84070 */
[----:B------:R-:W-:Y:S01]  /*30f0*/  IMAD.MOV.U32 R57, RZ, RZ, R52 ;  /* 0x000000ffff397224 */ /* 0x000fe200078e0034 */
[----:B------:R-:W-:Y:S01]  /*3100*/  IABS R67, R50 ;  /* 0x0000003200437213 */ /* 0x000fe20000000000 */
[----:B------:R-:W-:Y:S01]  /*3110*/  IMAD.MOV.U32 R75, RZ, RZ, R51 ;  /* 0x000000ffff4b7224 */ /* 0x000fe200078e0033 */
[----:B------:R-:W-:Y:S01]  /*3120*/  LOP3.LUT R52, R5, 0xc, RZ, 0xfc, !PT ;  /* 0x0000000c05347812 */ /* 0x000fe200078efcff */
[----:B------:R-:W-:-:S03]  /*3130*/  IMAD.HI.U32 R48, R2, R57, RZ ;  /* 0x0000003902307227 */ /* 0x000fc600078e00ff */
[----:B------:R-:W-:Y:S01]  /*3140*/  IABS R91, R52 ;  /* 0x00000034005b7213 */ /* 0x000fe20000000000 */
[----:B------:R-:W-:Y:S02]  /*3150*/  @!P5 IMAD.IADD R47, R47, 0x1, -R4 ;  /* 0x000000012f2fd824 */ /* 0x000fe400078e0a04 */
[----:B------:R-:W-:Y:S02]  /*3160*/  IMAD.MOV R48, RZ, RZ, -R48 ;  /* 0x000000ffff307224 */ /* 0x000fe400078e0a30 */
[--C-:B------:R-:W-:Y:S01]  /*3170*/  @!P2 IMAD.IADD R53, R53, 0x1, -R4.reuse ;  /* 0x000000013535a824 */ /* 0x100fe200078e0a04 */
[----:B------:R-:W-:Y:S01]  /*3180*/  ISETP.GE.AND P2, PT, R54, RZ, PT ;  /* 0x000000ff3600720c */ /* 0x000fe20003f46270 */
[----:B------:R-:W-:Y:S01]  /*3190*/  @!P4 IMAD.IADD R49, R49, 0x1, -R4 ;  /* 0x000000013131c824 */ /* 0x000fe200078e0a04 */
[C---:B------:R-:W-:Y:S01]  /*31a0*/  ISETP.GT.U32.AND P4, PT, R4.reuse, R47, PT ;  /* 0x0000002f0400720c */ /* 0x040fe20003f84070 */
[----:B------:R-:W-:Y:S02]  /*31b0*/  IMAD R57, R4, R48, R57 ;  /* 0x0000003004397224 */ /* 0x000fe400078e0239 */
[----:B------:R-:W-:-:S04]  /*31c0*/  IMAD.HI.U32 R48, R2, R67, RZ ;  /* 0x0000004302307227 */ /* 0x000fc800078e00ff */
[----:B------:R-:W-:Y:S01]  /*31d0*/  IMAD.MOV.U32 R77, RZ, RZ, R53 ;  /* 0x000000ffff4d7224 */ /* 0x000fe200078e0035 */
[----:B------:R-:W-:Y:S01]  /*31e0*/  LOP3.LUT R53, R5, 0x8, RZ, 0xfc, !PT ;  /* 0x0000000805357812 */ /* 0x000fe200078efcff */
[----:B------:R-:W-:Y:S01]  /*31f0*/  @!P1 IMAD.MOV R75, RZ, RZ, -R75 ;  /* 0x000000ffff4b9224 */ /* 0x000fe200078e0a4b */
[C---:B------:R-:W-:Y:S01]  /*3200*/  ISETP.GT.U32.AND P1, PT, R4.reuse, R49, PT ;  /* 0x000000310400720c */ /* 0x040fe20003f24070 */
[----:B------:R-:W-:Y:S01]  /*3210*/  IMAD.MOV R48, RZ, RZ, -R48 ;  /* 0x000000ffff307224 */ /* 0x000fe200078e0a30 */
[----:B------:R-:W-:Y:S01]  /*3220*/  IABS R93, R53 ;  /* 0x00000035005d7213 */ /* 0x000fe20000000000 */
[----:B------:R-:W-:Y:S01]  /*3230*/  @!P0 IMAD.MOV R77, RZ, RZ, -R77 ;  /* 0x000000ffff4d8224 */ /* 0x000fe200078e0a4d */
[----:B------:R-:W-:Y:S01]  /*3240*/  ISETP.GT.U32.AND P0, PT, R4, R57, PT ;  /* 0x000000390400720c */ /* 0x000fe20003f04070 */
[----:B------:R-:W-:Y:S01]  /*3250*/  @!P6 IMAD.IADD R55, R55, 0x1, -R4 ;  /* 0x000000013737e824 */ /* 0x000fe200078e0a04 */
[----:B------:R-:W-:Y:S01]  /*3260*/  ISETP.GE.AND P6, PT, R56, RZ, PT ;  /* 0x000000ff3800720c */ /* 0x000fe20003fc6270 */
[----:B------:R-:W-:-:S02]  /*3270*/  IMAD R51, R4, R48, R67 ;  /* 0x0000003004337224 */ /* 0x000fc400078e0243 */
[----:B------:R-:W-:Y:S01]  /*3280*/  @!P4 IMAD.IADD R47, R47, 0x1, -R4 ;  /* 0x000000012f2fc824 */ /* 0x000fe200078e0a04 */
[----:B------:R-:W-:Y:S01]  /*3290*/  ISETP.GT.U32.AND P5, PT, R4, R55, PT ;  /* 0x000000370400720c */ /* 0x000fe20003fa4070 */
[----:B------:R-:W-:Y:S01]  /*32a0*/  IMAD.HI.U32 R48, R2, R91, RZ ;  /* 0x0000005b02307227 */ /* 0x000fe200078e00ff */
[----:B------:R-:W-:-:S03]  /*32b0*/  ISETP.GT.U32.AND P4, PT, R4, R51, PT ;  /* 0x000000330400720c */ /* 0x000fc60003f84070 */
[----:B------:R-:W-:Y:S01]  /*32c0*/  @!P1 IMAD.IADD R49, R49, 0x1, -R4 ;  /* 0x0000000131319824 */ /* 0x000fe200078e0a04 */
[----:B------:R-:W-:Y:S01]  /*32d0*/  ISETP.GE.AND P1, PT, R50, RZ, PT ;  /* 0x000000ff3200720c */ /* 0x000fe20003f26270 */
[----:B------:R-:W-:Y:S02]  /*32e0*/  IMAD.MOV R48, RZ, RZ, -R48 ;  /* 0x000000ffff307224 */ /* 0x000fe400078e0a30 */
[--C-:B------:R-:W-:Y:S02]  /*32f0*/  @!P0 IMAD.IADD R57, R57, 0x1, -R4.reuse ;  /* 0x0000000139398824 */ /* 0x100fe400078e0a04 */
[C---:B------:R-:W-:Y:S02]  /*3300*/  IMAD R91, R4.reuse, R48, R91 ;  /* 0x00000030045b7224 */ /* 0x040fe400078e025b */
[----:B------:R-:W-:Y:S01]  /*3310*/  IMAD.MOV.U32 R85, RZ, RZ, R49 ;  /* 0x000000ffff557224 */ /* 0x000fe200078e0031 */
[----:B------:R-:W-:Y:S01]  /*3320*/  ISETP.GT.U32.AND P0, PT, R4, R57, PT ;  /* 0x000000390400720c */ /* 0x000fe20003f04070 */
[--C-:B------:R-:W-:Y:S01]  /*3330*/  @!P5 IMAD.IADD R55, R55, 0x1, -R4.reuse ;  /* 0x000000013737d824 */ /* 0x100fe200078e0a04 */
[----:B------:R-:W-:Y:S01]  /*3340*/  ISETP.GE.AND P5, PT, R58, RZ, PT ;  /* 0x000000ff3a00720c */ /* 0x000fe20003fa6270 */
[----:B------:R-:W-:-:S02]  /*3350*/  @!P4 IMAD.IADD R51, R51, 0x1, -R4 ;  /* 0x000000013333c824 */ /* 0x000fc400078e0a04 */
[----:B------:R-:W-:Y:S01]  /*3360*/  @!P6 IMAD.MOV R85, RZ, RZ, -R85 ;  /* 0x000000ffff55e224 */ /* 0x000fe200078e0a55 */
[C---:B------:R-:W-:Y:S01]  /*3370*/  ISETP.GT.U32.AND P6, PT, R4.reuse, R91, PT ;  /* 0x0000005b0400720c */ /* 0x040fe20003fc4070 */
[----:B------:R-:W-:Y:S01]  /*3380*/  IMAD.MOV.U32 R79, RZ, RZ, R55 ;  /* 0x000000ffff4f7224 */ /* 0x000fe200078e0037 */
[----:B------:R-:W-:Y:S01]  /*3390*/  ISETP.GT.U32.AND P4, PT, R4, R51, PT ;  /* 0x000000330400720c */ /* 0x000fe20003f84070 */
[----:B------:R-:W-:Y:S02]  /*33a0*/  IMAD.MOV.U32 R81, RZ, RZ, R47 ;  /* 0x000000ffff517224 */ /* 0x000fe400078e002f */
[----:B------:R-:W-:-:S04]  /*33b0*/  IMAD.HI.U32 R47, R2, R93, RZ ;  /* 0x0000005d022f7227 */ /* 0x000fc800078e00ff */
[----:B------:R-:W-:Y:S01]  /*33c0*/  @!P3 IMAD.MOV R79, RZ, RZ, -R79 ;  /* 0x000000ffff4fb224 */ /* 0x000fe200078e0a4f */
[----:B------:R-:W-:Y:S01]  /*33d0*/  ISETP.GE.AND P3, PT, R52, RZ, PT ;  /* 0x000000ff3400720c */ /* 0x000fe20003f66270 */
[----:B------:R-:W-:Y:S01]  /*33e0*/  IMAD.MOV R48, RZ, RZ, -R47 ;  /* 0x000000ffff307224 */ /* 0x000fe200078e0a2f */
[----:B------:R-:W-:Y:S01]  /*33f0*/  LOP3.LUT R47, R5, 0x4, RZ, 0xfc, !PT ;  /* 0x00000004052f7812 */ /* 0x000fe200078efcff */
[--C-:B------:R-:W-:Y:S01]  /*3400*/  @!P0 IMAD.IADD R57, R57, 0x1, -R4.reuse ;  /* 0x0000000139398824 */ /* 0x100fe200078e0a04 */
[----:B------:R-:W-:Y:S01]  /*3410*/  LEA.HI R52, R0, R19, RZ, 0x1b ;  /* 0x0000001300347211 */ /* 0x000fe200078fd8ff */
[--C-:B------:R-:W-:Y:S01]  /*3420*/  @!P6 IMAD.IADD R91, R91, 0x1, -R4.reuse ;  /* 0x000000015b5be824 */ /* 0x100fe200078e0a04 */
[----:B------:R-:W-:Y:S01]  /*3430*/  ISETP.GE.AND P0, PT, R47, RZ, PT ;  /* 0x000000ff2f00720c */ /* 0x000fe20003f06270 */
[----:B------:R-:W-:Y:S01]  /*3440*/  @!P4 IMAD.IADD R51, R51, 0x1, -R4 ;  /* 0x000000013333c824 */ /* 0x000fe200078e0a04 */
[----:B------:R-:W-:Y:S01]  /*3450*/  IABS R95, R47 ;  /* 0x0000002f005f7213 */ /* 0x000fe20000000000 */
[----:B------:R-:W-:Y:S01]  /*3460*/  VIADD R47, R52, 0xfc ;  /* 0x000000fc342f7836 */ /* 0x000fe20000000000 */
[C---:B------:R-:W-:Y:S01]  /*3470*/  ISETP.GT.U32.AND P6, PT, R4.reuse, R91, PT ;  /* 0x0000005b0400720c */ /* 0x040fe20003fc4070 */
[----:B------:R-:W-:-:S02]  /*3480*/  IMAD R93, R4, R48, R93 ;  /* 0x00000030045d7224 */ /* 0x000fc400078e025d */
[----:B------:R-:W-:Y:S01]  /*3490*/  IMAD.MOV.U32 R89, RZ, RZ, R51 ;  /* 0x000000ffff597224 */ /* 0x000fe200078e0033 */
[----:B------:R-:W-:Y:S01]  /*34a0*/  ISETP.GE.AND P4, PT, R47, RZ, PT ;  /* 0x000000ff2f00720c */ /* 0x000fe20003f86270 */
[----:B------:R-:W-:Y:S01]  /*34b0*/  VIADD R48, R52, 0xdc ;  /* 0x000000dc34307836 */ /* 0x000fe20000000000 */
[----:B------:R-:W-:Y:S01]  /*34c0*/  IABS R49, R47 ;  /* 0x0000002f00317213 */ /* 0x000fe20000000000 */
[----:B------:R-:W-:-:S04]  /*34d0*/  IMAD.HI.U32 R47, R2, R95, RZ ;  /* 0x0000005f022f7227 */ /* 0x000fc800078e00ff */
[----:B------:R-:W-:Y:S02]  /*34e0*/  IMAD.MOV R47, RZ, RZ, -R47 ;  /* 0x000000ffff2f7224 */ /* 0x000fe400078e0a2f */
[----:B------:R-:W-:Y:S01]  /*34f0*/  @!P1 IMAD.MOV R89, RZ, RZ, -R89 ;  /* 0x000000ffff599224 */ /* 0x000fe200078e0a59 */
[C---:B------:R-:W-:Y:S01]  /*3500*/  ISETP.GT.U32.AND P1, PT, R4.reuse, R93, PT ;  /* 0x0000005d0400720c */ /* 0x040fe20003f24070 */
[C---:B------:R-:W-:Y:S02]  /*3510*/  IMAD R95, R4.reuse, R47, R95 ;  /* 0x0000002f045f7224 */ /* 0x040fe400078e025f */
[----:B------:R-:W-:Y:S02]  /*3520*/  @!P6 IMAD.IADD R91, R91, 0x1, -R4 ;  /* 0x000000015b5be824 */ /* 0x000fe400078e0a04 */
[----:B------:R-:W-:Y:S01]  /*3530*/  IMAD.MOV.U32 R51, RZ, RZ, R49 ;  /* 0x000000ffff337224 */ /* 0x000fe200078e0031 */
[----:B------:R-:W-:Y:S01]  /*3540*/  ISETP.GT.U32.AND P6, PT, R4, R95, PT ;  /* 0x0000005f0400720c */ /* 0x000fe20003fc4070 */
[----:B------:R-:W-:Y:S01]  /*3550*/  @!P2 IMAD.MOV R81, RZ, RZ, -R81 ;  /* 0x000000ffff51a224 */ /* 0x000fe200078e0a51 */
[----:B------:R-:W-:Y:S01]  /*3560*/  ISETP.GE.AND P2, PT, R53, RZ, PT ;  /* 0x000000ff3500720c */ /* 0x000fe20003f46270 */
[----:B------:R-:W-:Y:S01]  /*3570*/  VIADD R56, R52, 0xbc ;  /* 0x000000bc34387836 */ /* 0x000fe20000000000 */
[----:B------:R-:W-:Y:S01]  /*3580*/  IABS R53, R48 ;  /* 0x0000003000357213 */ /* 0x000fe20000000000 */
[----:B------:R-:W-:-:S02]  /*3590*/  IMAD.MOV.U32 R87, RZ, RZ, R57 ;  /* 0x000000ffff577224 */ /* 0x000fc400078e0039 */
[----:B------:R-:W-:Y:S01]  /*35a0*/  @!P1 IMAD.IADD R93, R93, 0x1, -R4 ;  /* 0x000000015d5d9824 */ /* 0x000fe200078e0a04 */
[----:B------:R-:W-:Y:S01]  /*35b0*/  IABS R55, R56 ;  /* 0x0000003800377213 */ /* 0x000fe20000000000 */
[----:B------:R-:W-:-:S03]  /*35c0*/  IMAD.HI.U32 R47, R2, R51, RZ ;  /* 0x00000033022f7227 */ /* 0x000fc600078e00ff */
[----:B------:R-:W-:Y:S01]  /*35d0*/  ISETP.GT.U32.AND P1, PT, R4, R93, PT ;  /* 0x0000005d0400720c */ /* 0x000fe20003f24070 */
[----:B------:R-:W-:Y:S02]  /*35e0*/  @!P6 IMAD.IADD R95, R95, 0x1, -R4 ;  /* 0x000000015f5fe824 */ /* 0x000fe400078e0a04 */
[----:B------:R-:W-:Y:S01]  /*35f0*/  @!P5 IMAD.MOV R87, RZ, RZ, -R87 ;  /* 0x000000ffff57d224 */ /* 0x000fe200078e0a57 */
[----:B------:R-:W-:Y:S01]  /*3600*/  ISETP.GE.AND P5, PT, R48, RZ, PT ;  /* 0x000000ff3000720c */ /* 0x000fe20003fa6270 */
[----:B------:R-:W-:Y:S01]  /*3610*/  IMAD.HI.U32 R48, R2, R53, RZ ;  /* 0x0000003502307227 */ /* 0x000fe200078e00ff */
[----:B------:R-:W-:-:S03]  /*3620*/  ISETP.GT.U32.AND P6, PT, R4, R95, PT ;  /* 0x0000005f0400720c */ /* 0x000fc60003fc4070 */
[----:B------:R-:W-:Y:S02]  /*3630*/  IMAD.MOV R47, RZ, RZ, -R47 ;  /* 0x000000ffff2f7224 */ /* 0x000fe400078e0a2f */
[----:B------:R-:W-:-:S04]  /*3640*/  IMAD.HI.U32 R49, R2, R55, RZ ;  /* 0x0000003702317227 */ /* 0x000fc800078e00ff */
[----:B------:R-:W-:Y:S02]  /*3650*/  VIADD R58, R52, 0x9c ;  /* 0x0000009c343a7836 */ /* 0x000fe40000000000 */
[----:B------:R-:W-:Y:S02]  /*3660*/  IMAD.MOV R48, RZ, RZ, -R48 ;  /* 0x000000ffff307224 */ /* 0x000fe400078e0a30 */
[C---:B------:R-:W-:Y:S01]  /*3670*/  IMAD R47, R4.reuse, R47, R51 ;  /* 0x0000002f042f7224 */ /* 0x040fe200078e0233 */
[----:B------:R-:W-:Y:S01]  /*3680*/  IABS R57, R58 ;  /* 0x0000003a00397213 */ /* 0x000fe20000000000 */
[----:B------:R-:W-:Y:S02]  /*3690*/  IMAD.MOV R51, RZ, RZ, -R49 ;  /* 0x000000ffff337224 */ /* 0x000fe400078e0a31 */
[C---:B------:R-:W-:Y:S02]  /*36a0*/  IMAD R49, R4.reuse, R48, R53 ;  /* 0x0000003004317224 */ /* 0x040fe400078e0235 */
[--C-:B------:R-:W-:Y:S01]  /*36b0*/  @!P1 IMAD.IADD R93, R93, 0x1, -R4.reuse ;  /* 0x000000015d5d9824 */ /* 0x100fe200078e0a04 */
[C---:B------:R-:W-:Y:S01]  /*36c0*/  ISETP.GT.U32.AND P1, PT, R4.reuse, R47, PT ;  /* 0x0000002f0400720c */ /* 0x040fe20003f24070 */
[----:B------:R-:W-:Y:S01]  /*36d0*/  @!P6 IMAD.IADD R95, R95, 0x1, -R4 ;  /* 0x000000015f5fe824 */ /* 0x000fe200078e0a04 */
[----:B------:R-:W-:Y:S01]  /*36e0*/  ISETP.GT.U32.AND P6, PT, R4, R49, PT ;  /* 0x000000310400720c */ /* 0x000fe20003fc4070 */
[----:B------:R-:W-:-:S04]  /*36f0*/  IMAD.HI.U32 R48, R2, R57, RZ ;  /* 0x0000003902307227 */ /* 0x000fc800078e00ff */
[----:B------:R-:W-:Y:S02]  /*3700*/  IMAD R51, R4, R51, R55 ;  /* 0x0000003304337224 */ /* 0x000fe400078e0237 */
[----:B------:R-:W-:Y:S02]  /*3710*/  IMAD.MOV R48, RZ, RZ, -R48 ;  /* 0x000000ffff307224 */ /* 0x000fe400078e0a30 */
[----:B------:R-:W-:Y:S02]  /*3720*/  VIADD R60, R52, 0x7c ;  /* 0x0000007c343c7836 */ /* 0x000fe40000000000 */
[C---:B------:R-:W-:Y:S02]  /*3730*/  IMAD R53, R4.reuse, R48, R57 ;  /* 0x0000003004357224 */ /* 0x040fe400078e0239 */
[--C-:B------:R-:W-:Y:S01]  /*3740*/  @!P1 IMAD.IADD R47, R47, 0x1, -R4.reuse ;  /* 0x000000012f2f9824 */ /* 0x100fe200078e0a04 */
[C---:B------:R-:W-:Y:S01]  /*3750*/  ISETP.GT.U32.AND P1, PT, R4.reuse, R51, PT ;  /* 0x000000330400720c */ /* 0x040fe20003f24070 */
[----:B------:R-:W-:Y:S01]  /*3760*/  @!P6 IMAD.IADD R49, R49, 0x1, -R4 ;  /* 0x000000013131e824 */ /* 0x000fe200078e0a04 */
[----:B------:R-:W-:Y:S01]  /*3770*/  ISETP.GT.U32.AND P6, PT, R4, R53, PT ;  /* 0x000000350400720c */ /* 0x000fe20003fc4070 */
[C---:B------:R-:W-:Y:S01]  /*3780*/  VIADD R62, R52.reuse, 0x5c ;  /* 0x0000005c343e7836 */ /* 0x040fe20000000000 */
[----:B------:R-:W-:Y:S01]  /*3790*/  IABS R55, R60 ;  /* 0x0000003c00377213 */ /* 0x000fe20000000000 */
[----:B------:R-:W-:-:S02]  /*37a0*/  VIADD R64, R52, 0x3c ;  /* 0x0000003c34407836 */ /* 0x000fc40000000000 */
[----:B------:R-:W-:Y:S01]  /*37b0*/  VIADD R52, R52, 0x1c ;  /* 0x0000001c34347836 */ /* 0x000fe20000000000 */
[----:B------:R-:W-:Y:S01]  /*37c0*/  IABS R57, R62 ;  /* 0x0000003e00397213 */ /* 0x000fe20000000000 */
[----:B------:R-:W-:Y:S01]  /*37d0*/  IMAD.HI.U32 R48, R2, R55, RZ ;  /* 0x0000003702307227 */ /* 0x000fe200078e00ff */
[----:B------:R-:W-:Y:S02]  /*37e0*/  IABS R67, R64 ;  /* 0x0000004000437213 */ /* 0x000fe40000000000 */
[----:B------:R-:W-:Y:S01]  /*37f0*/  IABS R83, R52 ;  /* 0x0000003400537213 */ /* 0x000fe20000000000 */
[----:B------:R-:W-:Y:S01]  /*3800*/  @!P1 IMAD.IADD R51, R51, 0x1, -R4 ;  /* 0x0000000133339824 */ /* 0x000fe200078e0a04 */
[----:B------:R-:W-:Y:S01]  /*3810*/  ISETP.GT.U32.AND P1, PT, R4, R47, PT ;  /* 0x0000002f0400720c */ /* 0x000fe20003f24070 */
[----:B------:R-:W-:Y:S02]  /*3820*/  IMAD.MOV R48, RZ, RZ, -R48 ;  /* 0x000000ffff307224 */ /* 0x000fe400078e0a30 */
[----:B------:R-:W-:-:S02]  /*3830*/  @!P6 IMAD.IADD R53, R53, 0x1, -R4 ;  /* 0x000000013535e824 */ /* 0x000fc400078e0a04 */
[----:B------:R-:W-:Y:S01]  /*3840*/  @!P2 IMAD.MOV R93, RZ, RZ, -R93 ;  /* 0x000000ffff5da224 */ /* 0x000fe200078e0a5d */
[C---:B------:R-:W-:Y:S01]  /*3850*/  ISETP.GT.U32.AND P2, PT, R4.reuse, R51, PT ;  /* 0x000000330400720c */ /* 0x040fe20003f44070 */
[C---:B------:R-:W-:Y:S01]  /*3860*/  IMAD R55, R4.reuse, R48, R55 ;  /* 0x0000003004377224 */ /* 0x040fe200078e0237 */
[----:B------:R-:W-:Y:S01]  /*3870*/  ISETP.GT.U32.AND P6, PT, R4, R53, PT ;  /* 0x000000350400720c */ /* 0x000fe20003fc4070 */
[----:B------:R-:W-:-:S04]  /*3880*/  IMAD.HI.U32 R48, R2, R57, RZ ;  /* 0x0000003902307227 */ /* 0x000fc800078e00ff */
[----:B------:R-:W-:-:S04]  /*3890*/  IMAD.HI.U32 R50, R2, R67, RZ ;  /* 0x0000004302327227 */ /* 0x000fc800078e00ff */
[----:B------:R-:W-:-:S04]  /*38a0*/  IMAD.HI.U32 R54, R2, R83, RZ ;  /* 0x0000005302367227 */ /* 0x000fc800078e00ff */
[----:B------:R-:W-:Y:S02]  /*38b0*/  IMAD.MOV R48, RZ, RZ, -R48 ;  /* 0x000000ffff307224 */ /* 0x000fe400078e0a30 */
[----:B------:R-:W-:Y:S02]  /*38c0*/  IMAD.MOV R50, RZ, RZ, -R50 ;  /* 0x000000ffff327224 */ /* 0x000fe400078e0a32 */
[----:B------:R-:W-:Y:S02]  /*38d0*/  IMAD.MOV R54, RZ, RZ, -R54 ;  /* 0x000000ffff367224 */ /* 0x000fe400078e0a36 */
[----:B------:R-:W-:-:S04]  /*38e0*/  IMAD.HI.U32 R2, R2, R97, RZ ;  /* 0x0000006102027227 */ /* 0x000fc800078e00ff */
[----:B------:R-:W-:Y:S01]  /*38f0*/  @!P3 IMAD.MOV R91, RZ, RZ, -R91 ;  /* 0x000000ffff5bb224 */ /* 0x000fe200078e0a5b */
[C---:B------:R-:W-:Y:S01]  /*3900*/  ISETP.GT.U32.AND P3, PT, R4.reuse, R49, PT ;  /* 0x000000310400720c */ /* 0x040fe20003f64070 */
[C---:B------:R-:W-:Y:S02]  /*3910*/  IMAD R57, R4.reuse, R48, R57 ;  /* 0x0000003004397224 */ /* 0x040fe400078e0239 */
[C---:B------:R-:W-:Y:S02]  /*3920*/  IMAD R67, R4.reuse, R50, R67 ;  /* 0x0000003204437224 */ /* 0x040fe400078e0243 */
[C---:B------:R-:W-:Y:S02]  /*3930*/  IMAD R83, R4.reuse, R54, R83 ;  /* 0x0000003604537224 */ /* 0x040fe400078e0253 */
[----:B------:R-:W-:Y:S01]  /*3940*/  @!P1 IMAD.IADD R47, R47, 0x1, -R4 ;  /* 0x000000012f2f9824 */ /* 0x000fe200078e0a04 */
[----:B------:R-:W-:Y:S01]  /*3950*/  ISETP.GT.U32.AND P1, PT, R4, R55, PT ;  /* 0x000000370400720c */ /* 0x000fe20003f24070 */
[----:B------:R-:W-:-:S02]  /*3960*/  IMAD.MOV R2, RZ, RZ, -R2 ;  /* 0x000000ffff027224 */ /* 0x000fc400078e0a02 */
[----:B------:R-:W-:Y:S01]  /*3970*/  @!P0 IMAD.MOV R95, RZ, RZ, -R95 ;  /* 0x000000ffff5f8224 */ /* 0x000fe200078e0a5f */
[C---:B------:R-:W-:Y:S01]  /*3980*/  ISETP.GT.U32.AND P0, PT, R4.reuse, R57, PT ;  /* 0x000000390400720c */ /* 0x040fe20003f04070 */
[C---:B------:R-:W-:Y:S02]  /*3990*/  IMAD R97, R4.reuse, R2, R97 ;  /* 0x0000000204617224 */ /* 0x040fe400078e0261 */
[----:B------:R-:W-:Y:S01]  /*39a0*/  @!P4 IMAD.MOV R47, RZ, RZ, -R47 ;  /* 0x000000ffff2fc224 */ /* 0x000fe200078e0a2f */
[C---:B------:R-:W-:Y:S01]  /*39b0*/  ISETP.GT.U32.AND P4, PT, R4.reuse, R67, PT ;  /* 0x000000430400720c */ /* 0x040fe20003f84070 */
[--C-:B------:R-:W-:Y:S01]  /*39c0*/  @!P2 IMAD.IADD R51, R51, 0x1, -R4.reuse ;  /* 0x000000013333a824 */ /* 0x100fe200078e0a04 */
[C---:B------:R-:W-:Y:S01]  /*39d0*/  ISETP.GT.U32.AND P2, PT, R4.reuse, R83, PT ;  /* 0x000000530400720c */ /* 0x040fe20003f44070 */
[--C-:B------:R-:W-:Y:S01]  /*39e0*/  @!P6 IMAD.IADD R53, R53, 0x1, -R4.reuse ;  /* 0x000000013535e824 */ /* 0x100fe200078e0a04 */
[----:B------:R-:W-:Y:S01]  /*39f0*/  ISETP.GT.U32.AND P6, PT, R4, R97, PT ;  /* 0x000000610400720c */ /* 0x000fe20003fc4070 */
[--C-:B------:R-:W-:Y:S01]  /*3a00*/  @!P3 IMAD.IADD R49, R49, 0x1, -R4.reuse ;  /* 0x000000013131b824 */ /* 0x100fe200078e0a04 */
[----:B------:R-:W-:Y:S01]  /*3a10*/  ISETP.GE.AND P3, PT, R56, RZ, PT ;  /* 0x000000ff3800720c */ /* 0x000fe20003f66270 */
[--C-:B------:R-:W-:Y:S01]  /*3a20*/  @!P1 IMAD.IADD R55, R55, 0x1, -R4.reuse ;  /* 0x0000000137379824 */ /* 0x100fe200078e0a04 */
[----:B------:R-:W-:Y:S01]  /*3a30*/  ISETP.GE.AND P1, PT, R58, RZ, PT ;  /* 0x000000ff3a00720c */ /* 0x000fe20003f26270 */
[----:B------:R-:W-:-:S02]  /*3a40*/  @!P0 IMAD.IADD R57, R57, 0x1, -R4 ;  /* 0x0000000139398824 */ /* 0x000fc400078e0a04 */
[----:B------:R-:W-:Y:S01]  /*3a50*/  @!P5 IMAD.MOV R49, RZ, RZ, -R49 ;  /* 0x000000ffff31d224 */ /* 0x000fe200078e0a31 */
[C---:B------:R-:W-:Y:S01]  /*3a60*/  ISETP.GT.U32.AND P0, PT, R4.reuse, R55, PT ;  /* 0x000000370400720c */ /* 0x040fe20003f04070 */
[--C-:B------:R-:W-:Y:S01]  /*3a70*/  @!P4 IMAD.IADD R67, R67, 0x1, -R4.reuse ;  /* 0x000000014343c824 */ /* 0x100fe200078e0a04 */
[----:B------:R-:W-:Y:S01]  /*3a80*/  ISETP.GT.U32.AND P4, PT, R4, R57, PT ;  /* 0x000000390400720c */ /* 0x000fe20003f84070 */
[--C-:B------:R-:W-:Y:S01]  /*3a90*/  @!P2 IMAD.IADD R83, R83, 0x1, -R4.reuse ;  /* 0x000000015353a824 */ /* 0x100fe200078e0a04 */
[----:B------:R-:W-:Y:S01]  /*3aa0*/  ISETP.GE.AND P5, PT, R60, RZ, PT ;  /* 0x000000ff3c00720c */ /* 0x000fe20003fa6270 */
[----:B------:R-:W-:Y:S01]  /*3ab0*/  @!P6 IMAD.IADD R97, R97, 0x1, -R4 ;  /* 0x000000016161e824 */ /* 0x000fe200078e0a04 */
[C---:B------:R-:W-:Y:S01]  /*3ac0*/  ISETP.GT.U32.AND P2, PT, R4.reuse, R67, PT ;  /* 0x000000430400720c */ /* 0x040fe20003f44070 */
[----:B------:R-:W-:Y:S01]  /*3ad0*/  @!P3 IMAD.MOV R51, RZ, RZ, -R51 ;  /* 0x000000ffff33b224 */ /* 0x000fe200078e0a33 */
[C---:B------:R-:W-:Y:S01]  /*3ae0*/  ISETP.GT.U32.AND P6, PT, R4.reuse, R83, PT ;  /* 0x000000530400720c */ /* 0x040fe20003fc4070 */
[----:B------:R-:W-:Y:S01]  /*3af0*/  @!P1 IMAD.MOV R53, RZ, RZ, -R53 ;  /* 0x000000ffff359224 */ /* 0x000fe200078e0a35 */
[----:B------:R-:W-:Y:S01]  /*3b00*/  ISETP.GT.U32.AND P3, PT, R4, R97, PT ;  /* 0x000000610400720c */ /* 0x000fe20003f64070 */
[----:B------:R-:W-:-:S02]  /*3b10*/  IMAD.SHL.U32 R2, R0, 0x20, RZ ;  /* 0x0000002000027824 */ /* 0x000fc400078e00ff */
[--C-:B------:R-:W-:Y:S01]  /*3b20*/  @!P0 IMAD.IADD R55, R55, 0x1, -R4.reuse ;  /* 0x0000000137378824 */ /* 0x100fe200078e0a04 */
[----:B------:R-:W-:Y:S01]  /*3b30*/  ISETP.GE.AND P0, PT, R62, RZ, PT ;  /* 0x000000ff3e00720c */ /* 0x000fe20003f06270 */
[--C-:B------:R-:W-:Y:S01]  /*3b40*/  @!P4 IMAD.IADD R57, R57, 0x1, -R4.reuse ;  /* 0x000000013939c824 */ /* 0x100fe200078e0a04 */
[----:B------:R-:W-:Y:S01]  /*3b50*/  ISETP.GE.AND P4, PT, R64, RZ, PT ;  /* 0x000000ff4000720c */ /* 0x000fe20003f86270 */
[----:B------:R-:W-:Y:S01]  /*3b60*/  @!P5 IMAD.MOV R55, RZ, RZ, -R55 ;  /* 0x000000ffff37d224 */ /* 0x000fe200078e0a37 */
[----:B------:R-:W-:Y:S01]  /*3b70*/  LOP3.LUT R2, R2, 0x760, RZ, 0xc0, !PT ;  /* 0x0000076002027812 */ /* 0x000fe200078ec0ff */
[--C-:B------:R-:W-:Y:S01]  /*3b80*/  @!P2 IMAD.IADD R67, R67, 0x1, -R4.reuse ;  /* 0x000000014343a824 */ /* 0x100fe200078e0a04 */
[----:B------:R-:W-:Y:S01]  /*3b90*/  ISETP.GE.AND P2, PT, R52, RZ, PT ;  /* 0x000000ff3400720c */ /* 0x000fe20003f46270 */
[--C-:B------:R-:W-:Y:S01]  /*3ba0*/  @!P6 IMAD.IADD R83, R83, 0x1, -R4.reuse ;  /* 0x000000015353e824 */ /* 0x100fe200078e0a04 */
[----:B------:R-:W-:Y:S01]  /*3bb0*/  ISETP.GE.AND P6, PT, R5, RZ, PT ;  /* 0x000000ff0500720c */ /* 0x000fe20003fc6270 */
[----:B------:R-:W-:Y:S01]  /*3bc0*/  @!P3 IMAD.IADD R97, R97, 0x1, -R4 ;  /* 0x000000016161b824 */ /* 0x000fe200078e0a04 */
[----:B------:R-:W-:-:S02]  /*3bd0*/  ISETP.NE.AND P3, PT, R153, RZ, PT ;  /* 0x000000ff9900720c */ /* 0x000fc40003f65270 */
[----:B------:R-:W-:Y:S01]  /*3be0*/  LOP3.LUT R4, RZ, R153, RZ, 0x33, !PT ;  /* 0x00000099ff047212 */ /* 0x000fe200078e33ff */
[----:B------:R-:W-:Y:S01]  /*3bf0*/  @!P0 IMAD.MOV R57, RZ, RZ, -R57 ;  /* 0x000000ffff398224 */ /* 0x000fe200078e0a39 */
[----:B------:R-:W-:Y:S01]  /*3c00*/  LOP3.LUT R2, R2, 0x90, R99, 0xf8, !PT ;  /* 0x0000009002027812 */ /* 0x000fe200078ef863 */
[----:B------:R-:W-:Y:S01]  /*3c10*/  @!P4 IMAD.MOV R67, RZ, RZ, -R67 ;  /* 0x000000ffff43c224 */ /* 0x000fe200078e0a43 */
[C---:B------:R-:W-:Y:S02]  /*3c20*/  SEL R9, R4.reuse, R9, !P3 ;  /* 0x0000000904097207 */ /* 0x040fe40005800000 */
[----:B------:R-:W-:Y:S02]  /*3c30*/  CS2R R98, SRZ ;  /* 0x0000000000627805 */ /* 0x000fe4000001ff00 */
[C---:B------:R-:W-:Y:S01]  /*3c40*/  SEL R10, R4.reuse, R10, !P3 ;  /* 0x0000000a040a7207 */ /* 0x040fe20005800000 */
[----:B------:R-:W-:Y:S01]  /*3c50*/  @!P2 IMAD.MOV R83, RZ, RZ, -R83 ;  /* 0x000000ffff53a224 */ /* 0x000fe200078e0a53 */
[C---:B------:R-:W-:Y:S01]  /*3c60*/  SEL R22, R4.reuse, R22, !P3 ;  /* 0x0000001604167207 */ /* 0x040fe20005800000 */
[----:B------:R-:W-:Y:S01]  /*3c70*/  @!P6 IMAD.MOV R97, RZ, RZ, -R97 ;  /* 0x000000ffff61e224 */ /* 0x000fe200078e0a61 */
[C---:B------:R-:W-:Y:S01]  /*3c80*/  SEL R14, R4.reuse, R14, !P3 ;  /* 0x0000000e040e7207 */ /* 0x040fe20005800000 */
[----:B------:R-:W-:Y:S01]  /*3c90*/  IMAD R9, R9, UR4, RZ ;  /* 0x0000000409097c24 */ /* 0x000fe2000f8e02ff */
[----:B------:R-:W-:Y:S01]  /*3ca0*/  SEL R23, R4, R23, !P3 ;  /* 0x0000001704177207 */ /* 0x000fe20005800000 */
[----:B------:R-:W-:Y:S01]  /*3cb0*/  IMAD R10, R10, UR4, RZ ;  /* 0x000000040a0a7c24 */ /* 0x000fe2000f8e02ff */
[----:B------:R-:W-:Y:S01]  /*3cc0*/  SEL R16, R4, R16, !P3 ;  /* 0x0000001004107207 */ /* 0x000fe20005800000 */
[----:B------:R-:W-:Y:S01]  /*3cd0*/  IMAD R175, R22, UR4, RZ ;  /* 0x0000000416af7c24 */ /* 0x000fe2000f8e02ff */
[----:B------:R-:W-:Y:S01]  /*3ce0*/  SEL R5, R4, R7, !P3 ;  /* 0x0000000704057207 */ /* 0x000fe20005800000 */
[----:B------:R-:W-:Y:S01]  /*3cf0*/  IMAD R14, R14, UR4, RZ ;  /* 0x000000040e0e7c24 */ /* 0x000fe2000f8e02ff */
[C---:B------:R-:W-:Y:S01]  /*3d00*/  SEL R8, R4.reuse, R8, !P3 ;  /* 0x0000000804087207 */ /* 0x040fe20005800000 */
        /* <DEDUP_REMOVED lines=9> */
[C---:B------:R-:W-:Y:S01]  /*3da0*/  SEL R17, R4.reuse, R17, !P3 ;  /* 0x0000001104117207 */ /* 0x040fe20005800000 */
[----:B------:R-:W-:Y:S01]  /*3db0*/  IMAD R7, R3, UR6, RZ ;  /* 0x0000000603077c24 */ /* 0x000fe2000f8e02ff */
[C---:B------:R-:W-:Y:S01]  /*3dc0*/  SEL R20, R4.reuse, R20, !P3 ;  /* 0x0000001404147207 */ /* 0x040fe20005800000 */
[----:B------:R-:W-:Y:S01]  /*3dd0*/  IMAD R15, R15, UR4, RZ ;  /* 0x000000040f0f7c24 */ /* 0x000fe2000f8e02ff */
[C---:B------:R-:W-:Y:S01]  /*3de0*/  SEL R21, R4.reuse, R21, !P3 ;  /* 0x0000001504157207 */ /* 0x040fe20005800000 */
        /* <DEDUP_REMOVED lines=99> */
[----:B------:R-:W-:Y:S01]  /*4420*/  SHF.R.S32.HI R160, RZ, 0x1f, R9 ;  /* 0x0000001fffa07819 */ /* 0x000fe20000011409 */
[----:B------:R-:W-:Y:S01]  /*4430*/  IMAD R83, R83, UR4, RZ ;  /* 0x0000000453537c24 */ /* 0x000fe2000f8e02ff */
[----:B------:R-:W-:Y:S01]  /*4440*/  IADD3 R22, P3, R9, UR14, RZ ;  /* 0x0000000e09167c10 */ /* 0x000fe2000ff7e0ff */
[----:B------:R-:W-:Y:S01]  /*4450*/  IMAD R5, R93, UR4, RZ ;  /* 0x000000045d057c24 */ /* 0x000fe2000f8e02ff */
[----:B------:R-:W-:Y:S01]  /*4460*/  SHF.R.S32.HI R162, RZ, 0x1f, R10 ;  /* 0x0000001fffa27819 */ /* 0x000fe2000001140a */
[----:B------:R-:W-:Y:S01]  /*4470*/  IMAD R4, R95, UR4, RZ ;  /* 0x000000045f047c24 */ /* 0x000fe2000f8e02ff */
[----:B------:R-:W-:Y:S01]  /*4480*/  IADD3 R23, P2, R10, UR14, RZ ;  /* 0x0000000e0a177c10 */ /* 0x000fe2000ff5e0ff */
[----:B------:R-:W-:Y:S01]  /*4490*/  IMAD R27, R97, UR4, RZ ;  /* 0x00000004611b7c24 */ /* 0x000fe2000f8e02ff */
[----:B------:R-:W-:Y:S01]  /*44a0*/  IADD3.X R160, R160, UR15, RZ, P3, !PT ;  /* 0x0000000fa0a07c10 */ /* 0x000fe20009ffe4ff */
[----:B------:R-:W-:Y:S01]  /*44b0*/  UIADD3 UR4, UR8, 0x2000, URZ ;  /* 0x0000200008047890 */ /* 0x000fe2000fffe03f */
[----:B------:R-:W-:Y:S01]  /*44c0*/  SHF.R.S32.HI R174, RZ, 0x1f, R14 ;  /* 0x0000001fffae7819 */ /* 0x000fe2000001140e */
[----:B------:R-:W-:Y:S01]  /*44d0*/  USHF.R.U32.HI UR6, URZ, 0x4, UR8 ;  /* 0x000000043f067899 */ /* 0x000fe20008011608 */
[----:B------:R-:W-:Y:S01]  /*44e0*/  IADD3 R161, P3, R14, UR14, RZ ;  /* 0x0000000e0ea17c10 */ /* 0x000fe2000ff7e0ff */
[----:B------:R-:W-:Y:S01]  /*44f0*/  USHF.R.U32.HI UR4, URZ, 0x4, UR4 ;  /* 0x000000043f047899 */ /* 0x000fe20008011604 */
[----:B------:R-:W-:-:S02]  /*4500*/  IADD3.X R162, R162, UR15, RZ, P2, !PT ;  /* 0x0000000fa2a27c10 */ /* 0x000fc400097fe4ff */
[----:B------:R-:W-:Y:S02]  /*4510*/  CS2R R84, SRZ ;  /* 0x0000000000547805 */ /* 0x000fe4000001ff00 */
[----:B------:R-:W-:Y:S02]  /*4520*/  SHF.R.S32.HI R176, RZ, 0x1f, R16 ;  /* 0x0000001fffb07819 */ /* 0x000fe40000011410 */
[----:B------:R-:W-:Y:S02]  /*4530*/  CS2R R86, SRZ ;  /* 0x0000000000567805 */ /* 0x000fe4000001ff00 */
[----:B------:R-:W-:Y:S02]  /*4540*/  IADD3 R163, P2, R16, UR14, RZ ;  /* 0x0000000e10a37c10 */ /* 0x000fe4000ff5e0ff */
[----:B------:R-:W-:Y:S02]  /*4550*/  CS2R R88, SRZ ;  /* 0x0000000000587805 */ /* 0x000fe4000001ff00 */
[----:B------:R-:W-:-:S02]  /*4560*/  SHF.R.S32.HI R158, RZ, 0x1f, R50 ;  /* 0x0000001fff9e7819 */ /* 0x000fc40000011432 */
[----:B------:R-:W-:Y:S02]  /*4570*/  CS2R R90, SRZ ;  /* 0x00000000005a7805 */ /* 0x000fe4000001ff00 */
[----:B------:R-:W-:Y:S02]  /*4580*/  IADD3 R21, P5, R50, UR14, RZ ;  /* 0x0000000e32157c10 */ /* 0x000fe4000ffbe0ff */
[----:B------:R-:W-:Y:S02]  /*4590*/  CS2R R92, SRZ ;  /* 0x00000000005c7805 */ /* 0x000fe4000001ff00 */
[----:B------:R-:W-:Y:S02]  /*45a0*/  SHF.R.S32.HI R16, RZ, 0x1f, R175 ;  /* 0x0000001fff107819 */ /* 0x000fe400000114af */
[----:B------:R-:W-:Y:S02]  /*45b0*/  CS2R R94, SRZ ;  /* 0x00000000005e7805 */ /* 0x000fe4000001ff00 */
[----:B------:R-:W-:-:S02]  /*45c0*/  IADD3.X R174, R174, UR15, RZ, P3, !PT ;  /* 0x0000000faeae7c10 */ /* 0x000fc40009ffe4ff */
[----:B------:R-:W-:Y:S02]  /*45d0*/  CS2R R96, SRZ ;  /* 0x0000000000607805 */ /* 0x000fe4000001ff00 */
[----:B------:R-:W-:Y:S01]  /*45e0*/  IADD3 R175, P3, R175, UR14, RZ ;  /* 0x0000000eafaf7c10 */ /* 0x000fe2000ff7e0ff */
[----:B------:R-:W-:Y:S01]  /*45f0*/  USGXT.U32 UR6, UR6, 0xe ;  /* 0x0000000e0606789a */ /* 0x000fe20008000000 */
[----:B------:R-:W-:Y:S01]  /*4600*/  SHF.R.S32.HI R164, RZ, 0x1f, R11 ;  /* 0x0000001fffa47819 */ /* 0x000fe2000001140b */
[----:B------:R-:W-:Y:S01]  /*4610*/  USGXT.U32 UR4, UR4, 0xe ;  /* 0x0000000e0404789a */ /* 0x000fe20008000000 */
[----:B------:R-:W-:Y:S02]  /*4620*/  IADD3 R152, P1, R11, UR14, RZ ;  /* 0x0000000e0b987c10 */ /* 0x000fe4000ff3e0ff */
[----:B------:R-:W-:Y:S02]  /*4630*/  IADD3.X R158, R158, UR15, RZ, P5, !PT ;  /* 0x0000000f9e9e7c10 */ /* 0x000fe4000affe4ff */
[----:B------:R-:W-:-:S02]  /*4640*/  SHF.R.S32.HI R172, RZ, 0x1f, R15 ;  /* 0x0000001fffac7819 */ /* 0x000fc4000001140f */
[----:B------:R-:W-:Y:S02]  /*4650*/  IADD3 R159, P5, R15, UR14, RZ ;  /* 0x0000000e0f9f7c10 */ /* 0x000fe4000ffbe0ff */
[----:B------:R-:W-:Y:S02]  /*4660*/  IADD3.X R16, R16, UR15, RZ, P3, !PT ;  /* 0x0000000f10107c10 */ /* 0x000fe40009ffe4ff */
[----:B------:R-:W-:Y:S02]  /*4670*/  SHF.R.S32.HI R15, RZ, 0x1f, R177 ;  /* 0x0000001fff0f7819 */ /* 0x000fe400000114b1 */
[----:B------:R-:W-:Y:S02]  /*4680*/  IADD3.X R176, R176, UR15, RZ, P2, !PT ;  /* 0x0000000fb0b07c10 */ /* 0x000fe400097fe4ff */
[----:B------:R-:W-:Y:S02]  /*4690*/  SHF.R.S32.HI R9, RZ, 0x1f, R53 ;  /* 0x0000001fff097819 */ /* 0x000fe40000011435 */
[----:B------:R-:W-:-:S02]  /*46a0*/  IADD3 R212, P3, R53, UR14, RZ ;  /* 0x0000000e35d47c10 */ /* 0x000fc4000ff7e0ff */
[----:B------:R-:W-:Y:S02]  /*46b0*/  CS2R R52, SRZ ;  /* 0x0000000000347805 */ /* 0x000fe4000001ff00 */
[----:B------:R-:W-:Y:S02]  /*46c0*/  IADD3.X R164, R164, UR15, RZ, P1, !PT ;  /* 0x0000000fa4a47c10 */ /* 0x000fe40008ffe4ff */
[----:B------:R-:W-:Y:S02]  /*46d0*/  IADD3 R177, P2, R177, UR14, RZ ;  /* 0x0000000eb1b17c10 */ /* 0x000fe4000ff5e0ff */
[----:B------:R-:W-:Y:S02]  /*46e0*/  SHF.R.S32.HI R178, RZ, 0x1f, R17 ;  /* 0x0000001fffb27819 */ /* 0x000fe40000011411 */
[----:B------:R-:W-:Y:S02]  /*46f0*/  IADD3 R165, P1, R17, UR14, RZ ;  /* 0x0000000e11a57c10 */ /* 0x000fe4000ff3e0ff */
[----:B------:R-:W-:-:S02]  /*4700*/  SHF.R.S32.HI R166, RZ, 0x1f, R12 ;  /* 0x0000001fffa67819 */ /* 0x000fc4000001140c */
[----:B------:R-:W-:Y:S02]  /*4710*/  IADD3 R153, P0, R12, UR14, RZ ;  /* 0x0000000e0c997c10 */ /* 0x000fe4000ff1e0ff */
[----:B------:R-:W-:Y:S02]  /*4720*/  SHF.R.S32.HI R154, RZ, 0x1f, R47 ;  /* 0x0000001fff9a7819 */ /* 0x000fe4000001142f */
[----:B------:R-:W-:Y:S02]  /*4730*/  IADD3 R3, P4, R47, UR14, RZ ;  /* 0x0000000e2f037c10 */ /* 0x000fe4000ff9e0ff */
[----:B------:R-:W-:Y:S02]  /*4740*/  IADD3.X R9, R9, UR15, RZ, P3, !PT ;  /* 0x0000000f09097c10 */ /* 0x000fe40009ffe4ff */
[----:B------:R-:W-:Y:S02]  /*4750*/  IADD3.X R15, R15, UR15, RZ, P2, !PT ;  /* 0x0000000f0f0f7c10 */ /* 0x000fe400097fe4ff */
[----:B------:R-:W-:-:S02]  /*4760*/  SHF.R.S32.HI R225, RZ, 0x1f, R36 ;  /* 0x0000001fffe17819 */ /* 0x000fc40000011424 */
[----:B------:R-:W-:Y:S02]  /*4770*/  IADD3 R226, P3, R36, UR14, RZ ;  /* 0x0000000e24e27c10 */ /* 0x000fe4000ff7e0ff */
[----:B------:R-:W-:Y:S02]  /*4780*/  SHF.R.S32.HI R14, RZ, 0x1f, R179 ;  /* 0x0000001fff0e7819 */ /* 0x000fe400000114b3 */
[----:B------:R-:W-:Y:S02]  /*4790*/  IADD3.X R178, R178, UR15, RZ, P1, !PT ;  /* 0x0000000fb2b27c10 */ /* 0x000fe40008ffe4ff */
[----:B------:R-:W-:Y:S02]  /*47a0*/  SHF.R.S32.HI R213, RZ, 0x1f, R30 ;  /* 0x0000001fffd57819 */ /* 0x000fe4000001141e */
[----:B------:R-:W-:Y:S02]  /*47b0*/  IADD3 R214, P2, R30, UR14, RZ ;  /* 0x0000000e1ed67c10 */ /* 0x000fe4000ff5e0ff */
[----:B------:R-:W-:-:S02]  /*47c0*/  SHF.R.S32.HI R180, RZ, 0x1f, R167 ;  /* 0x0000001fffb47819 */ /* 0x000fc400000114a7 */
[----:B------:R-:W-:Y:S02]  /*47d0*/  IADD3.X R166, R166, UR15, RZ, P0, !PT ;  /* 0x0000000fa6a67c10 */ /* 0x000fe400087fe4ff */
[----:B------:R-:W-:Y:S02]  /*47e0*/  IADD3 R179, P1, R179, UR14, RZ ;  /* 0x0000000eb3b37c10 */ /* 0x000fe4000ff3e0ff */
[----:B------:R-:W-:Y:S02]  /*47f0*/  IADD3.X R154, R154, UR15, RZ, P4, !PT ;  /* 0x0000000f9a9a7c10 */ /* 0x000fe4000a7fe4ff */
[----:B------:R-:W-:Y:S02]  /*4800*/  IADD3 R167, P0, R167, UR14, RZ ;  /* 0x0000000ea7a77c10 */ /* 0x000fe4000ff1e0ff */
[----:B------:R-:W-:Y:S02]  /*4810*/  SHF.R.S32.HI R168, RZ, 0x1f, R13 ;  /* 0x0000001fffa87819 */ /* 0x000fe4000001140d */
[----:B------:R-:W-:-:S02]  /*4820*/  IADD3 R155, P4, R13, UR14, RZ ;  /* 0x0000000e0d9b7c10 */ /* 0x000fc4000ff9e0ff */
[----:B------:R-:W-:Y:S02]  /*4830*/  IADD3.X R225, R225, UR15, RZ, P3, !PT ;  /* 0x0000000fe1e17c10 */ /* 0x000fe40009ffe4ff */
[----:B------:R-:W-:Y:S02]  /*4840*/  SHF.R.S32.HI R156, RZ, 0x1f, R48 ;  /* 0x0000001fff9c7819 */ /* 0x000fe40000011430 */
[----:B------:R-:W-:Y:S02]  /*4850*/  IADD3 R20, P6, R48, UR14, RZ ;  /* 0x0000000e30147c10 */ /* 0x000fe4000ffde0ff */
[----:B------:R-:W-:Y:S02]  /*4860*/  IADD3.X R213, R213, UR15, RZ, P2, !PT ;  /* 0x0000000fd5d57c10 */ /* 0x000fe400097fe4ff */
[----:B------:R-:W-:Y:S02]  /*4870*/  SHF.R.S32.HI R239, RZ, 0x1f, R42 ;  /* 0x0000001fffef7819 */ /* 0x000fe4000001142a */
[----:B------:R-:W-:-:S02]  /*4880*/  IADD3 R240, P3, R42, UR14, RZ ;  /* 0x0000000e2af07c10 */ /* 0x000fc4000ff7e0ff */
[----:B------:R-:W-:Y:S02]  /*4890*/  IADD3.X R14, R14, UR15, RZ, P1, !PT ;  /* 0x0000000f0e0e7c10 */ /* 0x000fe40008ffe4ff */
[----:B------:R-:W-:Y:S02]  /*48a0*/  SHF.R.S32.HI R227, RZ, 0x1f, R55 ;  /* 0x0000001fffe37819 */ /* 0x000fe40000011437 */
[----:B------:R-:W-:Y:S02]  /*48b0*/  IADD3 R228, P2, R55, UR14, RZ ;  /* 0x0000000e37e47c10 */ /* 0x000fe4000ff5e0ff */
[----:B------:R-:W-:Y:S02]  /*48c0*/  CS2R R54, SRZ ;  /* 0x0000000000367805 */ /* 0x000fe4000001ff00 */
[----:B------:R-:W-:Y:S02]  /*48d0*/  SHF.R.S32.HI R13, RZ, 0x1f, R181 ;  /* 0x0000001fff0d7819 */ /* 0x000fe400000114b5 */
[----:B------:R-:W-:-:S02]  /*48e0*/  IADD3.X R180, R180, UR15, RZ, P0, !PT ;  /* 0x0000000fb4b47c10 */ /* 0x000fc400087fe4ff */
[----:B------:R-:W-:Y:S02]  /*48f0*/  SHF.R.S32.HI R215, RZ, 0x1f, R31 ;  /* 0x0000001fffd77819 */ /* 0x000fe4000001141f */
[----:B------:R-:W-:Y:S02]  /*4900*/  IADD3 R216, P1, R31, UR14, RZ ;  /* 0x0000000e1fd87c10 */ /* 0x000fe4000ff3e0ff */
[----:B------:R-:W-:Y:S02]  /*4910*/  SHF.R.S32.HI R182, RZ, 0x1f, R169 ;  /* 0x0000001fffb67819 */ /* 0x000fe400000114a9 */
[----:B------:R-:W-:Y:S02]  /*4920*/  IADD3.X R168, R168, UR15, RZ, P4, !PT ;  /* 0x0000000fa8a87c10 */ /* 0x000fe4000a7fe4ff */
[----:B------:R-:W-:Y:S02]  /*4930*/  IADD3 R181, P0, R181, UR14, RZ ;  /* 0x0000000eb5b57c10 */ /* 0x000fe4000ff1e0ff */
[----:B------:R-:W-:-:S02]  /*4940*/  IADD3.X R156, R156, UR15, RZ, P6, !PT ;  /* 0x0000000f9c9c7c10 */ /* 0x000fc4000b7fe4ff */
[----:B------:R-:W-:Y:S02]  /*4950*/  IADD3 R169, P4, R169, UR14, RZ ;  /* 0x0000000ea9a97c10 */ /* 0x000fe4000ff9e0ff */
[----:B------:R-:W-:Y:S02]  /*4960*/  IADD3.X R239, R239, UR15, RZ, P3, !PT ;  /* 0x0000000fefef7c10 */ /* 0x000fe40009ffe4ff */
[----:B------:R-:W-:Y:S02]  /*4970*/  SHF.R.S32.HI R170, RZ, 0x1f, R49 ;  /* 0x0000001fffaa7819 */ /* 0x000fe40000011431 */
[----:B------:R-:W-:Y:S02]  /*4980*/  IADD3 R157, P6, R49, UR14, RZ ;  /* 0x0000000e319d7c10 */ /* 0x000fe4000ffde0ff */
[----:B------:R-:W-:Y:S02]  /*4990*/  CS2R R48, SRZ ;  /* 0x0000000000307805 */ /* 0x000fe4000001ff00 */
[----:B------:R-:W-:-:S02]  /*49a0*/  IADD3.X R227, R227, UR15, RZ, P2, !PT ;  /* 0x0000000fe3e37c10 */ /* 0x000fc400097fe4ff */
[----:B------:R-:W-:Y:S02]  /*49b0*/  IADD3 R187, P3, R61, UR14, RZ ;  /* 0x0000000e3dbb7c10 */ /* 0x000fe4000ff7e0ff */
[----:B------:R-:W-:Y:S02]  /*49c0*/  IADD3.X R215, R215, UR15, RZ, P1, !PT ;  /* 0x0000000fd7d77c10 */ /* 0x000fe40008ffe4ff */
[----:B------:R-:W-:Y:S01]  /*49d0*/  SHF.R.S32.HI R241, RZ, 0x1f, R43 ;  /* 0x0000001ffff17819 */ /* 0x000fe2000001142b */
[----:B------:R0:W-:Y:S01]  /*49e0*/  STL [R1+0x4], R187 ;  /* 0x000004bb01007387 */ /* 0x0001e20000100800 */
[----:B------:R-:W-:Y:S02]  /*49f0*/  IADD3 R242, P2, R43, UR14, RZ ;  /* 0x0000000e2bf27c10 */ /* 0x000fe4000ff5e0ff */
[----:B------:R-:W-:Y:S02]  /*4a00*/  CS2R R42, SRZ ;  /* 0x00000000002a7805 */ /* 0x000fe4000001ff00 */
[----:B------:R-:W-:-:S02]  /*4a10*/  IADD3.X R13, R13, UR15, RZ, P0, !PT ;  /* 0x0000000f0d0d7c10 */ /* 0x000fc400087fe4ff */
[----:B------:R-:W-:Y:S02]  /*4a20*/  SHF.R.S32.HI R229, RZ, 0x1f, R37 ;  /* 0x0000001fffe57819 */ /* 0x000fe40000011425 */
[----:B------:R-:W-:Y:S02]  /*4a30*/  IADD3 R230, P1, R37, UR14, RZ ;  /* 0x0000000e25e67c10 */ /* 0x000fe4000ff3e0ff */
[----:B------:R-:W-:Y:S02]  /*4a40*/  CS2R R36, SRZ ;  /* 0x0000000000247805 */ /* 0x000fe4000001ff00 */
[----:B------:R-:W-:Y:S02]  /*4a50*/  SHF.R.S32.HI R12, RZ, 0x1f, R183 ;  /* 0x0000001fff0c7819 */ /* 0x000fe400000114b7 */
[----:B------:R-:W-:Y:S02]  /*4a60*/  IADD3.X R182, R182, UR15, RZ, P4, !PT ;  /* 0x0000000fb6b67c10 */ /* 0x000fe4000a7fe4ff */
[----:B------:R-:W-:-:S02]  /*4a70*/  SHF.R.S32.HI R217, RZ, 0x1f, R32 ;  /* 0x0000001fffd97819 */ /* 0x000fc40000011420 */
[----:B------:R-:W-:Y:S02]  /*4a80*/  IADD3 R218, P0, R32, UR14, RZ ;  /* 0x0000000e20da7c10 */ /* 0x000fe4000ff1e0ff */
[----:B------:R-:W-:Y:S02]  /*4a90*/  SHF.R.S32.HI R184, RZ, 0x1f, R171 ;  /* 0x0000001fffb87819 */ /* 0x000fe400000114ab */
[----:B------:R-:W-:Y:S02]  /*4aa0*/  IADD3.X R170, R170, UR15, RZ, P6, !PT ;  /* 0x0000000faaaa7c10 */ /* 0x000fe4000b7fe4ff */
[----:B------:R-:W-:Y:S02]  /*4ab0*/  IADD3 R183, P4, R183, UR14, RZ ;  /* 0x0000000eb7b77c10 */ /* 0x000fe4000ff9e0ff */
[----:B------:R-:W-:Y:S02]  /*4ac0*/  IADD3 R171, P6, R171, UR14, RZ ;  /* 0x0000000eabab7c10 */ /* 0x000fe4000ffde0ff */
[----:B------:R-:W-:-:S02]  /*4ad0*/  IADD3.X R241, R241, UR15, RZ, P2, !PT ;  /* 0x0000000ff1f17c10 */ /* 0x000fc400097fe4ff */
[----:B------:R-:W-:Y:S02]  /*4ae0*/  IADD3.X R229, R229, UR15, RZ, P1, !PT ;  /* 0x0000000fe5e57c10 */ /* 0x000fe40008ffe4ff */
[----:B0-----:R-:W-:Y:S02]  /*4af0*/  IADD3 R187, P2, R63, UR14, RZ ;  /* 0x0000000e3fbb7c10 */ /* 0x001fe4000ff5e0ff */
[----:B------:R-:W-:Y:S02]  /*4b00*/  IADD3.X R217, R217, UR15, RZ, P0, !PT ;  /* 0x0000000fd9d97c10 */ /* 0x000fe400087fe4ff */
[----:B------:R-:W-:Y:S01]  /*4b10*/  SHF.R.S32.HI R243, RZ, 0x1f, R57 ;  /* 0x0000001ffff37819 */ /* 0x000fe20000011439 */
[----:B------:R0:W-:Y:S01]  /*4b20*/  STL [R1+0xc], R187 ;  /* 0x00000cbb01007387 */ /* 0x0001e20000100800 */
[----:B------:R-:W-:Y:S02]  /*4b30*/  IADD3 R244, P1, R57, UR14, RZ ;  /* 0x0000000e39f47c10 */ /* 0x000fe4000ff3e0ff */
[----:B------:R-:W-:-:S02]  /*4b40*/  CS2R R56, SRZ ;  /* 0x0000000000387805 */ /* 0x000fc4000001ff00 */
        /* <DEDUP_REMOVED lines=9> */
[----:B------:R-:W-:Y:S02]  /*4be0*/  SHF.R.S32.HI R186, RZ, 0x1f, R51 ;  /* 0x0000001fffba7819 */ /* 0x000fe40000011433 */
[----:B------:R-:W-:Y:S02]  /*4bf0*/  IADD3 R173, P5, R51, UR14, RZ ;  /* 0x0000000e33ad7c10 */ /* 0x000fe4000ffbe0ff */
[----:B------:R-:W-:-:S02]  /*4c00*/  CS2R R50, SRZ ;  /* 0x0000000000327805 */ /* 0x000fc4000001ff00 */
[----:B------:R-:W-:Y:S02]  /*4c10*/  IADD3.X R243, R243, UR15, RZ, P1, !PT ;  /* 0x0000000ff3f37c10 */ /* 0x000fe40008ffe4ff */
[----:B------:R-:W-:Y:S02]  /*4c20*/  IADD3.X R231, R231, UR15, RZ, P0, !PT ;  /* 0x0000000fe7e77c10 */ /* 0x000fe400087fe4ff */
[----:B0-----:R-:W-:Y:S02]  /*4c30*/  IADD3 R187, P1, R65, UR14, RZ ;  /* 0x0000000e41bb7c10 */ /* 0x001fe4000ff3e0ff */
[----:B------:R-:W-:Y:S02]  /*4c40*/  IADD3.X R219, R219, UR15, RZ, P4, !PT ;  /* 0x0000000fdbdb7c10 */ /* 0x000fe4000a7fe4ff */
[----:B------:R-:W-:Y:S01]  /*4c50*/  SHF.R.S32.HI R245, RZ, 0x1f, R44 ;  /* 0x0000001ffff57819 */ /* 0x000fe2000001142c */
[----:B------:R0:W-:Y:S01]  /*4c60*/  STL [R1+0x14], R187 ;  /* 0x000014bb01007387 */ /* 0x0001e20000100800 */
[----:B------:R-:W-:-:S02]  /*4c70*/  IADD3 R246, P0, R44, UR14, RZ ;  /* 0x0000000e2cf67c10 */ /* 0x000fc4000ff1e0ff */
[----:B------:R-:W-:Y:S02]  /*4c80*/  IADD3.X R11, R11, UR15, RZ, P6, !PT ;  /* 0x0000000f0b0b7c10 */ /* 0x000fe4000b7fe4ff */
[----:B------:R-:W-:Y:S02]  /*4c90*/  SHF.R.S32.HI R233, RZ, 0x1f, R39 ;  /* 0x0000001fffe97819 */ /* 0x000fe40000011427 */
[----:B------:R-:W-:Y:S02]  /*4ca0*/  IADD3 R234, P4, R39, UR14, RZ ;  /* 0x0000000e27ea7c10 */ /* 0x000fe4000ff9e0ff */
[----:B------:R-:W-:Y:S02]  /*4cb0*/  CS2R R38, SRZ ;  /* 0x0000000000267805 */ /* 0x000fe4000001ff00 */
[----:B------:R-:W-:Y:S02]  /*4cc0*/  IADD3.X R186, R186, UR15, RZ, P5, !PT ;  /* 0x0000000fbaba7c10 */ /* 0x000fe4000affe4ff */
[----:B------:R-:W-:-:S02]  /*4cd0*/  SHF.R.S32.HI R221, RZ, 0x1f, R34 ;  /* 0x0000001fffdd7819 */ /* 0x000fc40000011422 */
[----:B------:R-:W-:Y:S02]  /*4ce0*/  IADD3 R222, P6, R34, UR14, RZ ;  /* 0x0000000e22de7c10 */ /* 0x000fe4000ffde0ff */
[----:B------:R-:W-:Y:S02]  /*4cf0*/  SHF.R.S32.HI R10, RZ, 0x1f, R29 ;  /* 0x0000001fff0a7819 */ /* 0x000fe4000001141d */
[----:B------:R-:W-:Y:S02]  /*4d00*/  IADD3 R17, P5, R29, UR14, RZ ;  /* 0x0000000e1d117c10 */ /* 0x000fe4000ffbe0ff */
[----:B------:R-:W-:Y:S02]  /*4d10*/  IADD3.X R245, R245, UR15, RZ, P0, !PT ;  /* 0x0000000ff5f57c10 */ /* 0x000fe400087fe4ff */
[----:B------:R-:W-:Y:S02]  /*4d20*/  IADD3.X R233, R233, UR15, RZ, P4, !PT ;  /* 0x0000000fe9e97c10 */ /* 0x000fe4000a7fe4ff */
[----:B0-----:R-:W-:-:S02]  /*4d30*/  IADD3 R187, P0, R67, UR14, RZ ;  /* 0x0000000e43bb7c10 */ /* 0x001fc4000ff1e0ff */
[----:B------:R-:W-:Y:S02]  /*4d40*/  IADD3.X R221, R221, UR15, RZ, P6, !PT ;  /* 0x0000000fdddd7c10 */ /* 0x000fe4000b7fe4ff */
[----:B------:R-:W-:Y:S01]  /*4d50*/  SHF.R.S32.HI R247, RZ, 0x1f, R45 ;  /* 0x0000001ffff77819 */ /* 0x000fe2000001142d */
[----:B------:R0:W-:Y:S01]  /*4d60*/  STL [R1+0x1c], R187 ;  /* 0x00001cbb01007387 */ /* 0x0001e20000100800 */
        /* <DEDUP_REMOVED lines=15> */
[----:B------:R-:W-:Y:S02]  /*4e60*/  SHF.R.S32.HI R237, RZ, 0x1f, R41 ;  /* 0x0000001fffed7819 */ /* 0x000fe40000011429 */
[----:B------:R-:W-:-:S02]  /*4e70*/  IADD3 R238, P5, R41, UR14, RZ ;  /* 0x0000000e29ee7c10 */ /* 0x000fc4000ffbe0ff */
[----:B------:R-:W-:Y:S02]  /*4e80*/  CS2R R40, SRZ ;  /* 0x0000000000287805 */ /* 0x000fe4000001ff00 */
[----:B------:R-:W-:Y:S02]  /*4e90*/  IADD3.X R249, R249, UR15, RZ, P6, !PT ;  /* 0x0000000ff9f97c10 */ /* 0x000fe4000b7fe4ff */
[----:B------:R-:W-:Y:S02]  /*4ea0*/  IADD3.X R237, R237, UR15, RZ, P5, !PT ;  /* 0x0000000feded7c10 */ /* 0x000fe4000affe4ff */
[----:B0-----:R-:W-:Y:S02]  /*4eb0*/  IADD3 R187, P6, R71, UR14, RZ ;  /* 0x0000000e47bb7c10 */ /* 0x001fe4000ffde0ff */
[----:B------:R-:W-:Y:S02]  /*4ec0*/  SHF.R.S32.HI R251, RZ, 0x1f, R59 ;  /* 0x0000001ffffb7819 */ /* 0x000fe4000001143b */
[----:B------:R-:W-:Y:S01]  /*4ed0*/  IADD3 R252, P5, R59, UR14, RZ ;  /* 0x0000000e3bfc7c10 */ /* 0x000fe2000ffbe0ff */
[----:B------:R0:W-:Y:S01]  /*4ee0*/  STL [R1+0x2c], R187 ;  /* 0x00002cbb01007387 */ /* 0x0001e20000100800 */
[----:B------:R-:W-:-:S02]  /*4ef0*/  SHF.R.S32.HI R28, RZ, 0x1f, R61 ;  /* 0x0000001fff1c7819 */ /* 0x000fc4000001143d */
[----:B------:R-:W-:Y:S02]  /*4f00*/  CS2R R58, SRZ ;  /* 0x00000000003a7805 */ /* 0x000fe4000001ff00 */
[----:B------:R-:W-:Y:S02]  /*4f10*/  IADD3.X R251, R251, UR15, RZ, P5, !PT ;  /* 0x0000000ffbfb7c10 */ /* 0x000fe4000affe4ff */
[----:B------:R-:W-:Y:S02]  /*4f20*/  CS2R R60, SRZ ;  /* 0x00000000003c7805 */ /* 0x000fe4000001ff00 */
[----:B------:R-:W-:Y:S02]  /*4f30*/  IADD3.X R188, R28, UR15, RZ, P3, !PT ;  /* 0x0000000f1cbc7c10 */ /* 0x000fe40009ffe4ff */
[----:B------:R-:W-:Y:S02]  /*4f40*/  SHF.R.S32.HI R29, RZ, 0x1f, R63 ;  /* 0x0000001fff1d7819 */ /* 0x000fe4000001143f */
[----:B------:R-:W-:-:S02]  /*4f50*/  CS2R R62, SRZ ;  /* 0x00000000003e7805 */ /* 0x000fc4000001ff00 */
[----:B------:R-:W-:Y:S02]  /*4f60*/  SHF.R.S32.HI R30, RZ, 0x1f, R65 ;  /* 0x0000001fff1e7819 */ /* 0x000fe40000011441 */
[----:B------:R-:W-:Y:S02]  /*4f70*/  CS2R R64, SRZ ;  /* 0x0000000000407805 */ /* 0x000fe4000001ff00 */
[----:B0-----:R-:W-:Y:S02]  /*4f80*/  IADD3 R187, P5, R73, UR14, RZ ;  /* 0x0000000e49bb7c10 */ /* 0x001fe4000ffbe0ff */
[----:B------:R-:W-:Y:S02]  /*4f90*/  SHF.R.S32.HI R31, RZ, 0x1f, R67 ;  /* 0x0000001fff1f7819 */ /* 0x000fe40000011443 */
[----:B------:R-:W-:Y:S02]  /*4fa0*/  CS2R R66, SRZ ;  /* 0x0000000000427805 */ /* 0x000fe4000001ff00 */
[----:B------:R-:W-:Y:S01]  /*4fb0*/  SHF.R.S32.HI R32, RZ, 0x1f, R69 ;  /* 0x0000001fff207819 */ /* 0x000fe20000011445 */
[----:B------:R0:W-:Y:S01]  /*4fc0*/  STL [R1+0x34], R187 ;  /* 0x000034bb01007387 */ /* 0x0001e20000100800 */
[----:B------:R-:W-:-:S02]  /*4fd0*/  SHF.R.S32.HI R33, RZ, 0x1f, R71 ;  /* 0x0000001fff217819 */ /* 0x000fc40000011447 */
[----:B------:R-:W-:Y:S02]  /*4fe0*/  CS2R R68, SRZ ;  /* 0x0000000000447805 */ /* 0x000fe4000001ff00 */
[----:B------:R-:W-:Y:S01]  /*4ff0*/  SHF.R.S32.HI R34, RZ, 0x1f, R73 ;  /* 0x0000001fff227819 */ /* 0x000fe20000011449 */
[----:B------:R1:W-:Y:S01]  /*5000*/  STL [R1], R188 ;  /* 0x000000bc01007387 */ /* 0x0003e20000100800 */
[----:B------:R-:W-:Y:S02]  /*5010*/  SHF.R.S32.HI R35, RZ, 0x1f, R75 ;  /* 0x0000001fff237819 */ /* 0x000fe4000001144b */
[----:B------:R-:W-:Y:S02]  /*5020*/  CS2R R70, SRZ ;  /* 0x0000000000467805 */ /* 0x000fe4000001ff00 */
[----:B------:R-:W-:Y:S02]  /*5030*/  SHF.R.S32.HI R28, RZ, 0x1f, R77 ;  /* 0x0000001fff1c7819 */ /* 0x000fe4000001144d */
[----:B------:R-:W-:-:S02]  /*5040*/  CS2R R72, SRZ ;  /* 0x0000000000487805 */ /* 0x000fc4000001ff00 */
[----:B------:R-:W-:Y:S02]  /*5050*/  LOP3.LUT R2, R2, R18, RZ, 0xfc, !PT ;  /* 0x0000001202027212 */ /* 0x000fe400078efcff */
[----:B0-----:R-:W-:Y:S02]  /*5060*/  IADD3 R187, P3, R75, UR14, RZ ;  /* 0x0000000e4bbb7c10 */ /* 0x001fe4000ff7e0ff */
[----:B------:R-:W-:Y:S02]  /*5070*/  CS2R R74, SRZ ;  /* 0x00000000004a7805 */ /* 0x000fe4000001ff00 */
[----:B-1----:R-:W-:Y:S01]  /*5080*/  IADD3.X R188, R29, UR15, RZ, P2, !PT ;  /* 0x0000000f1dbc7c10 */ /* 0x002fe200097fe4ff */
[----:B------:R0:W-:Y:S01]  /*5090*/  STL [R1+0x3c], R187 ;  /* 0x00003cbb01007387 */ /* 0x0001e20000100800 */
[----:B------:R-:W-:-:S03]  /*50a0*/  SHF.R.S32.HI R29, RZ, 0x1f, R79 ;  /* 0x0000001fff1d7819 */ /* 0x000fc6000001144f */
[----:B------:R1:W-:Y:S01]  /*50b0*/  STL [R1+0x8], R188 ;  /* 0x000008bc01007387 */ /* 0x0003e20000100800 */
        /* <DEDUP_REMOVED lines=21> */
[----:B------:R0:W-:Y:S04]  /*5210*/  STL [R1+0x5c], R187 ;  /* 0x00005cbb01007387 */ /* 0x0001e80000100800 */
[----:B------:R1:W-:Y:S01]  /*5220*/  STL [R1+0x28], R188 ;  /* 0x000028bc01007387 */ /* 0x0003e20000100800 */
[----:B0-----:R-:W-:-:S02]  /*5230*/  IADD3 R187, P6, R26, UR14, RZ ;  /* 0x0000000e1abb7c10 */ /* 0x001fc4000ffde0ff */
[----:B------:R-:W-:Y:S02]  /*5240*/  SHF.R.S32.HI R26, RZ, 0x1f, R25 ;  /* 0x0000001fff1a7819 */ /* 0x000fe40000011419 */
[----:B-1----:R-:W-:Y:S01]  /*5250*/  IADD3.X R188, R34, UR15, RZ, P5, !PT ;  /* 0x0000000f22bc7c10 */ /* 0x002fe2000affe4ff */
[----:B------:R0:W-:Y:S04]  /*5260*/  STL [R1+0x64], R187 ;  /* 0x000064bb01007387 */ /* 0x0001e80000100800 */
[----:B------:R1:W-:Y:S01]  /*5270*/  STL [R1+0x30], R188 ;  /* 0x000030bc01007387 */ /* 0x0003e20000100800 */
[----:B0-----:R-:W-:Y:S02]  /*5280*/  IADD3 R187, P5, R25, UR14, RZ ;  /* 0x0000000e19bb7c10 */ /* 0x001fe4000ffbe0ff */
[----:B------:R-:W-:-:S02]  /*5290*/  SHF.R.S32.HI R25, RZ, 0x1f, R24 ;  /* 0x0000001fff197819 */ /* 0x000fc40000011418 */
[----:B-1----:R-:W-:Y:S01]  /*52a0*/  IADD3.X R188, R35, UR15, RZ, P3, !PT ;  /* 0x0000000f23bc7c10 */ /* 0x002fe20009ffe4ff */
[----:B------:R0:W-:Y:S01]  /*52b0*/  STL [R1+0x6c], R187 ;  /* 0x00006cbb01007387 */ /* 0x0001e20000100800 */
[----:B------:R-:W-:-:S03]  /*52c0*/  CS2R R34, SRZ ;  /* 0x0000000000227805 */ /* 0x000fc6000001ff00 */
[----:B------:R1:W-:Y:S01]  /*52d0*/  STL [R1+0x38], R188 ;  /* 0x000038bc01007387 */ /* 0x0003e20000100800 */
[----:B0-----:R-:W-:Y:S02]  /*52e0*/  IADD3 R187, P3, R24, UR14, RZ ;  /* 0x0000000e18bb7c10 */ /* 0x001fe4000ff7e0ff */
[----:B------:R-:W-:Y:S02]  /*52f0*/  SHF.R.S32.HI R24, RZ, 0x1f, R8 ;  /* 0x0000001fff187819 */ /* 0x000fe40000011408 */
[----:B-1----:R-:W-:Y:S01]  /*5300*/  IADD3.X R188, R28, UR15, RZ, P2, !PT ;  /* 0x0000000f1cbc7c10 */ /* 0x002fe200097fe4ff */
[----:B------:R0:W-:Y:S01]  /*5310*/  STL [R1+0x74], R187 ;  /* 0x000074bb01007387 */ /* 0x0001e20000100800 */
[----:B------:R-:W-:Y:S02]  /*5320*/  SHF.R.S32.HI R28, RZ, 0x1f, R5 ;  /* 0x0000001fff1c7819 */ /* 0x000fe40000011405 */
[----:B------:R-:W-:Y:S01]  /*5330*/  IADD3.X R189, R25, UR15, RZ, P3, !PT ;  /* 0x0000000f19bd7c10 */ /* 0x000fe20009ffe4ff */
[----:B------:R1:W-:Y:S01]  /*5340*/  STL [R1+0x40], R188 ;  /* 0x000040bc01007387 */ /* 0x0003e20000100800 */
[----:B0-----:R-:W-:-:S02]  /*5350*/  IADD3 R187, P2, R8, UR14, RZ ;  /* 0x0000000e08bb7c10 */ /* 0x001fc4000ff5e0ff */
[----:B------:R-:W-:Y:S02]  /*5360*/  IADD3.X R8, R29, UR15, RZ, P1, !PT ;  /* 0x0000000f1d087c10 */ /* 0x000fe40008ffe4ff */
[----:B-1----:R-:W-:Y:S01]  /*5370*/  IADD3.X R188, R32, UR15, RZ, P6, !PT ;  /* 0x0000000f20bc7c10 */ /* 0x002fe2000b7fe4ff */
[----:B------:R0:W-:Y:S01]  /*5380*/  STL [R1+0x7c], R187 ;  /* 0x00007cbb01007387 */ /* 0x0001e20000100800 */
[----:B------:R-:W-:-:S03]  /*5390*/  CS2R R32, SRZ ;  /* 0x0000000000207805 */ /* 0x000fc6000001ff00 */
[----:B------:R1:W-:Y:S01]  /*53a0*/  STL [R1+0x48], R8 ;  /* 0x0000480801007387 */ /* 0x0003e20000100800 */
[----:B0-----:R-:W-:Y:S02]  /*53b0*/  IADD3 R187, P1, R5, UR14, RZ ;  /* 0x0000000e05bb7c10 */ /* 0x001fe4000ff3e0ff */
[----:B------:R-:W-:Y:S02]  /*53c0*/  SHF.R.S32.HI R5, RZ, 0x1f, R4 ;  /* 0x0000001fff057819 */ /* 0x000fe40000011404 */
[----:B-1----:R-:W-:Y:S01]  /*53d0*/  IADD3.X R8, R30, UR15, RZ, P0, !PT ;  /* 0x0000000f1e087c10 */ /* 0x002fe200087fe4ff */
[----:B------:R0:W-:Y:S04]  /*53e0*/  STL [R1+0x84], R187 ;  /* 0x000084bb01007387 */ /* 0x0001e80000100800 */
[----:B------:R1:W-:Y:S01]  /*53f0*/  STL [R1+0x50], R8 ;  /* 0x0000500801007387 */ /* 0x0003e20000100800 */
[----:B0-----:R-:W-:-:S02]  /*5400*/  IADD3 R187, P0, R4, UR14, RZ ;  /* 0x0000000e04bb7c10 */ /* 0x001fc4000ff1e0ff */
[----:B------:R-:W-:Y:S02]  /*5410*/  SHF.R.S32.HI R4, RZ, 0x1f, R27 ;  /* 0x0000001fff047819 */ /* 0x000fe4000001141b */
[----:B-1----:R-:W-:Y:S01]  /*5420*/  IADD3.X R8, R31, UR15, RZ, P4, !PT ;  /* 0x0000000f1f087c10 */ /* 0x002fe2000a7fe4ff */
[----:B------:R0:W-:Y:S01]  /*5430*/  STL [R1+0x8c], R187 ;  /* 0x00008cbb01007387 */ /* 0x0001e20000100800 */
[----:B------:R-:W-:Y:S02]  /*5440*/  IADD3.X R5, R5, UR15, RZ, P0, !PT ;  /* 0x0000000f05057c10 */ /* 0x000fe400087fe4ff */
[----:B------:R-:W-:Y:S01]  /*5450*/  CS2R R30, SRZ ;  /* 0x00000000001e7805 */ /* 0x000fe2000001ff00 */
[----:B------:R1:W-:Y:S01]  /*5460*/  STL [R1+0x58], R8 ;  /* 0x0000580801007387 */ /* 0x0003e20000100800 */
[----:B0-----:R-:W-:-:S04]  /*5470*/  IADD3 R187, P4, R27, UR14, RZ ;  /* 0x0000000e1bbb7c10 */ /* 0x001fc8000ff9e0ff */
[----:B------:R-:W-:Y:S01]  /*5480*/  IADD3.X R4, R4, UR15, RZ, P4, !PT ;  /* 0x0000000f04047c10 */ /* 0x000fe2000a7fe4ff */
[----:B------:R0:W-:Y:S01]  /*5490*/  STL [R1+0x94], R187 ;  /* 0x000094bb01007387 */ /* 0x0001e20000100800 */
[C---:B-1----:R-:W-:Y:S01]  /*54a0*/  IADD3 R8, P6, R7.reuse, UR12, RZ ;  /* 0x0000000c07087c10 */ /* 0x042fe2000ffde0ff */
[----:B------:R-:W-:Y:S02]  /*54b0*/  USHF.L.U32 UR12, UR5, 0x5, URZ ;  /* 0x00000005050c7899 */ /* 0x000fe4000800063f */
[----:B------:R1:W-:Y:S01]  /*54c0*/  STL [R1+0x60], R188 ;  /* 0x000060bc01007387 */ /* 0x0003e20000100800 */
[----:B------:R-:W-:Y:S01]  /*54d0*/  LEA.HI.X.SX32 R7, R7, UR13, 0x1, P6 ;  /* 0x0000000d07077c11 */ /* 0x000fe2000b0f0eff */
[----:B------:R-:W-:Y:S01]  /*54e0*/  USHF.R.S32.HI UR13, URZ, 0x1f, UR12 ;  /* 0x0000001f3f0d7899 */ /* 0x000fe2000801140c */
[----:B0-----:R-:W-:Y:S02]  /*54f0*/  IADD3.X R187, R26, UR15, RZ, P5, !PT ;  /* 0x0000000f1abb7c10 */ /* 0x001fe4000affe4ff */
[----:B------:R-:W-:-:S02]  /*5500*/  CS2R R26, SRZ ;  /* 0x00000000001a7805 */ /* 0x000fc4000001ff00 */
[----:B-1----:R-:W-:Y:S01]  /*5510*/  IADD3.X R188, R24, UR15, RZ, P2, !PT ;  /* 0x0000000f18bc7c10 */ /* 0x002fe200097fe4ff */
[----:B------:R0:W-:Y:S01]  /*5520*/  STL [R1+0x68], R187 ;  /* 0x000068bb01007387 */ /* 0x0001e20000100800 */
[----:B------:R-:W-:-:S03]  /*5530*/  CS2R R24, SRZ ;  /* 0x0000000000187805 */ /* 0x000fc6000001ff00 */
[----:B------:R1:W-:Y:S04]  /*5540*/  STL [R1+0x70], R189 ;  /* 0x000070bd01007387 */ /* 0x0003e80000100800 */
[----:B------:R2:W-:Y:S01]  /*5550*/  STL [R1+0x78], R188 ;  /* 0x000078bc01007387 */ /* 0x0005e20000100800 */
[----:B0-----:R-:W-:Y:S02]  /*5560*/  IADD3.X R187, R28, UR15, RZ, P1, !PT ;  /* 0x0000000f1cbb7c10 */ /* 0x001fe40008ffe4ff */
[----:B------:R-:W-:Y:S02]  /*5570*/  CS2R R28, SRZ ;  /* 0x00000000001c7805 */ /* 0x000fe4000001ff00 */
[C---:B-1----:R-:W-:Y:S01]  /*5580*/  LOP3.LUT R189, R18.reuse, 0x6, RZ, 0xfc, !PT ;  /* 0x0000000612bd7812 */ /* 0x042fe200078efcff */
[----:B------:R0:W-:Y:S01]  /*5590*/  STL [R1+0x80], R187 ;  /* 0x000080bb01007387 */ /* 0x0001e20000100800 */
[----:B--2---:R-:W-:-:S03]  /*55a0*/  LOP3.LUT R188, R18, 0x4, RZ, 0xfc, !PT ;  /* 0x0000000412bc7812 */ /* 0x004fc600078efcff */
[----:B------:R1:W-:Y:S04]  /*55b0*/  STL [R1+0x88], R5 ;  /* 0x0000880501007387 */ /* 0x0003e80000100800 */
[----:B------:R2:W-:Y:S01]  /*55c0*/  STL [R1+0x90], R4 ;  /* 0x0000900401007387 */ /* 0x0005e20000100800 */
[----:B0-----:R-:W-:Y:S02]  /*55d0*/  LOP3.LUT R187, R18, 0x2, RZ, 0xfc, !PT ;  /* 0x0000000212bb7812 */ /* 0x001fe400078efcff */
[----:B-1----:R-:W-:Y:S02]  /*55e0*/  LOP3.LUT R5, R0, 0x1f, RZ, 0xc0, !PT ;  /* 0x0000001f00057812 */ /* 0x002fe400078ec0ff */
[----:B------:R-:W0:Y:S01]  /*55f0*/  LDC R0, c[0x0][0x238] ;  /* 0x00008e00ff007b82 */ /* 0x000e220000000800 */
[----:B--2---:R-:W-:Y:S01]  /*5600*/  LOP3.LUT R4, R202, 0x10, RZ, 0x3c, !PT ;  /* 0x00000010ca047812 */ /* 0x004fe200078e3cff */
[----:B0-----:R-:W-:-:S02]  /*5610*/  IMAD R199, R199, R0, RZ ;  /* 0x00000000c7c77224 */ /* 0x001fc400078e02ff */
[-C--:B------:R-:W-:Y:S02]  /*5620*/  IMAD R198, R198, R0.reuse, RZ ;  /* 0x00000000c6c67224 */ /* 0x080fe400078e02ff */
[-C--:B------:R-:W-:Y:S01]  /*5630*/  IMAD R197, R197, R0.reuse, RZ ;  /* 0x00000000c5c57224 */ /* 0x080fe200078e02ff */
[----:B------:R-:W-:Y:S01]  /*5640*/  STL [R1+0xd0], R199 ;  /* 0x0000d0c701007387 */ /* 0x000fe20000100800 */
[-C--:B------:R-:W-:Y:S02]  /*5650*/  IMAD R196, R196, R0.reuse, RZ ;  /* 0x00000000c4c47224 */ /* 0x080fe400078e02ff */
[-C--:B------:R-:W-:Y:S01]  /*5660*/  IMAD R195, R195, R0.reuse, RZ ;  /* 0x00000000c3c37224 */ /* 0x080fe200078e02ff */
[----:B------:R-:W-:Y:S01]  /*5670*/  STL [R1+0xcc], R198 ;  /* 0x0000ccc601007387 */ /* 0x000fe20000100800 */
[-C--:B------:R-:W-:Y:S02]  /*5680*/  IMAD R194, R194, R0.reuse, RZ ;  /* 0x00000000c2c27224 */ /* 0x080fe400078e02ff */
[-C--:B------:R-:W-:Y:S01]  /*5690*/  IMAD R193, R193, R0.reuse, RZ ;  /* 0x00000000c1c17224 */ /* 0x080fe200078e02ff */
[----:B------:R-:W-:Y:S01]  /*56a0*/  STL [R1+0xc8], R197 ;  /* 0x0000c8c501007387 */ /* 0x000fe20000100800 */
[----:B------:R-:W-:-:S02]  /*56b0*/  IMAD R192, R192, R0, RZ ;  /* 0x00000000c0c07224 */ /* 0x000fc400078e02ff */
        /* <DEDUP_REMOVED lines=11> */
[----:B------:R-:W-:Y:S01]  /*5770*/  IMAD R0, R187, R0, RZ ;  /* 0x00000000bb007224 */ /* 0x000fe200078e02ff */
[----:B------:R-:W-:Y:S02]  /*5780*/  LOP3.LUT R187, R2, 0x10, RZ, 0x3c, !PT ;  /* 0x0000001002bb7812 */ /* 0x000fe400078e3cff */
[----:B------:R-:W-:Y:S04]  /*5790*/  STL [R1+0xb4], R192 ;  /* 0x0000b4c001007387 */ /* 0x000fe80000100800 */
[----:B------:R-:W-:Y:S04]  /*57a0*/  STL [R1+0xb0], R191 ;  /* 0x0000b0bf01007387 */ /* 0x000fe80000100800 */
[----:B------:R-:W-:Y:S04]  /*57b0*/  STL [R1+0xac], R190 ;  /* 0x0000acbe01007387 */ /* 0x000fe80000100800 */
[----:B------:R-:W-:Y:S04]  /*57c0*/  STL [R1+0xa8], R189 ;  /* 0x0000a8bd01007387 */ /* 0x000fe80000100800 */
[----:B------:R-:W-:Y:S04]  /*57d0*/  STL [R1+0xa4], R188 ;  /* 0x0000a4bc01007387 */ /* 0x000fe80000100800 */
[----:B------:R0:W-:Y:S04]  /*57e0*/  STL [R1+0xa0], R0 ;  /* 0x0000a00001007387 */ /* 0x0001e80000100800 */
[----:B------:R1:W-:Y:S01]  /*57f0*/  STL [R1+0x98], R187 ;  /* 0x000098bb01007387 */ /* 0x0003e20000100800 */
[----:B0-----:R-:W-:-:S05]  /*5800*/  IMAD R0, R5, UR5, RZ ;  /* 0x0000000505007c24 */ /* 0x001fca000f8e02ff */
[----:B-1----:R-:W-:-:S07]  /*5810*/  SHF.R.S32.HI R188, RZ, 0x1f, R0 ;  /* 0x0000001fffbc7819 */ /* 0x002fce0000011400 */
.L_x_1:
[----:B------:R-:W2:Y:S01]  /*5820*/  LDL R4, [R1+0xa0] ;  /* 0x0000a00001047983 */ /* 0x000ea20000100800 */
[----:B------:R-:W0:Y:S01]  /*5830*/  LDC R5, c[0x0][0x238] ;  /* 0x00008e00ff057b82 */ /* 0x000e220000000800 */
[C---:B------:R-:W-:Y:S02]  /*5840*/  LOP3.LUT R188, R18.reuse, 0x2, RZ, 0xfc, !PT ;  /* 0x0000000212bc7812 */ /* 0x040fe400078efcff */
[----:B-----5:R1:W-:Y:S01]  /*5850*/  STL [R1+0xd4], R19 ;  /* 0x0000d41301007387 */ /* 0x0203e20000100800 */
[C---:B------:R-:W-:Y:S01]  /*5860*/  ISETP.GE.AND P0, PT, R18.reuse, UR9, PT ;  /* 0x0000000912007c0c */ /* 0x040fe2000bf06270 */
[----:B0-----:R-:W-:Y:S02]  /*5870*/  IMAD R5, R18, R5, RZ ;  /* 0x0000000512057224 */ /* 0x001fe400078e02ff */
[----:B------:R-:W3:Y:S01]  /*5880*/  LDL R18, [R1+0xa4] ;  /* 0x0000a40001127983 */ /* 0x000ee20000100800 */
[----:B------:R-:W-:Y:S02]  /*5890*/  ISETP.GE.AND P2, PT, R188, UR9, PT ;  /* 0x00000009bc007c0c */ /* 0x000fe4000bf46270 */
[----:B------:R-:W-:-:S04]  /*58a0*/  IADD3 R190, P1, R5, R8, RZ ;  /* 0x0000000805be7210 */ /* 0x000fc80007f3e0ff */
[----:B------:R-:W-:Y:S02]  /*58b0*/  LEA.HI.X.SX32 R191, R5, R7, 0x1, P1 ;  /* 0x0000000705bf7211 */ /* 0x000fe400008f0eff */
[----:B------:R-:W4:Y:S01]  /*58c0*/  LDL R5, [R1+0xa8] ;  /* 0x0000a80001057983 */ /* 0x000f220000100800 */
[----:B------:R-:W-:Y:S01]  /*58d0*/  PRMT R192, RZ, 0x7610, R192 ;  /* 0x00007610ffc07816 */ /* 0x000fe200000000c0 */
[----:B-1----:R-:W0:Y:S05]  /*58e0*/  S2R R19, SR_TID.X ;  /* 0x0000000000137919 */ /* 0x002e2a0000002100 */
[----:B------:R3:W4:Y:S01]  /*58f0*/  @!P0 LDG.E.U8 R192, desc[UR10][R190.64] ;  /* 0x0000000abec08981 */ /* 0x000722000c1e1100 */
[----:B0-----:R-:W-:-:S04]  /*5900*/  SHF.R.U32.HI R19, RZ, 0x6, R19 ;  /* 0x00000006ff137819 */ /* 0x001fc80000011613 */
[----:B------:R-:W-:-:S04]  /*5910*/  SGXT.U32 R19, R19, 0x1 ;  /* 0x000000011313781a */ /* 0x000fc80000000000 */
[----:B------:R-:W-:-:S04]  /*5920*/  LOP3.LUT R19, R19, 0x4, RZ, 0xfc, !PT ;  /* 0x0000000413137812 */ /* 0x000fc800078efcff */
[----:B------:R-:W-:Y:S02]  /*5930*/  ISETP.GE.AND P3, PT, R19, UR9, PT ;  /* 0x0000000913007c0c */ /* 0x000fe4000bf66270 */
[----:B------:R-:W4:Y:S01]  /*5940*/  LDL R19, [R1+0xac] ;  /* 0x0000ac0001137983 */ /* 0x000f220000100800 */
[----:B--2---:R-:W-:-:S04]  /*5950*/  IADD3 R188, P1, R4, R8, RZ ;  /* 0x0000000804bc7210 */ /* 0x004fc80007f3e0ff */
[----:B------:R-:W-:Y:S02]  /*5960*/  LEA.HI.X.SX32 R189, R4, R7, 0x1, P1 ;  /* 0x0000000704bd7211 */ /* 0x000fe400008f0eff */
[----:B------:R-:W2:Y:S01]  /*5970*/  LDL R4, [R1+0xb0] ;  /* 0x0000b00001047983 */ /* 0x000ea20000100800 */
[----:B---3--:R-:W-:Y:S01]  /*5980*/  IADD3 R190, P0, R18, R8, RZ ;  /* 0x0000000812be7210 */ /* 0x008fe20007f1e0ff */
[----:B------:R-:W-:Y:S02]  /*5990*/  IMAD.MOV.U32 R191, RZ, RZ, R18 ;  /* 0x000000ffffbf7224 */ /* 0x000fe400078e0012 */
[----:B------:R-:W0:Y:S02]  /*59a0*/  S2R R18, SR_TID.X ;  /* 0x0000000000127919 */ /* 0x000e240000002100 */
[----:B0-----:R-:W-:-:S04]  /*59b0*/  SHF.R.U32.HI R18, RZ, 0x6, R18 ;  /* 0x00000006ff127819 */ /* 0x001fc80000011612 */
[----:B------:R-:W-:-:S04]  /*59c0*/  SGXT.U32 R18, R18, 0x1 ;  /* 0x000000011212781a */ /* 0x000fc80000000000 */
[----:B------:R-:W-:-:S04]  /*59d0*/  LOP3.LUT R18, R18, 0x6, RZ, 0xfc, !PT ;  /* 0x0000000612127812 */ /* 0x000fc800078efcff */
[----:B------:R-:W-:Y:S02]  /*59e0*/  ISETP.GE.AND P1, PT, R18, UR9, PT ;  /* 0x0000000912007c0c */ /* 0x000fe4000bf26270 */
[----:B------:R-:W3:Y:S01]  /*59f0*/  LDL R18, [R1+0xb4] ;  /* 0x0000b40001127983 */ /* 0x000ee20000100800 */
[----:B------:R-:W-:Y:S02]  /*5a00*/  PRMT R187, RZ, 0x7610, R187 ;  /* 0x00007610ffbb7816 */ /* 0x000fe400000000bb */
[----:B------:R-:W-:-:S04]  /*5a10*/  LEA.HI.X.SX32 R191, R191, R7, 0x1, P0 ;  /* 0x00000007bfbf7211 */ /* 0x000fc800000f0eff */
[----:B------:R4:W3:Y:S02]  /*5a20*/  @!P2 LDG.E.U8 R187, desc[UR10][R188.64] ;  /* 0x0000000abcbba981 */ /* 0x0008e4000c1e1100 */
[----:B----4-:R-:W-:Y:S01]  /*5a30*/  IADD3 R188, P0, R5, R8, RZ ;  /* 0x0000000805bc7210 */ /* 0x010fe20007f1e0ff */
[----:B------:R-:W-:Y:S02]  /*5a40*/  IMAD.MOV.U32 R189, RZ, RZ, R5 ;  /* 0x000000ffffbd7224 */ /* 0x000fe400078e0005 */
[----:B------:R-:W0:Y:S01]  /*5a50*/  S2R R5, SR_TID.X ;  /* 0x0000000000057919 */ /* 0x000e220000002100 */
[----:B------:R-:W-:Y:S02]  /*5a60*/  PRMT R193, RZ, 0x7610, R193 ;  /* 0x00007610ffc17816 */ /* 0x000fe400000000c1 */
[----:B------:R-:W-:-:S04]  /*5a70*/  LEA.HI.X.SX32 R189, R189, R7, 0x1, P0 ;  /* 0x00000007bdbd7211 */ /* 0x000fc800000f0eff */
[----:B------:R1:W4:Y:S02]  /*5a80*/  @!P3 LDG.E.U8 R193, desc[UR10][R190.64] ;  /* 0x0000000abec1b981 */ /* 0x000324000c1e1100 */
[----:B-1----:R-:W-:-:S06]  /*5a90*/  PRMT R190, RZ, 0x7610, R190 ;  /* 0x00007610ffbe7816 */ /* 0x002fcc00000000be */
[----:B------:R1:W4:Y:S01]  /*5aa0*/  @!P1 LDG.E.U8 R190, desc[UR10][R188.64] ;  /* 0x0000000abcbe9981 */ /* 0x000322000c1e1100 */
[----:B0-----:R-:W-:-:S04]  /*5ab0*/  SHF.R.U32.HI R5, RZ, 0x6, R5 ;  /* 0x00000006ff057819 */ /* 0x001fc80000011605 */
[----:B------:R-:W-:-:S04]  /*5ac0*/  SGXT.U32 R5, R5, 0x1 ;  /* 0x000000010505781a */ /* 0x000fc80000000000 */
[----:B------:R-:W-:-:S04]  /*5ad0*/  LOP3.LUT R5, R5, 0x8, RZ, 0xfc, !PT ;  /* 0x0000000805057812 */ /* 0x000fc800078efcff */
[----:B------:R-:W-:Y:S02]  /*5ae0*/  ISETP.GE.AND P1, PT, R5, UR9, PT ;  /* 0x0000000905007c0c */ /* 0x000fe4000bf26270 */
[CC--:B-1----:R-:W-:Y:S02]  /*5af0*/  IADD3 R188, P0, R19.reuse, R8.reuse, RZ ;  /* 0x0000000813bc7210 */ /* 0x0c2fe40007f1e0ff */
[----:B------:R-:W-:Y:S02]  /*5b00*/  PRMT R191, RZ, 0x7610, R191 ;  /* 0x00007610ffbf7816 */ /* 0x000fe400000000bf */
[----:B------:R-:W-:Y:S01]  /*5b10*/  LEA.HI.X.SX32 R189, R19, R7, 0x1, P0 ;  /* 0x0000000713bd7211 */ /* 0x000fe200000f0eff */
[----:B------:R-:W0:Y:S01]  /*5b20*/  S2R R5, SR_TID.X ;  /* 0x0000000000057919 */ /* 0x000e220000002100 */
[----:B------:R-:W-:Y:S01]  /*5b30*/  PRMT R194, RZ, 0x7610, R194 ;  /* 0x00007610ffc27816 */ /* 0x000fe200000000c2 */
[----:B------:R-:W1:Y:S04]  /*5b40*/  LDC R19, c[0x0][0x238] ;  /* 0x00008e00ff137b82 */ /* 0x000e680000000800 */
[----:B------:R2:W4:Y:S02]  /*5b50*/  @!P1 LDG.E.U8 R191, desc[UR10][R188.64] ;  /* 0x0000000abcbf9981 */ /* 0x000524000c1e1100 */
[----:B--2---:R-:W-:-:S04]  /*5b60*/  IADD3 R188, P0, R4, R8, RZ ;  /* 0x0000000804bc7210 */ /* 0x004fc80007f1e0ff */
[----:B------:R-:W-:Y:S02]  /*5b70*/  LEA.HI.X.SX32 R189, R4, R7, 0x1, P0 ;  /* 0x0000000704bd7211 */ /* 0x000fe400000f0eff */
[----:B------:R-:W2:Y:S01]  /*5b80*/  LDL R4, [R1+0xb8] ;  /* 0x0000b80001047983 */ /* 0x000ea20000100800 */
[----:B0-----:R-:W-:-:S04]  /*5b90*/  SHF.R.U32.HI R5, RZ, 0x6, R5 ;  /* 0x00000006ff057819 */ /* 0x001fc80000011605 */
[----:B------:R-:W-:-:S04]  /*5ba0*/  SGXT.U32 R5, R5, 0x1 ;  /* 0x000000010505781a */ /* 0x000fc80000000000 */
[----:B------:R-:W-:-:S04]  /*5bb0*/  LOP3.LUT R5, R5, 0xa, RZ, 0xfc, !PT ;  /* 0x0000000a05057812 */ /* 0x000fc800078efcff */
[----:B------:R-:W-:Y:S02]  /*5bc0*/  ISETP.GE.AND P1, PT, R5, UR9, PT ;  /* 0x0000000905007c0c */ /* 0x000fe4000bf26270 */
[----:B------:R-:W0:Y:S11]  /*5bd0*/  S2R R5, SR_TID.X ;  /* 0x0000000000057919 */ /* 0x000e360000002100 */
[----:B------:R3:W4:Y:S01]  /*5be0*/  @!P1 LDG.E.U8 R194, desc[UR10][R188.64] ;  /* 0x0000000abcc29981 */ /* 0x000722000c1e1100 */
[----:B------:R-:W-:-:S02]  /*5bf0*/  PRMT R195, RZ, 0x7610, R195 ;  /* 0x00007610ffc37816 */ /* 0x000fc400000000c3 */
[----:B0-----:R-:W-:-:S04]  /*5c00*/  SHF.R.U32.HI R5, RZ, 0x6, R5 ;  /* 0x00000006ff057819 */ /* 0x001fc80000011605 */
[----:B------:R-:W-:-:S04]  /*5c10*/  SGXT.U32 R5, R5, 0x1 ;  /* 0x000000010505781a */ /* 0x000fc80000000000 */
[----:B------:R-:W-:-:S04]  /*5c20*/  LOP3.LUT R5, R5, 0xc, RZ, 0xfc, !PT ;  /* 0x0000000c05057812 */ /* 0x000fc800078efcff */
[----:B------:R-:W-:Y:S02]  /*5c30*/  ISETP.GE.AND P1, PT, R5, UR9, PT ;  /* 0x0000000905007c0c */ /* 0x000fe4000bf26270 */
[----:B---3--:R-:W-:-:S04]  /*5c40*/  IADD3 R188, P0, R18, R8, RZ ;  /* 0x0000000812bc7210 */ /* 0x008fc80007f1e0ff */
[----:B------:R-:W-:Y:S02]  /*5c50*/  LEA.HI.X.SX32 R189, R18, R7, 0x1, P0 ;  /* 0x0000000712bd7211 */ /* 0x000fe400000f0eff */
[----:B------:R-:W3:Y:S01]  /*5c60*/  LDL R18, [R1+0xbc] ;  /* 0x0000bc0001127983 */ /* 0x000ee20000100800 */
[----:B------:R-:W0:Y:S04]  /*5c70*/  S2R R5, SR_TID.X ;  /* 0x0000000000057919 */ /* 0x000e280000002100 */
[----:B------:R1:W4:Y:S02]  /*5c80*/  @!P1 LDG.E.U8 R195, desc[UR10][R188.64] ;  /* 0x0000000abcc39981 */ /* 0x000324000c1e1100 */
[----:B-1----:R-:W1:Y:S01]  /*5c90*/  S2R R189, SR_TID.X ;  /* 0x0000000000bd7919 */ /* 0x002e620000002100 */
[----:B------:R-:W-:-:S02]  /*5ca0*/  PRMT R196, RZ, 0x7610, R196 ;  /* 0x00007610ffc47816 */ /* 0x000fc400000000c4 */
[----:B0-----:R-:W-:-:S05]  /*5cb0*/  LEA.HI R5, R5, 0xe, RZ, 0x1a ;  /* 0x0000000e05057811 */ /* 0x001fca00078fd0ff */
[----:B------:R-:W-:Y:S01]  /*5cc0*/  IMAD R19, R5, R19, RZ ;  /* 0x0000001305137224 */ /* 0x000fe200078e02ff */
[----:B-1----:R-:W-:-:S04]  /*5cd0*/  LEA.HI R189, R189, 0xe, RZ, 0x1a ;  /* 0x0000000ebdbd7811 */ /* 0x002fc800078fd0ff */
[----:B------:R-:W-:Y:S02]  /*5ce0*/  ISETP.GE.AND P1, PT, R189, UR9, PT ;  /* 0x00000009bd007c0c */ /* 0x000fe4000bf26270 */
[----:B------:R-:W-:-:S04]  /*5cf0*/  IADD3 R188, P0, R19, R8, RZ ;  /* 0x0000000813bc7210 */ /* 0x000fc80007f1e0ff */
[----:B------:R-:W-:Y:S02]  /*5d00*/  LEA.HI.X.SX32 R189, R19, R7, 0x1, P0 ;  /* 0x0000000713bd7211 */ /* 0x000fe400000f0eff */
[----:B------:R-:W4:Y:S05]  /*5d10*/  LDL R19, [R1+0xc0] ;  /* 0x0000c00001137983 */ /* 0x000f2a0000100800 */
[----:B------:R0:W4:Y:S02]  /*5d20*/  @!P1 LDG.E.U8 R196, desc[UR10][R188.64] ;  /* 0x0000000abcc49981 */ /* 0x000124000c1e1100 */
[----:B0-----:R-:W0:Y:S02]  /*5d30*/  S2R R189, SR_TID.X ;  /* 0x0000000000bd7919 */ /* 0x001e240000002100 */
[----:B0-----:R-:W-:-:S04]  /*5d40*/  SHF.R.U32.HI R189, RZ, 0x6, R189 ;  /* 0x00000006ffbd7819 */ /* 0x001fc800000116bd */
[----:B------:R-:W-:-:S04]  /*5d50*/  SGXT.U32 R189, R189, 0x1 ;  /* 0x00000001bdbd781a */ /* 0x000fc80000000000 */
[----:B------:R-:W-:-:S04]  /*5d60*/  LOP3.LUT R189, R189, 0x10, RZ, 0xfc, !PT ;  /* 0x00000010bdbd7812 */ /* 0x000fc800078efcff */
[----:B------:R-:W-:Y:S02]  /*5d70*/  ISETP.GE.AND P1, PT, R189, UR9, PT ;  /* 0x00000009bd007c0c */ /* 0x000fe4000bf26270 */
[----:B--2---:R-:W-:-:S04]  /*5d80*/  IADD3 R188, P0, R4, R8, RZ ;  /* 0x0000000804bc7210 */ /* 0x004fc80007f1e0ff */
[----:B------:R-:W-:Y:S02]  /*5d90*/  LEA.HI.X.SX32 R189, R4, R7, 0x1, P0 ;  /* 0x0000000704bd7211 */ /* 0x000fe400000f0eff */
[----:B------:R-:W2:Y:S01]  /*5da0*/  LDL R4, [R1+0xc4] ;  /* 0x0000c40001047983 */ /* 0x000ea20000100800 */
[----:B------:R-:W-:-:S06]  /*5db0*/  PRMT R197, RZ, 0x7610, R197 ;  /* 0x00007610ffc57816 */ /* 0x000fcc00000000c5 */
[----:B------:R0:W2:Y:S02]  /*5dc0*/  @!P1 LDG.E.U8 R197, desc[UR10][R188.64] ;  /* 0x0000000abcc59981 */ /* 0x0000a4000c1e1100 */
[----:B0-----:R-:W0:Y:S01]  /*5dd0*/  S2R R189, SR_TID.X ;  /* 0x0000000000bd7919 */ /* 0x001e220000002100 */
[----:B------:R-:W-:Y:S02]  /*5de0*/  PRMT R198, RZ, 0x7610, R198 ;  /* 0x00007610ffc67816 */ /* 0x000fe400000000c6 */
[----:B0-----:R-:W-:-:S04]  /*5df0*/  SHF.R.U32.HI R189, RZ, 0x6, R189 ;  /* 0x00000006ffbd7819 */ /* 0x001fc800000116bd */
[----:B------:R-:W-:-:S04]  /*5e00*/  SGXT.U32 R189, R189, 0x1 ;  /* 0x00000001bdbd781a */ /* 0x000fc80000000000 */
[----:B------:R-:W-:-:S04]  /*5e10*/  LOP3.LUT R189, R189, 0x12, RZ, 0xfc, !PT ;  /* 0x00000012bdbd7812 */ /* 0x000fc800078efcff */
[----:B------:R-:W-:Y:S02]  /*5e20*/  ISETP.GE.AND P1, PT, R189, UR9, PT ;  /* 0x00000009bd007c0c */ /* 0x000fe4000bf26270 */
[----:B---3--:R-:W-:-:S04]  /*5e30*/  IADD3 R188, P0, R18, R8, RZ ;  /* 0x0000000812bc7210 */ /* 0x008fc80007f1e0ff */
[----:B------:R-:W-:Y:S02]  /*5e40*/  LEA.HI.X.SX32 R189, R18, R7, 0x1, P0 ;  /* 0x0000000712bd7211 */ /* 0x000fe400000f0eff */
[----:B------:R-:W3:Y:S05]  /*5e50*/  LDL R18, [R1+0xc8] ;  /* 0x0000c80001127983 */ /* 0x000eea0000100800 */
[----:B------:R0:W3:Y:S02]  /*5e60*/  @!P1 LDG.E.U8 R198, desc[UR10][R188.64] ;  /* 0x0000000abcc69981 */ /* 0x0000e4000c1e1100 */
[----:B0-----:R-:W0:Y:S01]  /*5e70*/  S2R R189, SR_TID.X ;  /* 0x0000000000bd7919 */ /* 0x001e220000002100 */
[----:B------:R-:W-:-:S02]  /*5e80*/  PRMT R199, RZ, 0x7610, R199 ;  /* 0x00007610ffc77816 */ /* 0x000fc400000000c7 */
[----:B0-----:R-:W-:-:S04]  /*5e90*/  SHF.R.U32.HI R189, RZ, 0x6, R189 ;  /* 0x00000006ffbd7819 */ /* 0x001fc800000116bd */
[----:B------:R-:W-:-:S04]  /*5ea0*/  SGXT.U32 R189, R189, 0x1 ;  /* 0x00000001bdbd781a */ /* 0x000fc80000000000 */
[----:B------:R-:W-:-:S04]  /*5eb0*/  LOP3.LUT R189, R189, 0x14, RZ, 0xfc, !PT ;  /* 0x00000014bdbd7812 */ /* 0x000fc800078efcff */
[----:B------:R-:W-:Y:S02]  /*5ec0*/  ISETP.GE.AND P1, PT, R189, UR9, PT ;  /* 0x00000009bd007c0c */ /* 0x000fe4000bf26270 */
[----:B----4-:R-:W-:-:S04]  /*5ed0*/  IADD3 R188, P0, R19, R8, RZ ;  /* 0x0000000813bc7210 */ /* 0x010fc80007f1e0ff */
        /* <DEDUP_REMOVED lines=19> */
[----:B---3--:R-:W-:Y:S01]  /*6010*/  IADD3 R188, P0, R18, R8, RZ ;  /* 0x0000000812bc7210 */ /* 0x008fe20007f1e0ff */
[----:B------:R-:W-:Y:S02]  /*6020*/  IMAD.MOV.U32 R189, RZ, RZ, R18 ;  /* 0x000000ffffbd7224 */ /* 0x000fe400078e0012 */
[----:B------:R-:W0:Y:S03]  /*6030*/  S2R R18, SR_TID.X ;  /* 0x0000000000127919 */ /* 0x000e260000002100 */
[----:B------:R-:W-:-:S05]  /*6040*/  LEA.HI.X.SX32 R189, R189, R7, 0x1, P0 ;  /* 0x00000007bdbd7211 */ /* 0x000fca00000f0eff */
[----:B------:R4:W3:Y:S01]  /*6050*/  @!P1 LDG.E.U8 R201, desc[UR10][R188.64] ;  /* 0x0000000abcc99981 */ /* 0x0008e2000c1e1100 */
[----:B------:R-:W-:Y:S02]  /*6060*/  PRMT R202, RZ, 0x7610, R202 ;  /* 0x00007610ffca7816 */ /* 0x000fe400000000ca */
[----:B0-----:R-:W-:-:S04]  /*6070*/  SHF.R.U32.HI R18, RZ, 0x6, R18 ;  /* 0x00000006ff127819 */ /* 0x001fc80000011612 */
[----:B------:R-:W-:Y:S02]  /*6080*/  SGXT.U32 R18, R18, 0x1 ;  /* 0x000000011212781a */ /* 0x000fe40000000000 */
[----:B----4-:R-:W-:Y:S01]  /*6090*/  IADD3 R188, P0, R19, R8, RZ ;  /* 0x0000000813bc7210 */ /* 0x010fe20007f1e0ff */
[----:B------:R-:W-:Y:S02]  /*60a0*/  IMAD.MOV.U32 R189, RZ, RZ, R19 ;  /* 0x000000ffffbd7224 */ /* 0x000fe400078e0013 */
[----:B------:R-:W0:Y:S01]  /*60b0*/  S2R R19, SR_TID.X ;  /* 0x0000000000137919 */ /* 0x000e220000002100 */
[----:B------:R-:W-:-:S04]  /*60c0*/  LOP3.LUT R18, R18, 0x1a, RZ, 0xfc, !PT ;  /* 0x0000001a12127812 */ /* 0x000fc800078efcff */
[----:B------:R-:W-:Y:S02]  /*60d0*/  ISETP.GE.AND P1, PT, R18, UR9, PT ;  /* 0x0000000912007c0c */ /* 0x000fe4000bf26270 */
[----:B------:R-:W-:Y:S01]  /*60e0*/  LEA.HI.X.SX32 R189, R189, R7, 0x1, P0 ;  /* 0x00000007bdbd7211 */ /* 0x000fe200000f0eff */
[----:B------:R-:W4:Y:S01]  /*60f0*/  LDL.LU R18, [R1+0x90] ;  /* 0x0000900001127983 */ /* 0x000f220000300800 */
[----:B------:R-:W-:-:S09]  /*6100*/  PRMT R203, RZ, 0x7610, R203 ;  /* 0x00007610ffcb7816 */ /* 0x000fd200000000cb */
[----:B------:R2:W3:Y:S01]  /*6110*/  @!P1 LDG.E.U8 R202, desc[UR10][R188.64] ;  /* 0x0000000abcca9981 */ /* 0x0004e2000c1e1100 */
[----:B0-----:R-:W-:-:S04]  /*6120*/  SHF.R.U32.HI R19, RZ, 0x6, R19 ;  /* 0x00000006ff137819 */ /* 0x001fc80000011613 */
[----:B------:R-:W-:-:S04]  /*6130*/  SGXT.U32 R19, R19, 0x1 ;  /* 0x000000011313781a */ /* 0x000fc80000000000 */
[----:B------:R-:W-:-:S04]  /*6140*/  LOP3.LUT R19, R19, 0x1c, RZ, 0xfc, !PT ;  /* 0x0000001c13137812 */ /* 0x000fc800078efcff */
[----:B------:R-:W-:Y:S02]  /*6150*/  ISETP.GE.AND P1, PT, R19, UR9, PT ;  /* 0x0000000913007c0c */ /* 0x000fe4000bf26270 */
[----:B------:R-:W3:Y:S04]  /*6160*/  LDL.LU R19, [R1+0x80] ;  /* 0x0000800001137983 */ /* 0x000ee80000300800 */
[----:B------:R-:W-:Y:S04]  /*6170*/  STL [R1+0xec], R8 ;  /* 0x0000ec0801007387 */ /* 0x000fe80000100800 */
[----:B------:R0:W-:Y:S01]  /*6180*/  STL [R1+0xd8], R7 ;  /* 0x0000d80701007387 */ /* 0x0001e20000100800 */
[----:B--2---:R-:W-:Y:S01]  /*6190*/  IMAD.MOV.U32 R189, RZ, RZ, R4 ;  /* 0x000000ffffbd7224 */ /* 0x004fe200078e0004 */
[----:B------:R-:W-:-:S04]  /*61a0*/  IADD3 R188, P0, R4, R8, RZ ;  /* 0x0000000804bc7210 */ /* 0x000fc80007f1e0ff */
[----:B------:R-:W-:-:S05]  /*61b0*/  LEA.HI.X.SX32 R189, R189, R7, 0x1, P0 ;  /* 0x00000007bdbd7211 */ /* 0x000fca00000f0eff */
[----:B------:R1:W2:Y:S02]  /*61c0*/  @!P1 LDG.E.U8 R203, desc[UR10][R188.64] ;  /* 0x0000000abccb9981 */ /* 0x0002a4000c1e1100 */
[----:B-1----:R-:W1:Y:S01]  /*61d0*/  S2R R188, SR_TID.X ;  /* 0x0000000000bc7919 */ /* 0x002e620000002100 */
[----:B------:R-:W0:Y:S01]  /*61e0*/  LDC R189, c[0x0][0x238] ;  /* 0x00008e00ffbd7b82 */ /* 0x000e220000000800 */
[----:B------:R-:W0:Y:S01]  /*61f0*/  S2R R4, SR_TID.X ;  /* 0x0000000000047919 */ /* 0x000e220000002100 */
[----:B-1----:R-:W-:-:S05]  /*6200*/  LEA.HI R188, R188, 0x1e, RZ, 0x1a ;  /* 0x0000001ebcbc7811 */ /* 0x002fca00078fd0ff */
[----:B0-----:R-:W-:-:S05]  /*6210*/  IMAD R189, R188, R189, RZ ;  /* 0x000000bdbcbd7224 */ /* 0x001fca00078e02ff */
[----:B------:R-:W-:Y:S02]  /*6220*/  IADD3 R188, P0, R189, R8, RZ ;  /* 0x00000008bdbc7210 */ /* 0x000fe40007f1e0ff */
[----:B------:R-:W0:Y:S01]  /*6230*/  LDC R189, c[0x0][0x238] ;  /* 0x00008e00ffbd7b82 */ /* 0x000e220000000800 */
[----:B------:R-:W-:-:S05]  /*6240*/  LEA.HI R4, R4, 0x1e, RZ, 0x1a ;  /* 0x0000001e04047811 */ /* 0x000fca00078fd0ff */
[----:B0-----:R-:W-:-:S05]  /*6250*/  IMAD R189, R4, R189, RZ ;  /* 0x000000bd04bd7224 */ /* 0x001fca00078e02ff */
[----:B------:R-:W-:Y:S02]  /*6260*/  LEA.HI.X.SX32 R189, R189, R7, 0x1, P0 ;  /* 0x00000007bdbd7211 */ /* 0x000fe400000f0eff */
[----:B------:R-:W4:Y:S01]  /*6270*/  LDL R7, [R1+0x94] ;  /* 0x0000940001077983 */ /* 0x000f220000100800 */
[----:B------:R-:W0:Y:S01]  /*6280*/  S2R R5, SR_TID.X ;  /* 0x0000000000057919 */ /* 0x000e220000002100 */
[----:B------:R-:W-:Y:S02]  /*6290*/  ISETP.GE.AND P1, PT, R4, UR9, PT ;  /* 0x0000000904007c0c */ /* 0x000fe4000bf26270 */
[----:B------:R-:W-:-:S11]  /*62a0*/  PRMT R204, RZ, 0x7610, R204 ;  /* 0x00007610ffcc7816 */ /* 0x000fd600000000cc */
[----:B------:R4:W2:Y:S01]  /*62b0*/  @!P1 LDG.E.U8 R204, desc[UR10][R188.64] ;  /* 0x0000000abccc9981 */ /* 0x0008a2000c1e1100 */
[----:B------:R-:W-:Y:S01]  /*62c0*/  BAR.SYNC.DEFER_BLOCKING 0x0 ;  /* 0x0000000000007b1d */ /* 0x000fe20000010000 */
[----:B------:R-:W-:Y:S02]  /*62d0*/  SHF.R.S32.HI R8, RZ, 0x1f, R0 ;  /* 0x0000001fff087819 */ /* 0x000fe40000011400 */
[----:B------:R-:W-:Y:S02]  /*62e0*/  PRMT R205, RZ, 0x7610, R205 ;  /* 0x00007610ffcd7816 */ /* 0x000fe400000000cd */
[----:B0-----:R-:W-:-:S04]  /*62f0*/  LOP3.LUT R5, R5, 0x1f, RZ, 0xc0, !PT ;  /* 0x0000001f05057812 */ /* 0x001fc800078ec0ff */
[----:B------:R-:W-:Y:S02]  /*6300*/  ISETP.GE.AND P0, PT, R5, UR9, PT ;  /* 0x0000000905007c0c */ /* 0x000fe4000bf06270 */
[----:B------:R-:W2:Y:S01]  /*6310*/  LDL R5, [R1+0x74] ;  /* 0x0000740001057983 */ /* 0x000ea20000100800 */
[----:B----4-:R-:W-:-:S03]  /*6320*/  IADD3 R188, P1, R0, R7, RZ ;  /* 0x0000000700bc7210 */ /* 0x010fc60007f3e0ff */
[----:B------:R-:W4:Y:S02]  /*6330*/  LDL R7, [R1+0x64] ;  /* 0x0000640001077983 */ /* 0x000f240000100800 */
[----:B------:R-:W-:Y:S02]  /*6340*/  IMAD.X R189, R8, 0x1, R18, P1 ;  /* 0x0000000108bd7824 */ /* 0x000fe400008e0612 */
[----:B------:R0:W-:Y:S04]  /*6350*/  STL [R1+0xdc], R18 ;  /* 0x0000dc1201007387 */ /* 0x0001e80000100800 */
[----:B------:R1:W4:Y:S04]  /*6360*/  @!P0 LDG.E.U8 R205, desc[UR10][R188.64] ;  /* 0x0000000abccd8981 */ /* 0x000328000c1e1100 */
[----:B0-----:R-:W4:Y:S04]  /*6370*/  LDL.LU R18, [R1+0x70] ;  /* 0x0000700001127983 */ /* 0x001f280000300800 */
[----:B------:R-:W1:Y:S04]  /*6380*/  LDL R189, [R1+0x84] ;  /* 0x0000840001bd7983 */ /* 0x000e680000100800 */
[----:B---3--:R0:W-:Y:S01]  /*6390*/  STL [R1+0xe4], R19 ;  /* 0x0000e41301007387 */ /* 0x0081e20000100800 */
[----:B------:R-:W-:-:S02]  /*63a0*/  PRMT R206, RZ, 0x7610, R206 ;  /* 0x00007610ffce7816 */ /* 0x000fc400000000ce */
[----:B-1----:R-:W-:-:S05]  /*63b0*/  IADD3 R188, P1, R0, R189, RZ ;  /* 0x000000bd00bc7210 */ /* 0x002fca0007f3e0ff */
[----:B------:R-:W-:Y:S02]  /*63c0*/  IMAD.X R189, R8, 0x1, R19, P1 ;  /* 0x0000000108bd7824 */ /* 0x000fe400008e0613 */
[----:B0-----:R-:W3:Y:S04]  /*63d0*/  LDL.LU R19, [R1+0x60] ;  /* 0x0000600001137983 */ /* 0x001ee80000300800 */
[----:B------:R2:W3:Y:S01]  /*63e0*/  @!P0 LDG.E.U8 R206, desc[UR10][R188.64] ;  /* 0x0000000abcce8981 */ /* 0x0004e2000c1e1100 */
[----:B------:R-:W-:Y:S02]  /*63f0*/  PRMT R207, RZ, 0x7610, R207 ;  /* 0x00007610ffcf7816 */ /* 0x000fe400000000cf */
[----:B--2---:R-:W-:Y:S02]  /*6400*/  IADD3 R188, P1, R0, R5, RZ ;  /* 0x0000000500bc7210 */ /* 0x004fe40007f3e0ff */
[----:B------:R-:W-:Y:S01]  /*6410*/  PRMT R208, RZ, 0x7610, R208 ;  /* 0x00007610ffd07816 */ /* 0x000fe200000000d0 */
[----:B------:R-:W2:Y:S02]  /*6420*/  LDL R5, [R1+0x40] ;  /* 0x0000400001057983 */ /* 0x000ea40000100800 */
[----:B----4-:R-:W-:-:S05]  /*6430*/  IMAD.X R189, R8, 0x1, R18, P1 ;  /* 0x0000000108bd7824 */ /* 0x010fca00008e0612 */
[----:B------:R0:W4:Y:S02]  /*6440*/  @!P0 LDG.E.U8 R207, desc[UR10][R188.64] ;  /* 0x0000000abccf8981 */ /* 0x000124000c1e1100 */
[----:B0-----:R-:W-:Y:S02]  /*6450*/  IADD3 R188, P1, R0, R7, RZ ;  /* 0x0000000700bc7210 */ /* 0x001fe40007f3e0ff */
[----:B------:R-:W-:Y:S01]  /*6460*/  PRMT R209, RZ, 0x7610, R209 ;  /* 0x00007610ffd17816 */ /* 0x000fe200000000d1 */
[----:B------:R0:W-:Y:S04]  /*6470*/  STL [R1+0xe8], R18 ;  /* 0x0000e81201007387 */ /* 0x0001e80000100800 */
[----:B------:R-:W4:Y:S04]  /*6480*/  LDL R7, [R1+0x34] ;  /* 0x0000340001077983 */ /* 0x000f280000100800 */
[----:B0-----:R-:W2:Y:S01]  /*6490*/  LDL R18, [R1+0x44] ;  /* 0x0000440001127983 */ /* 0x001ea20000100800 */
[----:B---3--:R-:W-:-:S05]  /*64a0*/  IMAD.X R189, R8, 0x1, R19, P1 ;  /* 0x0000000108bd7824 */ /* 0x008fca00008e0613 */
[----:B------:R0:W3:Y:S02]  /*64b0*/  @!P0 LDG.E.U8 R208, desc[UR10][R188.64] ;  /* 0x0000000abcd08981 */ /* 0x0000e4000c1e1100 */
[----:B0-----:R-:W-:-:S05]  /*64c0*/  IADD3 R188, P1, R0, R3, RZ ;  /* 0x0000000300bc7210 */ /* 0x001fca0007f3e0ff */
[----:B------:R-:W-:Y:S01]  /*64d0*/  IMAD.X R189, R8, 0x1, R154, P1 ;  /* 0x0000000108bd7824 */ /* 0x000fe200008e069a */
[----:B------:R0:W-:Y:S04]  /*64e0*/  STL [R1+0xf0], R19 ;  /* 0x0000f01301007387 */ /* 0x0001e80000100800 */
[----:B------:R1:W3:Y:S04]  /*64f0*/  @!P0 LDG.E.U8 R209, desc[UR10][R188.64] ;  /* 0x0000000abcd18981 */ /* 0x0002e8000c1e1100 */
[----:B0-----:R-:W4:Y:S04]  /*6500*/  LDL R19, [R1+0x50] ;  /* 0x0000500001137983 */ /* 0x001f280000100800 */
[----:B------:R-:W1:Y:S01]  /*6510*/  LDL R189, [R1+0x54] ;  /* 0x0000540001bd7983 */ /* 0x000e620000100800 */
[----:B------:R-:W-:-:S02]  /*6520*/  PRMT R210, RZ, 0x7610, R210 ;  /* 0x00007610ffd27816 */ /* 0x000fc400000000d2 */
[----:B------:R-:W-:Y:S02]  /*6530*/  PRMT R211, RZ, 0x7610, R211 ;  /* 0x00007610ffd37816 */ /* 0x000fe400000000d3 */
[----:B-1----:R-:W-:-:S05]  /*6540*/  IADD3 R188, P1, R0, R189, RZ ;  /* 0x000000bd00bc7210 */ /* 0x002fca0007f3e0ff */
[----:B----4-:R-:W-:Y:S01]  /*6550*/  IMAD.X R189, R8, 0x1, R19, P1 ;  /* 0x0000000108bd7824 */ /* 0x010fe200008e0613 */
[----:B------:R0:W-:Y:S04]  /*6560*/  STS.U8 [R2+UR8+0x2000], R192 ;  /* 0x002000c002007988 */ /* 0x0001e80008000008 */
[----:B------:R2:W4:Y:S04]  /*6570*/  @!P0 LDG.E.U8 R210, desc[UR10][R188.64] ;  /* 0x0000000abcd28981 */ /* 0x000528000c1e1100 */
[----:B------:R-:W3:Y:S01]  /*6580*/  LDL R19, [R1+0x14] ;  /* 0x0000140001137983 */ /* 0x000ee20000100800 */
[----:B--2---:R-:W-:-:S02]  /*6590*/  IADD3 R188, P1, R0, R18, RZ ;  /* 0x0000001200bc7210 */ /* 0x004fc40007f3e0ff */
[----:B0-----:R-:W-:Y:S01]  /*65a0*/  PRMT R192, RZ, 0x7610, R192 ;  /* 0x00007610ffc07816 */ /* 0x001fe200000000c0 */
[----:B------:R-:W2:Y:S02]  /*65b0*/  LDL R18, [R1+0x4] ;  /* 0x0000040001127983 */ /* 0x000ea40000100800 */
[----:B------:R-:W-:Y:S02]  /*65c0*/  IMAD.X R189, R8, 0x1, R5, P1 ;  /* 0x0000000108bd7824 */ /* 0x000fe400008e0605 */
[----:B------:R-:W4:Y:S04]  /*65d0*/  LDL R5, [R1+0x10] ;  /* 0x0000100001057983 */ /* 0x000f280000100800 */
[----:B------:R0:W2:Y:S04]  /*65e0*/  @!P0 LDG.E.U8 R211, desc[UR10][R188.64] ;  /* 0x0000000abcd38981 */ /* 0x0000a8000c1e1100 */
[----:B------:R-:W3:Y:S01]  /*65f0*/  LDL R189, [R1+0x30] ;  /* 0x0000300001bd7983 */ /* 0x000ee20000100800 */
[----:B0-----:R-:W-:-:S03]  /*6600*/  IADD3 R188, P1, R0, R7, RZ ;  /* 0x0000000700bc7210 */ /* 0x001fc60007f3e0ff */
[----:B------:R-:W2:Y:S02]  /*6610*/  LDL R7, [R1] ;  /* 0x0000000001077983 */ /* 0x000ea40000100800 */
[----:B---3--:R-:W-:-:S05]  /*6620*/  IMAD.X R189, R8, 0x1, R189, P1 ;  /* 0x0000000108bd7824 */ /* 0x008fca00008e06bd */
[----:B------:R0:W3:Y:S04]  /*6630*/  @!P0 LDG.E.U8 R192, desc[UR10][R188.64] ;  /* 0x0000000abcc08981 */ /* 0x0000e8000c1e1100 */
[----:B------:R-:W0:Y:S02]  /*6640*/  LDL R189, [R1+0x24] ;  /* 0x0000240001bd7983 */ /* 0x000e240000100800 */
[----:B0-----:R-:W-:Y:S02]  /*6650*/  IADD3 R188, P1, R0, R189, RZ ;  /* 0x000000bd00bc7210 */ /* 0x001fe40007f3e0ff */
[----:B------:R-:W4:Y:S04]  /*6660*/  LDL R189, [R1+0x20] ;  /* 0x0000200001bd7983 */ /* 0x000f280000100800 */
[----:B------:R0:W-:Y:S02]  /*6670*/  STS.U8 [R2+UR8+0x2002], R187 ;  /* 0x002002bb02007988 */ /* 0x0001e40008000008 */
[----:B0-----:R-:W-:-:S02]  /*6680*/  PRMT R187, RZ, 0x7610, R187 ;  /* 0x00007610ffbb7816 */ /* 0x001fc400000000bb */
[----:B------:R0:W-:Y:S02]  /*6690*/  STS.U8 [R2+UR8+0x2004], R193 ;  /* 0x002004c102007988 */ /* 0x0001e40008000008 */
[----:B0-----:R-:W-:Y:S02]  /*66a0*/  PRMT R193, RZ, 0x7610, R193 ;  /* 0x00007610ffc17816 */ /* 0x001fe400000000c1 */
[----:B------:R0:W-:Y:S02]  /*66b0*/  STS.U8 [R2+UR8+0x2006], R190 ;  /* 0x002006be02007988 */ /* 0x0001e40008000008 */
[----:B0-----:R-:W-:Y:S01]  /*66c0*/  PRMT R190, RZ, 0x7610, R190 ;  /* 0x00007610ffbe7816 */ /* 0x001fe200000000be */
[----:B----4-:R-:W-:-:S05]  /*66d0*/  IMAD.X R189, R8, 0x1, R189, P1 ;  /* 0x0000000108bd7824 */ /* 0x010fca00008e06bd */
[----:B------:R0:W4:Y:S02]  /*66e0*/  @!P0 LDG.E.U8 R187, desc[UR10][R188.64] ;  /* 0x0000000abcbb8981 */ /* 0x000124000c1e1100 */
[----:B0-----:R-:W-:-:S05]  /*66f0*/  IADD3 R188, P1, R0, R19, RZ ;  /* 0x0000001300bc7210 */ /* 0x001fca0007f3e0ff */
[----:B------:R-:W-:Y:S02]  /*6700*/  IMAD.X R189, R8, 0x1, R5, P1 ;  /* 0x0000000108bd7824 */ /* 0x000fe400008e0605 */
[----:B------:R-:W3:Y:S04]  /*6710*/  LDL R5, [R1+0x98] ;  /* 0x0000980001057983 */ /* 0x000ee80000100800 */
[----:B------:R2:W4:Y:S02]  /*6720*/  @!P0 LDG.E.U8 R193, desc[UR10][R188.64] ;  /* 0x0000000abcc18981 */ /* 0x000524000c1e1100 */
[----:B--2---:R-:W-:-:S05]  /*6730*/  IADD3 R188, P1, R0, R18, RZ ;  /* 0x0000001200bc7210 */ /* 0x004fca0007f3e0ff */
[----:B------:R-:W-:Y:S01]  /*6740*/  IMAD.X R189, R8, 0x1, R7, P1 ;  /* 0x0000000108bd7824 */ /* 0x000fe200008e0607 */
[----:B------:R0:W-:Y:S04]  /*6750*/  STS.U8 [R2+UR8+0x2008], R191 ;  /* 0x002008bf02007988 */ /* 0x0001e80008000008 */
[----:B------:R1:W2:Y:S01]  /*6760*/  @!P0 LDG.E.U8 R190, desc[UR10][R188.64] ;  /* 0x0000000abcbe8981 */ /* 0x0002a2000c1e1100 */
[----:B0-----:R-:W-:Y:S02]  /*6770*/  PRMT R191, RZ, 0x7610, R191 ;  /* 0x00007610ffbf7816 */ /* 0x001fe400000000bf */
[----:B-1----:R-:W-:-:S05]  /*6780*/  IADD3 R188, P1, R0, R250, RZ ;  /* 0x000000fa00bc7210 */ /* 0x002fca0007f3e0ff */
        /* <DEDUP_REMOVED lines=15> */
[----:B------:R-:W-:-:S05]  /*6880*/  IMAD.X R189, R8, 0x1, R237, P1 ;  /* 0x0000000108bd7824 */ /* 0x000fca00008e06ed */
[----:B------:R0:W2:Y:S02]  /*6890*/  @!P0 LDG.E.U8 R196, desc[UR10][R188.64] ;  /* 0x0000000abcc48981 */ /* 0x0000a4000c1e1100 */
[----:B0-----:R-:W-:-:S05]  /*68a0*/  IADD3 R188, P1, R0, R234, RZ ;  /* 0x000000ea00bc7210 */ /* 0x001fca0007f3e0ff */
[----:B------:R-:W-:Y:S01]  /*68b0*/  IMAD.X R189, R8, 0x1, R233, P1 ;  /* 0x0000000108bd7824 */ /* 0x000fe200008e06e9 */
[----:B---3--:R0:W-:Y:S02]  /*68c0*/  STS.U8 [R5+UR8+0x2000], R197 ;  /* 0x002000c505007988 */ /* 0x0081e40008000008 */
[----:B0-----:R-:W-:Y:S02]  /*68d0*/  PRMT R197, RZ, 0x7610, R197 ;  /* 0x00007610ffc57816 */ /* 0x001fe400000000c5 */
[----:B------:R0:W-:Y:S04]  /*68e0*/  STS.U8 [R5+UR8+0x2002], R198 ;  /* 0x002002c605007988 */ /* 0x0001e80008000008 */
[----:B------:R1:W3:Y:S01]  /*68f0*/  @!P0 LDG.E.U8 R197, desc[UR10][R188.64] ;  /* 0x0000000abcc58981 */ /* 0x0002e2000c1e1100 */
[----:B0-----:R-:W-:-:S02]  /*6900*/  PRMT R198, RZ, 0x7610, R198 ;  /* 0x00007610ffc67816 */ /* 0x001fc400000000c6 */
[----:B-1----:R-:W-:-:S05]  /*6910*/  IADD3 R188, P1, R0, R230, RZ ;  /* 0x000000e600bc7210 */ /* 0x002fca0007f3e0ff */
[----:B------:R-:W-:Y:S01]  /*6920*/  IMAD.X R189, R8, 0x1, R229, P1 ;  /* 0x0000000108bd7824 */ /* 0x000fe200008e06e5 */
[----:B------:R0:W-:Y:S04]  /*6930*/  STS.U8 [R5+UR8+0x2004], R199 ;  /* 0x002004c705007988 */ /* 0x0001e80008000008 */
[----:B------:R1:W3:Y:S01]  /*6940*/  @!P0 LDG.E.U8 R198, desc[UR10][R188.64] ;  /* 0x0000000abcc68981 */ /* 0x0002e2000c1e1100 */
[----:B0-----:R-:W-:Y:S02]  /*6950*/  PRMT R199, RZ, 0x7610, R199 ;  /* 0x00007610ffc77816 */ /* 0x001fe400000000c7 */
        /* <DEDUP_REMOVED lines=25> */
[----:B-1----:R-:W-:Y:S02]  /*6af0*/  IADD3 R188, P1, R0, R183, RZ ;  /* 0x000000b700bc7210 */ /* 0x002fe40007f3e0ff */
[----:B------:R-:W-:-:S05]  /*6b00*/  SHF.R.S32.HI R189, RZ, 0x1f, R0 ;  /* 0x0000001fffbd7819 */ /* 0x000fca0000011400 */
[----:B------:R-:W-:-:S05]  /*6b10*/  IMAD.X R189, R189, 0x1, R12, P1 ;  /* 0x00000001bdbd7824 */ /* 0x000fca00008e060c */
[----:B------:R0:W3:Y:S02]  /*6b20*/  @!P0 LDG.E.U8 R204, desc[UR10][R188.64] ;  /* 0x0000000abccc8981 */ /* 0x0000e4000c1e1100 */
[----:B0-----:R-:W0:Y:S01]  /*6b30*/  S2R R189, SR_TID.X ;  /* 0x0000000000bd7919 */ /* 0x001e220000002100 */
[----:B------:R-:W-:Y:S02]  /*6b40*/  IADD3 R188, P1, R0, R179, RZ ;  /* 0x000000b300bc7210 */ /* 0x000fe40007f3e0ff */
[----:B0-----:R-:W-:-:S05]  /*6b50*/  LOP3.LUT R189, R189, 0x7f, RZ, 0xc0, !PT ;  /* 0x0000007fbdbd7812 */ /* 0x001fca00078ec0ff */
[----:B------:R0:W-:Y:S02]  /*6b60*/  STS.U8 [R189+UR8], R205 ;  /* 0x000000cdbd007988 */ /* 0x0001e40008000008 */
[----:B0-----:R-:W-:Y:S02]  /*6b70*/  SHF.R.S32.HI R189, RZ, 0x1f, R0 ;  /* 0x0000001fffbd7819 */ /* 0x001fe40000011400 */
[----:B------:R-:W-:-:S03]  /*6b80*/  PRMT R205, RZ, 0x7610, R205 ;  /* 0x00007610ffcd7816 */ /* 0x000fc600000000cd */
[----:B------:R-:W-:-:S05]  /*6b90*/  IMAD.X R189, R189, 0x1, R14, P1 ;  /* 0x00000001bdbd7824 */ /* 0x000fca00008e060e */
[----:B------:R0:W3:Y:S02]  /*6ba0*/  @!P0 LDG.E.U8 R205, desc[UR10][R188.64] ;  /* 0x0000000abccd8981 */ /* 0x0000e4000c1e1100 */
[----:B0-----:R-:W0:Y:S01]  /*6bb0*/  S2R R189, SR_TID.X ;  /* 0x0000000000bd7919 */ /* 0x001e220000002100 */
[----:B------:R-:W-:Y:S02]  /*6bc0*/  IADD3 R188, P1, R0, R175, RZ ;  /* 0x000000af00bc7210 */ /* 0x000fe40007f3e0ff */
[----:B0-----:R-:W-:-:S05]  /*6bd0*/  LOP3.LUT R189, R189, 0x7f, RZ, 0xc0, !PT ;  /* 0x0000007fbdbd7812 */ /* 0x001fca00078ec0ff */
[----:B------:R0:W-:Y:S02]  /*6be0*/  STS.U8 [R189+UR8+0x100], R206 ;  /* 0x000100cebd007988 */ /* 0x0001e40008000008 */
        /* <DEDUP_REMOVED lines=13> */
[----:B------:R-:W-:Y:S01]  /*6cc0*/  IADD3 R188, P1, R0, R167, RZ ;  /* 0x000000a700bc7210 */ /* 0x000fe20007f3e0ff */
[----:B------:R1:W-:Y:S04]  /*6cd0*/  STL [R1+0x114], R249 ;  /* 0x000114f901007387 */ /* 0x0003e80000100800 */
[----:B------:R4:W-:Y:S04]  /*6ce0*/  STL [R1+0xe0], R2 ;  /* 0x0000e00201007387 */ /* 0x0009e80000100800 */
[----:B-1----:R-:W3:Y:S04]  /*6cf0*/  LDL R249, [R1+0x5c] ;  /* 0x00005c0001f97983 */ /* 0x002ee80000100800 */
[----:B------:R-:W3:Y:S04]  /*6d00*/  LDL.LU R19, [R1+0x48] ;  /* 0x0000480001137983 */ /* 0x000ee80000300800 */
[----:B------:R-:W2:Y:S04]  /*6d10*/  LDL.LU R8, [R1+0x8c] ;  /* 0x00008c0001087983 */ /* 0x000ea80000300800 */
[----:B------:R-:W3:Y:S04]  /*6d20*/  LDL.LU R18, [R1+0x58] ;  /* 0x0000580001127983 */ /* 0x000ee80000300800 */
[----:B----4-:R-:W4:Y:S01]  /*6d30*/  LDL.LU R2, [R1+0x68] ;  /* 0x0000680001027983 */ /* 0x010f220000300800 */
[----:B0-----:R-:W-:-:S03]  /*6d40*/  LOP3.LUT R189, R189, 0x7f, RZ, 0xc0, !PT ;  /* 0x0000007fbdbd7812 */ /* 0x001fc600078ec0ff */
[----:B------:R-:W3:Y:S04]  /*6d50*/  LDL.LU R7, [R1+0x78] ;  /* 0x0000780001077983 */ /* 0x000ee80000300800 */
[----:B------:R0:W-:Y:S04]  /*6d60*/  STS.U8 [R189+UR8+0x300], R208 ;  /* 0x000300d0bd007988 */ /* 0x0001e80008000008 */
[----:B------:R-:W4:Y:S01]  /*6d70*/  LDL.LU R5, [R1+0x88] ;  /* 0x0000880001057983 */ /* 0x000f220000300800 */
        /* <DEDUP_REMOVED lines=46> */
[----:B--2---:R-:W-:Y:S01]  /*7060*/  STL [R1+0xf4], R8 ;  /* 0x0000f40801007387 */ /* 0x004fe20000100800 */
[----:B0-----:R-:W-:-:S05]  /*7070*/  LOP3.LUT R189, R189, 0x7f, RZ, 0xc0, !PT ;  /* 0x0000007fbdbd7812 */ /* 0x001fca00078ec0ff */
[----:B------:R0:W-:Y:S02]  /*7080*/  STS.U8 [R189+UR8+0x900], R190 ;  /* 0x000900bebd007988 */ /* 0x0001e40008000008 */
[----:B0-----:R-:W-:Y:S02]  /*7090*/  SHF.R.S32.HI R189, RZ, 0x1f, R0 ;  /* 0x0000001fffbd7819 */ /* 0x001fe40000011400 */
[----:B------:R-:W-:-:S03]  /*70a0*/  PRMT R190, RZ, 0x7610, R190 ;  /* 0x00007610ffbe7816 */ /* 0x000fc600000000be */
[----:B------:R-:W-:-:S05]  /*70b0*/  IMAD.X R189, R189, 0x1, R156, P1 ;  /* 0x00000001bdbd7824 */ /* 0x000fca00008e069c */
[----:B------:R0:W2:Y:S02]  /*70c0*/  @!P0 LDG.E.U8 R190, desc[UR10][R188.64] ;  /* 0x0000000abcbe8981 */ /* 0x0000a4000c1e1100 */
[----:B0-----:R-:W-:Y:S02]  /*70d0*/  IADD3 R188, P1, R0, R8, RZ ;  /* 0x0000000800bc7210 */ /* 0x001fe40007f3e0ff */
[----:B------:R-:W3:Y:S01]  /*70e0*/  LDL R8, [R1+0x7c] ;  /* 0x00007c0001087983 */ /* 0x000ee20000100800 */
[----:B------:R-:W0:Y:S03]  /*70f0*/  S2R R189, SR_TID.X ;  /* 0x0000000000bd7919 */ /* 0x000e260000002100 */
[----:B----4-:R-:W-:Y:S01]  /*7100*/  STL [R1+0xf8], R5 ;  /* 0x0000f80501007387 */ /* 0x010fe20000100800 */
[----:B0-----:R-:W-:-:S05]  /*7110*/  LOP3.LUT R189, R189, 0x7f, RZ, 0xc0, !PT ;  /* 0x0000007fbdbd7812 */ /* 0x001fca00078ec0ff */
[----:B------:R0:W-:Y:S02]  /*7120*/  STS.U8 [R189+UR8+0xa00], R191 ;  /* 0x000a00bfbd007988 */ /* 0x0001e40008000008 */
[----:B0-----:R-:W-:-:S05]  /*7130*/  SHF.R.S32.HI R189, RZ, 0x1f, R0 ;  /* 0x0000001fffbd7819 */ /* 0x001fca0000011400 */
[----:B------:R-:W-:Y:S02]  /*7140*/  IMAD.X R189, R189, 0x1, R5, P1 ;  /* 0x00000001bdbd7824 */ /* 0x000fe400008e0605 */
[----:B------:R-:W4:Y:S01]  /*7150*/  LDL.LU R5, [R1+0x6c] ;  /* 0x00006c0001057983 */ /* 0x000f220000300800 */
[----:B------:R-:W-:-:S06]  /*7160*/  PRMT R191, RZ, 0x7610, R191 ;  /* 0x00007610ffbf7816 */ /* 0x000fcc00000000bf */
[----:B------:R0:W2:Y:S02]  /*7170*/  @!P0 LDG.E.U8 R191, desc[UR10][R188.64] ;  /* 0x0000000abcbf8981 */ /* 0x0000a4000c1e1100 */
[----:B0-----:R-:W0:Y:S02]  /*7180*/  S2R R189, SR_TID.X ;  /* 0x0000000000bd7919 */ /* 0x001e240000002100 */
[----:B0-----:R-:W-:-:S05]  /*7190*/  LOP3.LUT R189, R189, 0x7f, RZ, 0xc0, !PT ;  /* 0x0000007fbdbd7812 */ /* 0x001fca00078ec0ff */
[----:B------:R0:W-:Y:S02]  /*71a0*/  STS.U8 [R189+UR8+0xb00], R194 ;  /* 0x000b00c2bd007988 */ /* 0x0001e40008000008 */
[----:B0-----:R-:W-:Y:S02]  /*71b0*/  SHF.R.S32.HI R189, RZ, 0x1f, R0 ;  /* 0x0000001fffbd7819 */ /* 0x001fe40000011400 */
[----:B------:R-:W-:Y:S02]  /*71c0*/  PRMT R194, RZ, 0x7610, R194 ;  /* 0x00007610ffc27816 */ /* 0x000fe400000000c2 */
[----:B---3--:R-:W-:Y:S02]  /*71d0*/  IADD3 R188, P1, R0, R8, RZ ;  /* 0x0000000800bc7210 */ /* 0x008fe40007f3e0ff */
[----:B------:R-:W3:Y:S03]  /*71e0*/  LDL.LU R8, [R1+0x38] ;  /* 0x0000380001087983 */ /* 0x000ee60000300800 */
[----:B------:R-:W-:-:S05]  /*71f0*/  IMAD.X R189, R189, 0x1, R7, P1 ;  /* 0x00000001bdbd7824 */ /* 0x000fca00008e0607 */
[----:B------:R0:W2:Y:S02]  /*7200*/  @!P0 LDG.E.U8 R194, desc[UR10][R188.64] ;  /* 0x0000000abcc28981 */ /* 0x0000a4000c1e1100 */
[----:B0-----:R-:W0:Y:S02]  /*7210*/  S2R R189, SR_TID.X ;  /* 0x0000000000bd7919 */ /* 0x001e240000002100 */
[----:B------:R1:W-:Y:S04]  /*7220*/  STL [R1+0xfc], R7 ;  /* 0x0000fc0701007387 */ /* 0x0003e80000100800 */
[----:B-1----:R-:W2:Y:S01]  /*7230*/  LDL.LU R7, [R1+0x28] ;  /* 0x0000280001077983 */ /* 0x002ea20000300800 */
[----:B0-----:R-:W-:-:S05]  /*7240*/  LOP3.LUT R189, R189, 0x7f, RZ, 0xc0, !PT ;  /* 0x0000007fbdbd7812 */ /* 0x001fca00078ec0ff */
[----:B------:R0:W-:Y:S01]  /*7250*/  STS.U8 [R189+UR8+0xc00], R195 ;  /* 0x000c00c3bd007988 */ /* 0x0001e20008000008 */
[----:B----4-:R-:W-:-:S03]  /*7260*/  IADD3 R188, P1, R0, R5, RZ ;  /* 0x0000000500bc7210 */ /* 0x010fc60007f3e0ff */
[----:B------:R-:W-:Y:S01]  /*7270*/  STL [R1+0x100], R5 ;  /* 0x0001000501007387 */ /* 0x000fe20000100800 */
[----:B0-----:R-:W-:-:S03]  /*7280*/  SHF.R.S32.HI R189, RZ, 0x1f, R0 ;  /* 0x0000001fffbd7819 */ /* 0x001fc60000011400 */
[----:B------:R0:W-:Y:S02]  /*7290*/  STL [R1+0x104], R2 ;  /* 0x0001040201007387 */ /* 0x0001e40000100800 */
[----:B------:R-:W-:Y:S02]  /*72a0*/  IMAD.X R189, R189, 0x1, R2, P1 ;  /* 0x00000001bdbd7824 */ /* 0x000fe400008e0602 */
[----:B0-----:R-:W4:Y:S01]  /*72b0*/  LDL.LU R2, [R1+0x4c] ;  /* 0x00004c0001027983 */ /* 0x001f220000300800 */
[----:B------:R-:W0:Y:S01]  /*72c0*/  S2R R5, SR_TID.X ;  /* 0x0000000000057919 */ /* 0x000e220000002100 */
[----:B------:R-:W-:-:S06]  /*72d0*/  PRMT R195, RZ, 0x7610, R195 ;  /* 0x00007610ffc37816 */ /* 0x000fcc00000000c3 */
[----:B------:R1:W2:Y:S02]  /*72e0*/  @!P0 LDG.E.U8 R195, desc[UR10][R188.64] ;  /* 0x0000000abcc38981 */ /* 0x0002a4000c1e1100 */
[----:B-1----:R-:W-:Y:S02]  /*72f0*/  IADD3 R188, P1, R0, R249, RZ ;  /* 0x000000f900bc7210 */ /* 0x002fe40007f3e0ff */
[----:B------:R-:W-:Y:S01]  /*7300*/  SHF.R.S32.HI R189, RZ, 0x1f, R0 ;  /* 0x0000001fffbd7819 */ /* 0x000fe20000011400 */
[----:B------:R-:W2:Y:S04]  /*7310*/  LDL.LU R249, [R1+0xc] ;  /* 0x00000c0001f97983 */ /* 0x000ea80000300800 */
[----:B------:R-:W-:Y:S01]  /*7320*/  IMAD.X R189, R189, 0x1, R18, P1 ;  /* 0x00000001bdbd7824 */ /* 0x000fe200008e0612 */
[----:B0-----:R-:W-:-:S05]  /*7330*/  LOP3.LUT R5, R5, 0x7f, RZ, 0xc0, !PT ;  /* 0x0000007f05057812 */ /* 0x001fca00078ec0ff */
[----:B------:R0:W-:Y:S02]  /*7340*/  STS.U8 [R5+UR8+0xd00], R196 ;  /* 0x000d00c405007988 */ /* 0x0001e40008000008 */
[----:B0-----:R-:W-:Y:S02]  /*7350*/  PRMT R196, RZ, 0x7610, R196 ;  /* 0x00007610ffc47816 */ /* 0x001fe400000000c4 */
[----:B------:R-:W2:Y:S04]  /*7360*/  LDL.LU R5, [R1+0x18] ;  /* 0x0000180001057983 */ /* 0x000ea80000300800 */
[----:B------:R0:W2:Y:S02]  /*7370*/  @!P0 LDG.E.U8 R196, desc[UR10][R188.64] ;  /* 0x0000000abcc48981 */ /* 0x0000a4000c1e1100 */
[----:B0-----:R-:W0:Y:S02]  /*7380*/  S2R R189, SR_TID.X ;  /* 0x0000000000bd7919 */ /* 0x001e240000002100 */
[----:B------:R1:W-:Y:S04]  /*7390*/  STL [R1+0x108], R18 ;  /* 0x0001081201007387 */ /* 0x0003e80000100800 */
[----:B-1----:R-:W2:Y:S01]  /*73a0*/  LDL.LU R18, [R1+0x8] ;  /* 0x0000080001127983 */ /* 0x002ea20000300800 */
[----:B0-----:R-:W-:-:S05]  /*73b0*/  LOP3.LUT R189, R189, 0x7f, RZ, 0xc0, !PT ;  /* 0x0000007fbdbd7812 */ /* 0x001fca00078ec0ff */
[----:B------:R0:W-:Y:S02]  /*73c0*/  STS.U8 [R189+UR8+0xe00], R197 ;  /* 0x000e00c5bd007988 */ /* 0x0001e40008000008 */
[----:B0-----:R-:W-:Y:S02]  /*73d0*/  SHF.R.S32.HI R189, RZ, 0x1f, R0 ;  /* 0x0000001fffbd7819 */ /* 0x001fe40000011400 */
[----:B------:R-:W-:Y:S02]  /*73e0*/  PRMT R197, RZ, 0x7610, R197 ;  /* 0x00007610ffc57816 */ /* 0x000fe400000000c5 */
[----:B----4-:R-:W-:Y:S01]  /*73f0*/  IADD3 R188, P1, R0, R2, RZ ;  /* 0x0000000200bc7210 */ /* 0x010fe20007f3e0ff */
[----:B------:R0:W-:Y:S04]  /*7400*/  STL [R1+0x10c], R2 ;  /* 0x00010c0201007387 */ /* 0x0001e80000100800 */
[----:B------:R-:W-:-:S05]  /*7410*/  IMAD.X R189, R189, 0x1, R19, P1 ;  /* 0x00000001bdbd7824 */ /* 0x000fca00008e0613 */
[----:B------:R1:W4:Y:S04]  /*7420*/  @!P0 LDG.E.U8 R197, desc[UR10][R188.64] ;  /* 0x0000000abcc58981 */ /* 0x000328000c1e1100 */
[----:B0-----:R-:W2:Y:S04]  /*7430*/  LDL.LU R2, [R1+0x2c] ;  /* 0x00002c0001027983 */ /* 0x001ea80000300800 */
[----:B------:R0:W-:Y:S04]  /*7440*/  STL [R1+0x110], R19 ;  /* 0x0001101301007387 */ /* 0x0001e80000100800 */
[----:B0-----:R-:W4:Y:S04]  /*7450*/  LDL.LU R19, [R1+0x1c] ;  /* 0x00001c0001137983 */ /* 0x001f280000300800 */
[----:B------:R-:W3:Y:S01]  /*7460*/  LDL R189, [R1+0x3c] ;  /* 0x00003c0001bd7983 */ /* 0x000ee20000100800 */
[----:B-1----:R-:W0:Y:S02]  /*7470*/  S2R R188, SR_TID.X ;  /* 0x0000000000bc7919 */ /* 0x002e240000002100 */
[----:B0-----:R-:W-:-:S05]  /*7480*/  LOP3.LUT R188, R188, 0x7f, RZ, 0xc0, !PT ;  /* 0x0000007fbcbc7812 */ /* 0x001fca00078ec0ff */
[----:B------:R0:W-:Y:S02]  /*7490*/  STS.U8 [R188+UR8+0xf00], R198 ;  /* 0x000f00c6bc007988 */ /* 0x0001e40008000008 */
[----:B0-----:R-:W-:Y:S02]  /*74a0*/  PRMT R198, RZ, 0x7610, R198 ;  /* 0x00007610ffc67816 */ /* 0x001fe400000000c6 */
[----:B---3--:R-:W-:Y:S02]  /*74b0*/  IADD3 R188, P1, R0, R189, RZ ;  /* 0x000000bd00bc7210 */ /* 0x008fe40007f3e0ff */
[----:B------:R-:W-:-:S05]  /*74c0*/  SHF.R.S32.HI R189, RZ, 0x1f, R0 ;  /* 0x0000001fffbd7819 */ /* 0x000fca0000011400 */
[----:B------:R-:W-:-:S05]  /*74d0*/  IMAD.X R189, R189, 0x1, R8, P1 ;  /* 0x00000001bdbd7824 */ /* 0x000fca00008e0608 */
[----:B------:R0:W3:Y:S02]  /*74e0*/  @!P0 LDG.E.U8 R198, desc[UR10][R188.64] ;  /* 0x0000000abcc68981 */ /* 0x0000e4000c1e1100 */
[----:B0-----:R-:W0:Y:S01]  /*74f0*/  S2R R189, SR_TID.X ;  /* 0x0000000000bd7919 */ /* 0x001e220000002100 */
[----:B--2---:R-:W-:Y:S02]  /*7500*/  IADD3 R188, P1, R0, R2, RZ ;  /* 0x0000000200bc7210 */ /* 0x004fe40007f3e0ff */
[----:B0-----:R-:W-:-:S05]  /*7510*/  LOP3.LUT R189, R189, 0x7f, RZ, 0xc0, !PT ;  /* 0x0000007fbdbd7812 */ /* 0x001fca00078ec0ff */
[----:B------:R0:W-:Y:S02]  /*7520*/  STS.U8 [R189+UR8+0x1000], R199 ;  /* 0x001000c7bd007988 */ /* 0x0001e40008000008 */
[----:B0-----:R-:W-:Y:S02]  /*7530*/  SHF.R.S32.HI R189, RZ, 0x1f, R0 ;  /* 0x0000001fffbd7819 */ /* 0x001fe40000011400 */
[----:B------:R-:W-:-:S03]  /*7540*/  PRMT R199, RZ, 0x7610, R199 ;  /* 0x00007610ffc77816 */ /* 0x000fc600000000c7 */
[----:B------:R-:W-:-:S05]  /*7550*/  IMAD.X R189, R189, 0x1, R7, P1 ;  /* 0x00000001bdbd7824 */ /* 0x000fca00008e0607 */
[----:B------:R0:W2:Y:S02]  /*7560*/  @!P0 LDG.E.U8 R199, desc[UR10][R188.64] ;  /* 0x0000000abcc78981 */ /* 0x0000a4000c1e1100 */
[----:B0-----:R-:W0:Y:S01]  /*7570*/  S2R R189, SR_TID.X ;  /* 0x0000000000bd7919 */ /* 0x001e220000002100 */
[----:B----4-:R-:W-:Y:S02]  /*7580*/  IADD3 R188, P1, R0, R19, RZ ;  /* 0x0000001300bc7210 */ /* 0x010fe40007f3e0ff */
[----:B0-----:R-:W-:-:S05]  /*7590*/  LOP3.LUT R189, R189, 0x7f, RZ, 0xc0, !PT ;  /* 0x0000007fbdbd7812 */ /* 0x001fca00078ec0ff */
[----:B------:R0:W-:Y:S02]  /*75a0*/  STS.U8 [R189+UR8+0x1100], R200 ;  /* 0x001100c8bd007988 */ /* 0x0001e40008000008 */
[----:B0-----:R-:W-:Y:S02]  /*75b0*/  SHF.R.S32.HI R189, RZ, 0x1f, R0 ;  /* 0x0000001fffbd7819 */ /* 0x001fe40000011400 */
[----:B------:R-:W-:-:S03]  /*75c0*/  PRMT R200, RZ, 0x7610, R200 ;  /* 0x00007610ffc87816 */ /* 0x000fc600000000c8 */
[----:B------:R-:W-:-:S05]  /*75d0*/  IMAD.X R189, R189, 0x1, R5, P1 ;  /* 0x00000001bdbd7824 */ /* 0x000fca00008e0605 */
[----:B------:R0:W4:Y:S02]  /*75e0*/  @!P0 LDG.E.U8 R200, desc[UR10][R188.64] ;  /* 0x0000000abcc88981 */ /* 0x000124000c1e1100 */
[----:B0-----:R-:W0:Y:S01]  /*75f0*/  S2R R189, SR_TID.X ;  /* 0x0000000000bd7919 */ /* 0x001e220000002100 */
[----:B------:R-:W-:Y:S02]  /*7600*/  IADD3 R188, P1, R0, R249, RZ ;  /* 0x000000f900bc7210 */ /* 0x000fe40007f3e0ff */
        /* <DEDUP_REMOVED lines=95> */
[----:B------:R-:W-:Y:S01]  /*7c00*/  IADD3 R188, P1, R0, R185, RZ ;  /* 0x000000b900bc7210 */ /* 0x000fe20007f3e0ff */
[----:B------:R-:W1:Y:S01]  /*7c10*/  S2R R4, SR_TID.X ;  /* 0x0000000000047919 */ /* 0x000e620000002100 */
        /* <DEDUP_REMOVED lines=8> */
[----:B-1----:R-:W-:-:S04]  /*7ca0*/  LOP3.LUT R4, R4, 0x7f, RZ, 0xc0, !PT ;  /* 0x0000007f04047812 */ /* 0x002fc800078ec0ff */
[----:B------:R-:W-:Y:S02]  /*7cb0*/  LOP3.LUT R4, R4, 0x10, RZ, 0x3c, !PT ;  /* 0x0000001004047812 */ /* 0x000fe400078e3cff */
[----:B0-----:R-:W-:-:S05]  /*7cc0*/  LOP3.LUT R189, R189, 0x7f, RZ, 0xc0, !PT ;  /* 0x0000007fbdbd7812 */ /* 0x001fca00078ec0ff */
[----:B------:R0:W-:Y:S02]  /*7cd0*/  STS.U8 [R189+UR8+0x1f00], R190 ;  /* 0x001f00bebd007988 */ /* 0x0001e40008000008 */
[----:B0-----:R-:W-:Y:S02]  /*7ce0*/  SHF.R.S32.HI R189, RZ, 0x1f, R0 ;  /* 0x0000001fffbd7819 */ /* 0x001fe40000011400 */
[----:B------:R-:W-:-:S03]  /*7cf0*/  PRMT R190, RZ, 0x7610, R190 ;  /* 0x00007610ffbe7816 */ /* 0x000fc600000000be */
[----:B------:R-:W-:Y:S01]  /*7d00*/  IMAD.X R189, R189, 0x1, R13, P1 ;  /* 0x00000001bdbd7824 */ /* 0x000fe200008e060d */
[----:B------:R0:W-:Y:S04]  /*7d10*/  STS.U8 [R4+UR8+0x80], R191 ;  /* 0x000080bf04007988 */ /* 0x0001e80008000008 */
[----:B------:R1:W4:Y:S01]  /*7d20*/  @!P0 LDG.E.U8 R190, desc[UR10][R188.64] ;  /* 0x0000000abcbe8981 */ /* 0x000322000c1e1100 */
[----:B0-----:R-:W-:Y:S02]  /*7d30*/  PRMT R191, RZ, 0x7610, R191 ;  /* 0x00007610ffbf7816 */ /* 0x001fe400000000bf */
[----:B-1----:R-:W-:Y:S02]  /*7d40*/  IADD3 R188, P1, R0, R177, RZ ;  /* 0x000000b100bc7210 */ /* 0x002fe40007f3e0ff */
[----:B------:R-:W-:-:S05]  /*7d50*/  SHF.R.S32.HI R189, RZ, 0x1f, R0 ;  /* 0x0000001fffbd7819 */ /* 0x000fca0000011400 */
        /* <DEDUP_REMOVED lines=25> */
[----:B---3--:R0:W-:Y:S04]  /*7ef0*/  STS.U8 [R4+UR8+0x580], R198 ;  /* 0x000580c604007988 */ /* 0x0081e80008000008 */
[----:B------:R1:W3:Y:S01]  /*7f00*/  @!P0 LDG.E.U8 R197, desc[UR10][R188.64] ;  /* 0x0000000abcc58981 */ /* 0x0002e2000c1e1100 */
[----:B0-----:R-:W-:Y:S02]  /*7f10*/  PRMT R198, RZ, 0x7610, R198 ;  /* 0x00007610ffc67816 */ /* 0x001fe400000000c6 */
[----:B-1----:R-:W-:Y:S02]  /*7f20*/  IADD3 R188, P1, R0, R157, RZ ;  /* 0x0000009d00bc7210 */ /* 0x002fe40007f3e0ff */
[----:B------:R-:W-:-:S05]  /*7f30*/  SHF.R.S32.HI R189, RZ, 0x1f, R0 ;  /* 0x0000001fffbd7819 */ /* 0x000fca0000011400 */
[----:B------:R-:W-:Y:S01]  /*7f40*/  IMAD.X R189, R189, 0x1, R170, P1 ;  /* 0x00000001bdbd7824 */ /* 0x000fe200008e06aa */
[----:B--2---:R0:W-:Y:S04]  /*7f50*/  STS.U8 [R4+UR8+0x680], R199 ;  /* 0x000680c704007988 */ /* 0x0041e80008000008 */
[----:B------:R1:W2:Y:S01]  /*7f60*/  @!P0 LDG.E.U8 R198, desc[UR10][R188.64] ;  /* 0x0000000abcc68981 */ /* 0x0002a2000c1e1100 */
[----:B0-----:R-:W-:Y:S02]  /*7f70*/  PRMT R199, RZ, 0x7610, R199 ;  /* 0x00007610ffc77816 */ /* 0x001fe400000000c7 */
[----:B-1----:R-:W-:Y:S02]  /*7f80*/  IADD3 R188, P1, R0, R153, RZ ;  /* 0x0000009900bc7210 */ /* 0x002fe40007f3e0ff */
[----:B------:R-:W-:-:S05]  /*7f90*/  SHF.R.S32.HI R189, RZ, 0x1f, R0 ;  /* 0x0000001fffbd7819 */ /* 0x000fca0000011400 */
[----:B------:R-:W-:Y:S01]  /*7fa0*/  IMAD.X R189, R189, 0x1, R166, P1 ;  /* 0x00000001bdbd7824 */ /* 0x000fe200008e06a6 */
[----:B----4-:R0:W-:Y:S04]  /*7fb0*/  STS.U8 [R4+UR8+0x780], R200 ;  /* 0x000780c804007988 */ /* 0x0101e80008000008 */
        /* <DEDUP_REMOVED lines=10> */
[----:B------:R-:W-:-:S05]  /*8060*/  IMAD.X R189, R189, 0x1, R158, P1 ;  /* 0x00000001bdbd7824 */ /* 0x000fca00008e069e */
[----:B------:R0:W4:Y:S04]  /*8070*/  @!P0 LDG.E.U8 R201, desc[UR10][R188.64] ;  /* 0x0000000abcc98981 */ /* 0x000128000c1e1100 */
[----:B------:R-:W0:Y:S01]  /*8080*/  LDL.LU R188, [R1+0x4] ;  /* 0x0000040001bc7983 */ /* 0x000e220000300800 */
[----:B------:R-:W-:Y:S02]  /*8090*/  IADD3 R22, P1, R22, UR12, RZ ;  /* 0x0000000c16167c10 */ /* 0x000fe4000ff3e0ff */
[----:B------:R-:W-:Y:S01]  /*80a0*/  IADD3 R23, P2, R23, UR12, RZ ;  /* 0x0000000c17177c10 */ /* 0x000fe2000ff5e0ff */
[----:B------:R-:W3:Y:S01]  /*80b0*/  LDL.LU R189, [R1+0x14] ;  /* 0x0000140001bd7983 */ /* 0x000ee20000300800 */
[----:B------:R-:W-:Y:S02]  /*80c0*/  IADD3.X R160, R160, UR13, RZ, P1, !PT ;  /* 0x0000000da0a07c10 */ /* 0x000fe40008ffe4ff */
[----:B------:R-:W-:-:S02]  /*80d0*/  IADD3 R161, P1, R161, UR12, RZ ;  /* 0x0000000ca1a17c10 */ /* 0x000fc4000ff3e0ff */
[----:B------:R-:W-:Y:S02]  /*80e0*/  IADD3.X R162, R162, UR13, RZ, P2, !PT ;  /* 0x0000000da2a27c10 */ /* 0x000fe400097fe4ff */
[----:B------:R-:W-:Y:S02]  /*80f0*/  IADD3 R163, P2, R163, UR12, RZ ;  /* 0x0000000ca3a37c10 */ /* 0x000fe4000ff5e0ff */
[----:B------:R-:W-:Y:S02]  /*8100*/  IADD3.X R174, R174, UR13, RZ, P1, !PT ;  /* 0x0000000daeae7c10 */ /* 0x000fe40008ffe4ff */
[----:B------:R-:W-:Y:S02]  /*8110*/  IADD3 R175, P1, R175, UR12, RZ ;  /* 0x0000000cafaf7c10 */ /* 0x000fe4000ff3e0ff */
        /* <DEDUP_REMOVED lines=9> */
[----:B------:R-:W-:Y:S01]  /*81b0*/  IADD3 R228, P2, R228, UR12, RZ ;  /* 0x0000000ce4e47c10 */ /* 0x000fe2000ff5e0ff */
[----:B------:R1:W-:Y:S01]  /*81c0*/  STS.U8 [R4+UR8+0xe80], R207 ;  /* 0x000e80cf04007988 */ /* 0x0003e20008000008 */
[----:B------:R-:W-:Y:S02]  /*81d0*/  IADD3.X R225, R225, UR13, RZ, P1, !PT ;  /* 0x0000000de1e17c10 */ /* 0x000fe40008ffe4ff */
[----:B------:R-:W-:Y:S01]  /*81e0*/  IADD3 R240, P1, R240, UR12, RZ ;  /* 0x0000000cf0f07c10 */ /* 0x000fe2000ff3e0ff */
[----:B------:R1:W-:Y:S01]  /*81f0*/  STS.U8 [R4+UR8+0xf80], R208 ;  /* 0x000f80d004007988 */ /* 0x0003e20008000008 */
[----:B------:R-:W-:Y:S02]  /*8200*/  IADD3.X R227, R227, UR13, RZ, P2, !PT ;  /* 0x0000000de3e37c10 */ /* 0x000fe400097fe4ff */
[----:B------:R-:W-:Y:S01]  /*8210*/  IADD3 R242, P2, R242, UR12, RZ ;  /* 0x0000000cf2f27c10 */ /* 0x000fe2000ff5e0ff */
[----:B------:R1:W-:Y:S04]  /*8220*/  STS.U8 [R4+UR8+0x1080], R210 ;  /* 0x001080d204007988 */ /* 0x0003e80008000008 */
[----:B-1----:R-:W2:Y:S04]  /*8230*/  LDL.LU R207, [R1+0x5c] ;  /* 0x00005c0001cf7983 */ /* 0x002ea80000300800 */
[----:B------:R-:W4:Y:S01]  /*8240*/  LDL.LU R208, [R1+0x20] ;  /* 0x0000200001d07983 */ /* 0x000f220000300800 */
[----:B------:R-:W-:-:S03]  /*8250*/  IADD3.X R239, R239, UR13, RZ, P1, !PT ;  /* 0x0000000defef7c10 */ /* 0x000fc60008ffe4ff */
[----:B------:R-:W2:Y:S04]  /*8260*/  LDL.LU R210, [R1+0x54] ;  /* 0x0000540001d27983 */ /* 0x000ea80000300800 */
[----:B------:R1:W-:Y:S01]  /*8270*/  STS.U8 [R4+UR8+0x1180], R211 ;  /* 0x001180d304007988 */ /* 0x0003e20008000008 */
[----:B------:R-:W-:-:S03]  /*8280*/  IADD3.X R241, R241, UR13, RZ, P2, !PT ;  /* 0x0000000df1f17c10 */ /* 0x000fc600097fe4ff */
[----:B------:R1:W-:Y:S01]  /*8290*/  STS.U8 [R4+UR8+0x1280], R192 ;  /* 0x001280c004007988 */ /* 0x0003e20008000008 */
[----:B------:R-:W-:-:S03]  /*82a0*/  IADD3 R249, P2, R249, UR12, RZ ;  /* 0x0000000cf9f97c10 */ /* 0x000fc6000ff5e0ff */
[----:B------:R1:W-:Y:S04]  /*82b0*/  STS.U8 [R4+UR8+0x1380], R187 ;  /* 0x001380bb04007988 */ /* 0x0003e80008000008 */
[----:B-1----:R-:W4:Y:S04]  /*82c0*/  LDL.LU R211, [R1+0x10] ;  /* 0x0000100001d37983 */ /* 0x002f280000300800 */
[----:B------:R-:W2:Y:S04]  /*82d0*/  LDL.LU R192, [R1+0x44] ;  /* 0x0000440001c07983 */ /* 0x000ea80000300800 */
[----:B------:R-:W4:Y:S04]  /*82e0*/  LDL.LU R187, [R1+0x3c] ;  /* 0x00003c0001bb7983 */ /* 0x000f280000300800 */
[----:B------:R1:W-:Y:S04]  /*82f0*/  STS.U8 [R4+UR8+0x1480], R193 ;  /* 0x001480c104007988 */ /* 0x0003e80008000008 */
[----:B------:R-:W-:Y:S04]  /*8300*/  STS.U8 [R4+UR8+0xd80], R206 ;  /* 0x000d80ce04007988 */ /* 0x000fe80008000008 */
[----:B------:R1:W-:Y:S04]  /*8310*/  STS.U8 [R4+UR8+0x1580], R190 ;  /* 0x001580be04007988 */ /* 0x0003e80008000008 */
[----:B-1----:R-:W2:Y:S04]  /*8320*/  LDL.LU R193, [R1] ;  /* 0x0000000001c17983 */ /* 0x002ea80000300800 */
[----:B------:R-:W-:Y:S04]  /*8330*/  STS.U8 [R4+UR8+0xc80], R205 ;  /* 0x000c80cd04007988 */ /* 0x000fe80008000008 */
[----:B------:R-:W4:Y:S04]  /*8340*/  LDL.LU R190, [R1+0x34] ;  /* 0x0000340001be7983 */ /* 0x000f280000300800 */
[----:B------:R1:W-:Y:S04]  /*8350*/  STS.U8 [R4+UR8+0x1680], R191 ;  /* 0x001680bf04007988 */ /* 0x0003e80008000008 */
[----:B-1----:R-:W2:Y:S04]  /*8360*/  LDL.LU R191, [R1+0x24] ;  /* 0x0000240001bf7983 */ /* 0x002ea80000300800 */
[----:B------:R-:W4:Y:S04]  /*8370*/  LDL.LU R206, [R1+0x64] ;  /* 0x0000640001ce7983 */ /* 0x000f280000300800 */
[----:B------:R-:W4:Y:S01]  /*8380*/  LDL.LU R205, [R1+0x30] ;  /* 0x0000300001cd7983 */ /* 0x000f220000300800 */
[----:B0-----:R-:W-:-:S05]  /*8390*/  IADD3 R188, P1, R188, UR12, RZ ;  /* 0x0000000cbcbc7c10 */ /* 0x001fca000ff3e0ff */
[----:B------:R-:W-:Y:S04]  /*83a0*/  STL [R1+0x4], R188 ;  /* 0x000004bc01007387 */ /* 0x000fe80000100800 */
[----:B------:R0:W-:Y:S04]  /*83b0*/  STL [R1+0xc], R249 ;  /* 0x00000cf901007387 */ /* 0x0001e80000100800 */
[----:B0-----:R-:W4:Y:S01]  /*83c0*/  LDL.LU R249, [R1+0x114] ;  /* 0x0001140001f97983 */ /* 0x001f220000300800 */
[----:B------:R-:W-:Y:S02]  /*83d0*/  IADD3 R20, P6, R20, UR12, RZ ;  /* 0x0000000c14147c10 */ /* 0x000fe4000ffde0ff */
[----:B------:R-:W-:-:S02]  /*83e0*/  IADD3 R3, P5, R3, UR12, RZ ;  /* 0x0000000c03037c10 */ /* 0x000fc4000ffbe0ff */
[----:B------:R-:W-:Y:S02]  /*83f0*/  IADD3 R153, P4, R153, UR12, RZ ;  /* 0x0000000c99997c10 */ /* 0x000fe4000ff9e0ff */
[----:B------:R-:W-:Y:S02]  /*8400*/  IADD3 R152, P3, R152, UR12, RZ ;  /* 0x0000000c98987c10 */ /* 0x000fe4000ff7e0ff */
[----:B------:R-:W-:Y:S02]  /*8410*/  IADD3.X R156, R156, UR13, RZ, P6, !PT ;  /* 0x0000000d9c9c7c10 */ /* 0x000fe4000b7fe4ff */
[----:B------:R-:W-:Y:S02]  /*8420*/  IADD3.X R154, R154, UR13, RZ, P5, !PT ;  /* 0x0000000d9a9a7c10 */ /* 0x000fe4000affe4ff */
[----:B------:R-:W-:Y:S02]  /*8430*/  IADD3 R157, P6, R157, UR12, RZ ;  /* 0x0000000c9d9d7c10 */ /* 0x000fe4000ffde0ff */
[----:B------:R-:W-:-:S02]  /*8440*/  IADD3.X R166, R166, UR13, RZ, P4, !PT ;  /* 0x0000000da6a67c10 */ /* 0x000fc4000a7fe4ff */
[----:B------:R-:W-:Y:S02]  /*8450*/  IADD3 R155, P5, R155, UR12, RZ ;  /* 0x0000000c9b9b7c10 */ /* 0x000fe4000ffbe0ff */
[----:B------:R-:W-:Y:S02]  /*8460*/  IADD3.X R164, R164, UR13, RZ, P3, !PT ;  /* 0x0000000da4a47c10 */ /* 0x000fe40009ffe4ff */
[----:B------:R-:W-:Y:S02]  /*8470*/  IADD3 R167, P4, R167, UR12, RZ ;  /* 0x0000000ca7a77c10 */ /* 0x000fe4000ff9e0ff */
[----:B------:R-:W-:Y:S02]  /*8480*/  IADD3 R165, P3, R165, UR12, RZ ;  /* 0x0000000ca5a57c10 */ /* 0x000fe4000ff7e0ff */
[----:B------:R-:W-:Y:S02]  /*8490*/  IADD3.X R170, R170, UR13, RZ, P6, !PT ;  /* 0x0000000daaaa7c10 */ /* 0x000fe4000b7fe4ff */
[----:B------:R-:W-:-:S02]  /*84a0*/  IADD3.X R168, R168, UR13, RZ, P5, !PT ;  /* 0x0000000da8a87c10 */ /* 0x000fc4000affe4ff */
[----:B------:R-:W-:Y:S02]  /*84b0*/  IADD3 R171, P6, R171, UR12, RZ ;  /* 0x0000000cabab7c10 */ /* 0x000fe4000ffde0ff */
[----:B------:R-:W-:Y:S02]  /*84c0*/  IADD3.X R180, R180, UR13, RZ, P4, !PT ;  /* 0x0000000db4b47c10 */ /* 0x000fe4000a7fe4ff */
[----:B------:R-:W-:Y:S02]  /*84d0*/  IADD3 R169, P5, R169, UR12, RZ ;  /* 0x0000000ca9a97c10 */ /* 0x000fe4000ffbe0ff */
[----:B------:R-:W-:Y:S02]  /*84e0*/  IADD3.X R178, R178, UR13, RZ, P3, !PT ;  /* 0x0000000db2b27c10 */ /* 0x000fe40009ffe4ff */
[----:B------:R-:W-:Y:S02]  /*84f0*/  IADD3 R181, P4, R181, UR12, RZ ;  /* 0x0000000cb5b57c10 */ /* 0x000fe4000ff9e0ff */
[----:B------:R-:W-:-:S02]  /*8500*/  IADD3 R179, P3, R179, UR12, RZ ;  /* 0x0000000cb3b37c10 */ /* 0x000fc4000ff7e0ff */
[----:B------:R-:W-:Y:S02]  /*8510*/  IADD3.X R184, R184, UR13, RZ, P6, !PT ;  /* 0x0000000db8b87c10 */ /* 0x000fe4000b7fe4ff */
[----:B------:R-:W-:Y:S02]  /*8520*/  IADD3.X R182, R182, UR13, RZ, P5, !PT ;  /* 0x0000000db6b67c10 */ /* 0x000fe4000affe4ff */
[----:B------:R-:W-:Y:S02]  /*8530*/  IADD3 R185, P6, R185, UR12, RZ ;  /* 0x0000000cb9b97c10 */ /* 0x000fe4000ffde0ff */
[----:B------:R-:W-:Y:S02]  /*8540*/  IADD3.X R13, R13, UR13, RZ, P4, !PT ;  /* 0x0000000d0d0d7c10 */ /* 0x000fe4000a7fe4ff */
[----:B------:R-:W-:Y:S02]  /*8550*/  IADD3 R183, P5, R183, UR12, RZ ;  /* 0x0000000cb7b77c10 */ /* 0x000fe4000ffbe0ff */
[----:B------:R-:W-:-:S02]  /*8560*/  IADD3.X R14, R14, UR13, RZ, P3, !PT ;  /* 0x0000000d0e0e7c10 */ /* 0x000fc40009ffe4ff */
        /* <DEDUP_REMOVED lines=17> */
[----:B------:R-:W-:Y:S01]  /*8680*/  IADD3 R244, P3, R244, UR12, RZ ;  /* 0x0000000cf4f47c10 */ /* 0x000fe2000ff7e0ff */
[----:B------:R0:W-:Y:S01]  /*8690*/  STS.U8 [R4+UR8+0xb80], R204 ;  /* 0x000b80cc04007988 */ /* 0x0001e20008000008 */
[----:B------:R-:W-:-:S02]  /*86a0*/  IADD3.X R235, R235, UR13, RZ, P6, !PT ;  /* 0x0000000debeb7c10 */ /* 0x000fc4000b7fe4ff */
[----:B------:R-:W-:Y:S01]  /*86b0*/  IADD3.X R233, R233, UR13, RZ, P5, !PT ;  /* 0x0000000de9e97c10 */ /* 0x000fe2000affe4ff */
[----:B------:R1:W-:Y:S01]  /*86c0*/  STS.U8 [R4+UR8+0xa80], R203 ;  /* 0x000a80cb04007988 */ /* 0x0003e20008000008 */
[----:B------:R-:W-:Y:S02]  /*86d0*/  IADD3 R250, P6, R250, UR12, RZ ;  /* 0x0000000cfafa7c10 */ /* 0x000fe4000ffde0ff */
[----:B------:R-:W-:Y:S01]  /*86e0*/  IADD3.X R245, R245, UR13, RZ, P4, !PT ;  /* 0x0000000df5f57c10 */ /* 0x000fe2000a7fe4ff */
[----:B------:R2:W-:Y:S01]  /*86f0*/  STS.U8 [R4+UR8+0x980], R202 ;  /* 0x000980ca04007988 */ /* 0x0005e20008000008 */
[----:B------:R-:W-:Y:S02]  /*8700*/  IADD3 R248, P5, R248, UR12, RZ ;  /* 0x0000000cf8f87c10 */ /* 0x000fe4000ffbe0ff */
[----:B------:R-:W-:Y:S01]  /*8710*/  IADD3.X R243, R243, UR13, RZ, P3, !PT ;  /* 0x0000000df3f37c10 */ /* 0x000fe20009ffe4ff */
[----:B0-----:R-:W4:Y:S01]  /*8720*/  LDL.LU R204, [R1+0x74] ;  /* 0x0000740001cc7983 */ /* 0x001f220000300800 */
[----:B------:R-:W-:-:S02]  /*8730*/  IADD3 R19, P4, R19, UR12, RZ ;  /* 0x0000000c13137c10 */ /* 0x000fc4000ff9e0ff */
[----:B---3--:R-:W-:Y:S01]  /*8740*/  IADD3 R189, P3, R189, UR12, RZ ;  /* 0x0000000cbdbd7c10 */ /* 0x008fe2000ff7e0ff */
[----:B-1----:R-:W3:Y:S01]  /*8750*/  LDL.LU R203, [R1+0x40] ;  /* 0x0000400001cb7983 */ /* 0x002ee20000300800 */
[----:B------:R-:W-:-:S03]  /*8760*/  IADD3.X R247, R247, UR13, RZ, P5, !PT ;  /* 0x0000000df7f77c10 */ /* 0x000fc6000affe4ff */
[----:B------:R0:W-:Y:S01]  /*8770*/  STS.U8 [R4+UR8+0x1f80], R209 ;  /* 0x001f80d104007988 */ /* 0x0001e20008000008 */
[----:B--2---:R-:W-:-:S03]  /*8780*/  IADD3 R191, P5, R191, UR12, RZ ;  /* 0x0000000cbfbf7c10 */ /* 0x004fc6000ffbe0ff */
[----:B------:R-:W2:Y:S04]  /*8790*/  LDL.LU R202, [R1+0x7c] ;  /* 0x00007c0001ca7983 */ /* 0x000ea80000300800 */
[----:B0-----:R-:W2:Y:S04]  /*87a0*/  LDL.LU R209, [R1+0x84] ;  /* 0x0000840001d17983 */ /* 0x001ea80000300800 */
[----:B------:R-:W2:Y:S04]  /*87b0*/  LDL.LU R188, [R1+0x50] ;  /* 0x0000500001bc7983 */ /* 0x000ea80000300800 */
[----:B------:R0:W-:Y:S04]  /*87c0*/  STL [R1+0x1c], R19 ;  /* 0x00001c1301007387 */ /* 0x0001e80000100800 */
[----:B------:R1:W-:Y:S04]  /*87d0*/  STL [R1+0x14], R189 ;  /* 0x000014bd01007387 */ /* 0x0003e80000100800 */
[----:B0-----:R-:W3:Y:S04]  /*87e0*/  LDL.LU R19, [R1+0x110] ;  /* 0x0001100001137983 */ /* 0x001ee80000300800 */
[----:B-1----:R-:W2:Y:S01]  /*87f0*/  LDL.LU R189, [R1+0x94] ;  /* 0x0000940001bd7983 */ /* 0x002ea20000300800 */
[----:B----4-:R-:W-:-:S02]  /*8800*/  IADD3.X R249, R249, UR13, RZ, P6, !PT ;  /* 0x0000000df9f97c10 */ /* 0x010fc4000b7fe4ff */
[----:B------:R-:W-:-:S05]  /*8810*/  IADD3 R2, P6, R2, UR12, RZ ;  /* 0x0000000c02027c10 */ /* 0x000fca000ffde0ff */
[----:B------:R0:W-:Y:S04]  /*8820*/  STL [R1+0x2c], R2 ;  /* 0x00002c0201007387 */ /* 0x0001e80000100800 */
[----:B------:R-:W-:Y:S04]  /*8830*/  STL [R1+0x24], R191 ;  /* 0x000024bf01007387 */ /* 0x000fe80000100800 */
[----:B0-----:R-:W4:Y:S01]  /*8840*/  LDL.LU R2, [R1+0x10c] ;  /* 0x00010c0001027983 */ /* 0x001f220000300800 */
[----:B------:R-:W-:-:S04]  /*8850*/  IADD3 R21, P0, R21, UR12, RZ ;  /* 0x0000000c15157c10 */ /* 0x000fc8000ff1e0ff */
[----:B------:R-:W-:Y:S02]  /*8860*/  IADD3.X R158, R158, UR13, RZ, P0, !PT ;  /* 0x0000000d9e9e7c10 */ /* 0x000fe400087fe4ff */
        /* <DEDUP_REMOVED lines=10> */
[----:B------:R-:W-:Y:S02]  /*8910*/  IADD3 R252, P0, R252, UR12, RZ ;  /* 0x0000000cfcfc7c10 */ /* 0x000fe4000ff1e0ff */
[----:B------:R-:W-:Y:S02]  /*8920*/  IADD3.X R18, R18, UR13, RZ, P2, !PT ;  /* 0x0000000d12127c10 */ /* 0x000fe400097fe4ff */
[----:B------:R-:W-:Y:S02]  /*8930*/  IADD3.X R251, R251, UR13, RZ, P0, !PT ;  /* 0x0000000dfbfb7c10 */ /* 0x000fe400087fe4ff */
[----:B------:R-:W-:Y:S02]  /*8940*/  IADD3 R190, P0, R190, UR12, RZ ;  /* 0x0000000cbebe7c10 */ /* 0x000fe4000ff1e0ff */
[----:B------:R-:W-:-:S02]  /*8950*/  IADD3.X R193, R193, UR13, RZ, P1, !PT ;  /* 0x0000000dc1c17c10 */ /* 0x000fc40008ffe4ff */
[----:B------:R-:W-:Y:S01]  /*8960*/  IADD3 R187, P1, R187, UR12, RZ ;  /* 0x0000000cbbbb7c10 */ /* 0x000fe2000ff3e0ff */
[----:B------:R-:W-:Y:S01]  /*8970*/  STL [R1+0x34], R190 ;  /* 0x000034be01007387 */ /* 0x000fe20000100800 */
[----:B------:R-:W-:Y:S02]  /*8980*/  IADD3.X R211, R211, UR13, RZ, P3, !PT ;  /* 0x0000000dd3d37c10 */ /* 0x000fe40009ffe4ff */
[----:B------:R-:W-:Y:S01]  /*8990*/  IADD3 R192, P2, R192, UR12, RZ ;  /* 0x0000000cc0c07c10 */ /* 0x000fe2000ff5e0ff */
[----:B------:R0:W-:Y:S01]  /*89a0*/  STL [R1+0x8], R18 ;  /* 0x0000081201007387 */ /* 0x0001e20000100800 */
[----:B------:R-:W-:-:S03]  /*89b0*/  IADD3.X R5, R5, UR13, RZ, P4, !PT ;  /* 0x0000000d05057c10 */ /* 0x000fc6000a7fe4ff */
[----:B------:R-:W-:Y:S04]  /*89c0*/  STL [R1], R193 ;  /* 0x000000c101007387 */ /* 0x000fe80000100800 */
[----:B0-----:R-:W2:Y:S04]  /*89d0*/  LDL.LU R18, [R1+0x108] ;  /* 0x0001080001127983 */ /* 0x001ea80000300800 */
[----:B------:R0:W-:Y:S01]  /*89e0*/  STL [R1+0x3c], R187 ;  /* 0x00003cbb01007387 */ /* 0x0001e20000100800 */
[----:B----4-:R-:W-:-:S03]  /*89f0*/  IADD3 R2, P3, R2, UR12, RZ ;  /* 0x0000000c02027c10 */ /* 0x010fc6000ff7e0ff */
[----:B------:R-:W-:Y:S01]  /*8a00*/  STS.U8 [R4+UR8+0x1780], R194 ;  /* 0x001780c204007988 */ /* 0x000fe20008000008 */
[----:B------:R-:W-:Y:S01]  /*8a10*/  IADD3 R210, P4, R210, UR12, RZ ;  /* 0x0000000cd2d27c10 */ /* 0x000fe2000ff9e0ff */
[----:B------:R-:W-:Y:S01]  /*8a20*/  UMOV UR5, 0xc0000010 ;  /* 0xc000001000057882 */ /* 0x000fe20000000000 */
[----:B------:R-:W-:Y:S01]  /*8a30*/  IADD3.X R7, R7, UR13, RZ, P6, !PT ;  /* 0x0000000d07077c10 */ /* 0x000fe2000b7fe4ff */
[----:B------:R1:W-:Y:S01]  /*8a40*/  STL [R1+0x4c], R2 ;  /* 0x00004c0201007387 */ /* 0x0003e20000100800 */
[----:B------:R-:W-:Y:S01]  /*8a50*/  IADD3.X R208, R208, UR13, RZ, P5, !PT ;  /* 0x0000000dd0d07c10 */ /* 0x000fe2000affe4ff */
[----:B------:R-:W-:Y:S01]  /*8a60*/  UMOV UR7, 0xc0000010 ;  /* 0xc000001000077882 */ /* 0x000fe20000000000 */
[----:B------:R-:W-:Y:S01]  /*8a70*/  IADD3.X R205, R205, UR13, RZ, P0, !PT ;  /* 0x0000000dcdcd7c10 */ /* 0x000fe200087fe4ff */
[----:B------:R-:W-:Y:S01]  /*8a80*/  STL [R1+0x44], R192 ;  /* 0x000044c001007387 */ /* 0x000fe20000100800 */
[----:B------:R-:W-:Y:S01]  /*8a90*/  IADD3.X R8, R8, UR13, RZ, P1, !PT ;  /* 0x0000000d08087c10 */ /* 0x000fe20008ffe4ff */
[----:B0-----:R-:W0:Y:S02]  /*8aa0*/  LDC R187, c[0x0][0x238] ;  /* 0x00008e00ffbb7b82 */ /* 0x001e240000000800 */
[----:B-1----:R-:W4:Y:S04]  /*8ab0*/  LDL.LU R2, [R1+0x104] ;  /* 0x0001040001027983 */ /* 0x002f280000300800 */
[----:B------:R-:W-:Y:S04]  /*8ac0*/  STL [R1+0x10], R211 ;  /* 0x000010d301007387 */ /* 0x000fe80000100800 */
[----:B------:R1:W-:Y:S04]  /*8ad0*/  STL [R1+0x18], R5 ;  /* 0x0000180501007387 */ /* 0x0003e80000100800 */
[----:B-1----:R-:W3:Y:S01]  /*8ae0*/  LDL.LU R5, [R1+0x100] ;  /* 0x0001000001057983 */ /* 0x002ee20000300800 */
[----:B------:R-:W-:-:S02]  /*8af0*/  IADD3 R207, P5, R207, UR12, RZ ;  /* 0x0000000ccfcf7c10 */ /* 0x000fc4000ffbe0ff */
[----:B------:R-:W-:Y:S01]  /*8b00*/  IADD3 R206, P6, R206, UR12, RZ ;  /* 0x0000000ccece7c10 */ /* 0x000fe2000ffde0ff */
[----:B------:R-:W-:Y:S04]  /*8b10*/  STL [R1+0x54], R210 ;  /* 0x000054d201007387 */ /* 0x000fe80000100800 */
[----:B------:R1:W-:Y:S04]  /*8b20*/  STL [R1+0x28], R7 ;  /* 0x0000280701007387 */ /* 0x0003e80000100800 */
[----:B------:R-:W-:Y:S04]  /*8b30*/  STL [R1+0x20], R208 ;  /* 0x000020d001007387 */ /* 0x000fe80000100800 */
[----:B-1----:R-:W4:Y:S04]  /*8b40*/  LDL.LU R7, [R1+0xfc] ;  /* 0x0000fc0001077983 */ /* 0x002f280000300800 */
[----:B------:R-:W-:Y:S01]  /*8b50*/  STL [R1+0x5c], R207 ;  /* 0x00005ccf01007387 */ /* 0x000fe20000100800 */
[----:B---3--:R-:W-:-:S05]  /*8b60*/  IADD3 R5, P0, R5, UR12, RZ ;  /* 0x0000000c05057c10 */ /* 0x008fca000ff1e0ff */
[----:B------:R1:W-:Y:S04]  /*8b70*/  STL [R1+0x6c], R5 ;  /* 0x00006c0501007387 */ /* 0x0003e80000100800 */
[----:B------:R-:W-:Y:S04]  /*8b80*/  STL [R1+0x64], R206 ;  /* 0x000064ce01007387 */ /* 0x000fe80000100800 */
[----:B-1----:R-:W3:Y:S04]  /*8b90*/  LDL.LU R5, [R1+0xf8] ;  /* 0x0000f80001057983 */ /* 0x002ee80000300800 */
[----:B------:R-:W-:Y:S04]  /*8ba0*/  STL [R1+0x30], R205 ;  /* 0x000030cd01007387 */ /* 0x000fe80000100800 */
[----:B------:R1:W-:Y:S04]  /*8bb0*/  STL [R1+0x38], R8 ;  /* 0x0000380801007387 */ /* 0x0003e80000100800 */
[----:B-1----:R-:W4:Y:S01]  /*8bc0*/  LDL.LU R8, [R1+0xf4] ;  /* 0x0000f40001087983 */ /* 0x002f220000300800 */
[----:B------:R-:W-:-:S02]  /*8bd0*/  IADD3 R204, P1, R204, UR12, RZ ;  /* 0x0000000ccccc7c10 */ /* 0x000fc4000ff3e0ff */
[----:B------:R-:W-:Y:S02]  /*8be0*/  IADD3.X R19, R19, UR13, RZ, P3, !PT ;  /* 0x0000000d13137c10 */ /* 0x000fe40009ffe4ff */
[----:B------:R-:W-:Y:S01]  /*8bf0*/  IADD3.X R203, R203, UR13, RZ, P2, !PT ;  /* 0x0000000dcbcb7c10 */ /* 0x000fe200097fe4ff */
[----:B------:R-:W-:Y:S01]  /*8c00*/  STL [R1+0x74], R204 ;  /* 0x000074cc01007387 */ /* 0x000fe20000100800 */
[----:B--2---:R-:W-:Y:S02]  /*8c10*/  IADD3 R202, P2, R202, UR12, RZ ;  /* 0x0000000ccaca7c10 */ /* 0x004fe4000ff5e0ff */
[----:B------:R-:W-:Y:S01]  /*8c20*/  IADD3.X R188, R188, UR13, RZ, P4, !PT ;  /* 0x0000000dbcbc7c10 */ /* 0x000fe2000a7fe4ff */
[----:B------:R1:W-:Y:S01]  /*8c30*/  STL [R1+0x48], R19 ;  /* 0x0000481301007387 */ /* 0x0003e20000100800 */
[----:B------:R-:W-:-:S03]  /*8c40*/  IADD3 R209, P3, R209, UR12, RZ ;  /* 0x0000000cd1d17c10 */ /* 0x000fc6000ff7e0ff */
[----:B------:R-:W-:Y:S01]  /*8c50*/  STL [R1+0x40], R203 ;  /* 0x000040cb01007387 */ /* 0x000fe20000100800 */
[----:B------:R-:W-:-:S03]  /*8c60*/  IADD3.X R18, R18, UR13, RZ, P5, !PT ;  /* 0x0000000d12127c10 */ /* 0x000fc6000affe4ff */
[----:B-1----:R-:W2:Y:S04]  /*8c70*/  LDL.LU R19, [R1+0xf0] ;  /* 0x0000f00001137983 */ /* 0x002ea80000300800 */
[----:B------:R-:W-:Y:S01]  /*8c80*/  STL [R1+0x7c], R202 ;  /* 0x00007cca01007387 */ /* 0x000fe20000100800 */
[----:B----4-:R-:W-:-:S05]  /*8c90*/  IADD3 R8, P4, R8, UR12, RZ ;  /* 0x0000000c08087c10 */ /* 0x010fca000ff9e0ff */
[----:B------:R1:W-:Y:S04]  /*8ca0*/  STL [R1+0x8c], R8 ;  /* 0x00008c0801007387 */ /* 0x0003e80000100800 */
[----:B------:R-:W-:Y:S04]  /*8cb0*/  STL [R1+0x84], R209 ;  /* 0x000084d101007387 */ /* 0x000fe80000100800 */
[----:B-1----:R-:W4:Y:S04]  /*8cc0*/  LDL.LU R8, [R1+0xec] ;  /* 0x0000ec0001087983 */ /* 0x002f280000300800 */
[----:B------:R-:W-:Y:S04]  /*8cd0*/  STL [R1+0x50], R188 ;  /* 0x000050bc01007387 */ /* 0x000fe80000100800 */
[----:B------:R1:W-:Y:S04]  /*8ce0*/  STL [R1+0x58], R18 ;  /* 0x0000581201007387 */ /* 0x0003e80000100800 */
[----:B-1----:R-:W3:Y:S01]  /*8cf0*/  LDL.LU R18, [R1+0xe8] ;  /* 0x0000e80001127983 */ /* 0x002ee20000300800 */
[----:B--2---:R-:W-:-:S02]  /*8d00*/  IADD3.X R19, R19, UR13, RZ, P6, !PT ;  /* 0x0000000d13137c10 */ /* 0x004fc4000b7fe4ff */
[----:B------:R-:W-:Y:S02]  /*8d10*/  IADD3 R189, P5, R189, UR12, RZ ;  /* 0x0000000cbdbd7c10 */ /* 0x000fe4000ffbe0ff */
[----:B------:R-:W-:Y:S01]  /*8d20*/  IADD3.X R2, R2, UR13, RZ, P0, !PT ;  /* 0x0000000d02027c10 */ /* 0x000fe200087fe4ff */
[----:B------:R1:W-:Y:S04]  /*8d30*/  STL [R1+0x60], R19 ;  /* 0x0000601301007387 */ /* 0x0003e80000100800 */
[----:B-1----:R-:W2:Y:S04]  /*8d40*/  LDL.LU R19, [R1+0xe4] ;  /* 0x0000e40001137983 */ /* 0x002ea80000300800 */
[----:B------:R-:W-:Y:S04]  /*8d50*/  STL [R1+0x94], R189 ;  /* 0x000094bd01007387 */ /* 0x000fe80000100800 */
[----:B------:R1:W-:Y:S04]  /*8d60*/  STL [R1+0x68], R2 ;  /* 0x0000680201007387 */ /* 0x0003e80000100800 */
[----:B-1----:R1:W5:Y:S01]  /*8d70*/  LDL.LU R2, [R1+0xe0] ;  /* 0x0000e00001027983 */ /* 0x0023620000300800 */
[----:B------:R-:W-:-:S03]  /*8d80*/  IADD3.X R7, R7, UR13, RZ, P2, !PT ;  /* 0x0000000d07077c10 */ /* 0x000fc600097fe4ff */
[----:B------:R-:W-:Y:S04]  /*8d90*/  STS.U8 [R4+UR8+0x1880], R195 ;  /* 0x001880c304007988 */ /* 0x000fe80008000008 */
[----:B------:R-:W-:Y:S04]  /*8da0*/  STS.U8 [R4+UR8+0x1980], R196 ;  /* 0x001980c404007988 */ /* 0x000fe80008000008 */
[----:B------:R-:W-:Y:S04]  /*8db0*/  STS.U8 [R4+UR8+0x1a80], R197 ;  /* 0x001a80c504007988 */ /* 0x000fe80008000008 */
[----:B------:R-:W-:Y:S04]  /*8dc0*/  STS.U8 [R4+UR8+0x1b80], R198 ;  /* 0x001b80c604007988 */ /* 0x000fe80008000008 */
[----:B------:R-:W-:Y:S04]  /*8dd0*/  STS.U8 [R4+UR8+0x1c80], R199 ;  /* 0x001c80c704007988 */ /* 0x000fe80008000008 */
[----:B------:R-:W-:Y:S04]  /*8de0*/  STS.U8 [R4+UR8+0x1d80], R200 ;  /* 0x001d80c804007988 */ /* 0x000fe80008000008 */
[----:B------:R-:W-:Y:S01]  /*8df0*/  STS.U8 [R4+UR8+0x1e80], R201 ;  /* 0x001e80c904007988 */ /* 0x000fe20008000008 */
[----:B------:R0:W-:Y:S06]  /*8e00*/  MEMBAR.ALL.CTA ;  /* 0x0000000000007992 */ /* 0x0001ec0000008000 */
[----:B0-----:R-:W0:Y:S02]  /*8e10*/  FENCE.VIEW.ASYNC.S ;  /* 0x00000000000073c6 */ /* 0x001e240000000000 */
[----:B0-----:R-:W-:Y:S06]  /*8e20*/  BAR.SYNC.DEFER_BLOCKING 0x0 ;  /* 0x0000000000007b1d */ /* 0x001fec0000010000 */
[----:B------:R-:W-:-:S06]  /*8e30*/  WARPGROUP.ARRIVE ;  /* 0x00000000000079c5 */ /* 0x000fcc0000000000 */
[----:B------:R-:W-:Y:S01]  /*8e40*/  QGMMA.64x256x32.F32.E4M3.E4M3 R24, gdesc[UR4], R24, gsb0 ;  /* 0x03e00000041879f3 */ /* 0x000fe20008000818 */
[----:B---3--:R-:W-:-:S05]  /*8e50*/  IADD3.X R18, R18, UR13, RZ, P1, !PT ;  /* 0x0000000d12127c10 */ /* 0x008fca0008ffe4ff */
[----:B------:R0:W-:Y:S04]  /*8e60*/  STL [R1+0x70], R18 ;  /* 0x0000701201007387 */ /* 0x0001e80000100800 */
[----:B0-----:R-:W3:Y:S04]  /*8e70*/  LDL.LU R18, [R1+0xdc] ;  /* 0x0000dc0001127983 */ /* 0x001ee80000300800 */
[----:B------:R0:W-:Y:S04]  /*8e80*/  STL [R1+0x78], R7 ;  /* 0x0000780701007387 */ /* 0x0001e80000100800 */
[----:B0-----:R-:W3:Y:S01]  /*8e90*/  LDL.LU R7, [R1+0xd8] ;  /* 0x0000d80001077983 */ /* 0x001ee20000300800 */
[----:B--2---:R-:W-:-:S02]  /*8ea0*/  IADD3.X R19, R19, UR13, RZ, P3, !PT ;  /* 0x0000000d13137c10 */ /* 0x004fc40009ffe4ff */
[----:B------:R-:W-:-:S03]  /*8eb0*/  IADD3.X R5, R5, UR13, RZ, P4, !PT ;  /* 0x0000000d05057c10 */ /* 0x000fc6000a7fe4ff */
[----:B------:R0:W-:Y:S04]  /*8ec0*/  STL [R1+0x80], R19 ;  /* 0x0000801301007387 */ /* 0x0001e80000100800 */
[----:B0-----:R1:W5:Y:S04]  /*8ed0*/  LDL.LU R19, [R1+0xd4] ;  /* 0x0000d40001137983 */ /* 0x0013680000300800 */
[----:B------:R0:W-:Y:S02]  /*8ee0*/  STL [R1+0x88], R5 ;  /* 0x0000880501007387 */ /* 0x0001e40000100800 */
[----:B0-----:R-:W0:Y:S01]  /*8ef0*/  S2R R5, SR_TID.X ;  /* 0x0000000000057919 */ /* 0x001e220000002100 */
[----:B------:R-:W-:-:S05]  /*8f00*/  VIADD R6, R6, 0xffffffff ;  /* 0xffffffff06067836 */ /* 0x000fca0000000000 */
[----:B------:R-:W-:Y:S01]  /*8f10*/  ISETP.NE.U32.AND P0, PT, R6, RZ, PT ;  /* 0x000000ff0600720c */ /* 0x000fe20003f05070 */
[----:B------:R-:W-:Y:S01]  /*8f20*/  IMAD.SHL.U32 R187, R187, 0x20, RZ ;  /* 0x00000020bbbb7824 */ /* 0x000fe200078e00ff */
[----:B------:R-:W-:-:S04]  /*8f30*/  UIADD3 UR9, UR9, -0x20, URZ ;  /* 0xffffffe009097890 */ /* 0x000fc8000fffe03f */
[----:B----4-:R-:W-:Y:S01]  /*8f40*/  IADD3 R8, P6, R187, R8, RZ ;  /* 0x00000008bb087210 */ /* 0x010fe20007fde0ff */
[----:B------:R-:W-:Y:S02]  /*8f50*/  WARPGROUP.DEPBAR.LE gsb0, 0x0 ;  /* 0x00008000000079c5 */ /* 0x000fe40000010000 */
[----:B0-----:R-:W-:Y:S02]  /*8f60*/  LOP3.LUT R5, R5, 0x1f, RZ, 0xc0, !PT ;  /* 0x0000001f05057812 */ /* 0x001fe400078ec0ff */
[----:B---3--:R-:W-:-:S05]  /*8f70*/  IADD3.X R18, R18, UR13, RZ, P5, !PT ;  /* 0x0000000d12127c10 */ /* 0x008fca000affe4ff */
[----:B------:R0:W-:Y:S02]  /*8f80*/  STL [R1+0x90], R18 ;  /* 0x0000901201007387 */ /* 0x0001e40000100800 */
[----:B0-----:R-:W0:Y:S01]  /*8f90*/  S2R R18, SR_TID.X ;  /* 0x0000000000127919 */ /* 0x001e220000002100 */
[----:B------:R-:W-:Y:S02]  /*8fa0*/  LEA.HI.X.SX32 R7, R187, R7, 0x1, P6 ;  /* 0x00000007bb077211 */ /* 0x000fe400030f0eff */
[----:B0-----:R-:W-:-:S04]  /*8fb0*/  SHF.R.U32.HI R18, RZ, 0x6, R18 ;  /* 0x00000006ff127819 */ /* 0x001fc80000011612 */
[----:B------:R-:W-:Y:S01]  /*8fc0*/  SGXT.U32 R18, R18, 0x1 ;  /* 0x000000011212781a */ /* 0x000fe20000000000 */
[----:B-1----:R-:W-:Y:S06]  /*8fd0*/  @P0 BRA `(.L_x_1) ;  /* 0xffffffc800100947 */ /* 0x002fec000383ffff */
.L_x_0:
[----:B------:R-:W0:Y:S01]  /*8fe0*/  S2R R4, SR_TID.X ;  /* 0x0000000000047919 */ /* 0x000e220000002100 */
[----:B------:R-:W-:Y:S01]  /*8ff0*/  F2FP.SATFINITE.E4M3.F32.PACK_AB_MERGE_C R24, R25, R24, RZ ;  /* 0x000000181918723e */ /* 0x000fe200048070ff */
[----:B------:R-:W-:Y:S01]  /*9000*/  ULDC UR4, c[0x0][0x244] ;  /* 0x0000910000047ab9 */ /* 0x000fe20000000800 */
[----:B------:R-:W-:Y:S01]  /*9010*/  F2FP.SATFINITE.E4M3.F32.PACK_AB_MERGE_C R28, R29, R28, RZ ;  /* 0x0000001c1d1c723e */ /* 0x000fe200048070ff */
[----:B------:R-:W1:Y:S01]  /*9020*/  S2R R187, SR_TID.X ;  /* 0x0000000000bb7919 */ /* 0x000e620000002100 */
[----:B------:R-:W-:Y:S01]  /*9030*/  F2FP.SATFINITE.E4M3.F32.PACK_AB_MERGE_C R32, R33, R32, RZ ;  /* 0x000000202120723e */ /* 0x000fe200048070ff */
[----:B------:R-:W-:Y:S01]  /*9040*/  ULDC.64 UR6, c[0x0][0x228] ;  /* 0x00008a0000067ab9 */ /* 0x000fe20000000a00 */
[----:B------:R-:W-:Y:S01]  /*9050*/  F2FP.SATFINITE.E4M3.F32.PACK_AB_MERGE_C R42, R43, R42, RZ ;  /* 0x0000002a2b2a723e */ /* 0x000fe200048070ff */
[----:B------:R-:W2:Y:S01]  /*9060*/  S2R R189, SR_TID.X ;  /* 0x0000000000bd7919 */ /* 0x000ea20000002100 */
[----:B------:R-:W-:Y:S01]  /*9070*/  F2FP.SATFINITE.E4M3.F32.PACK_AB_MERGE_C R46, R47, R46, RZ ;  /* 0x0000002e2f2e723e */ /* 0x000fe200048070ff */
[----:B------:R-:W-:Y:S01]  /*9080*/  ULDC UR9, c[0x0][0x22c] ;  /* 0x00008b0000097ab9 */ /* 0x000fe20000000800 */
[----:B------:R-:W-:Y:S01]  /*9090*/  F2FP.SATFINITE.E4M3.F32.PACK_AB_MERGE_C R50, R51, R50, RZ ;  /* 0x000000323332723e */ /* 0x000fe200048070ff */
[----:B------:R-:W3:Y:S01]  /*90a0*/  LDL.LU R171, [R1+0x9c] ;  /* 0x00009c0001ab7983 */ /* 0x000ee20000300800 */
[----:B------:R-:W-:-:S02]  /*90b0*/  F2FP.SATFINITE.E4M3.F32.PACK_AB_MERGE_C R26, R27, R26, RZ ;  /* 0x0000001a1b1a723e */ /* 0x000fc400048070ff */
[----:B------:R-:W-:Y:S02]  /*90c0*/  F2FP.SATFINITE.E4M3.F32.PACK_AB_MERGE_C R30, R31, R30, RZ ;  /* 0x0000001e1f1e723e */ /* 0x000fe400048070ff */
[----:B------:R-:W-:Y:S02]  /*90d0*/  F2FP.SATFINITE.E4M3.F32.PACK_AB_MERGE_C R34, R35, R34, RZ ;  /* 0x000000222322723e */ /* 0x000fe400048070ff */
[----:B------:R-:W-:Y:S02]  /*90e0*/  F2FP.SATFINITE.E4M3.F32.PACK_AB_MERGE_C R40, R41, R40, RZ ;  /* 0x000000282928723e */ /* 0x000fe400048070ff */
[----:B------:R-:W-:Y:S02]  /*90f0*/  F2FP.SATFINITE.E4M3.F32.PACK_AB_MERGE_C R44, R45, R44, RZ ;  /* 0x0000002c2d2c723e */ /* 0x000fe400048070ff */
[----:B------:R-:W-:Y:S02]  /*9100*/  F2FP.SATFINITE.E4M3.F32.PACK_AB_MERGE_C R48, R49, R48, RZ ;  /* 0x000000303130723e */ /* 0x000fe400048070ff */
[----:B------:R-:W-:-:S02]  /*9110*/  LOP3.LUT R10, R24, 0xffff, RZ, 0xc0, !PT ;  /* 0x0000ffff180a7812 */ /* 0x000fc400078ec0ff */
[----:B------:R-:W-:Y:S02]  /*9120*/  LOP3.LUT R15, R28, 0xffff, RZ, 0xc0, !PT ;  /* 0x0000ffff1c0f7812 */ /* 0x000fe400078ec0ff */
[----:B------:R-:W-:Y:S02]  /*9130*/  LOP3.LUT R154, R32, 0xffff, RZ, 0xc0, !PT ;  /* 0x0000ffff209a7812 */ /* 0x000fe400078ec0ff */
[----:B------:R-:W-:Y:S01]  /*9140*/  LOP3.LUT R21, R42, 0xffff, RZ, 0xc0, !PT ;  /* 0x0000ffff2a157812 */ /* 0x000fe200078ec0ff */
[----:B0-----:R-:W-:Y:S01]  /*9150*/  IMAD.SHL.U32 R3, R4, 0x80, RZ ;  /* 0x0000008004037824 */ /* 0x001fe200078e00ff */
[----:B------:R-:W-:Y:S01]  /*9160*/  LOP3.LUT R46, R46, 0xffff, RZ, 0xc0, !PT ;  /* 0x0000ffff2e2e7812 */ /* 0x000fe200078ec0ff */
[----:B-----5:R-:W-:Y:S01]  /*9170*/  IMAD.SHL.U32 R2, R4, 0x10, RZ ;  /* 0x0000001004027824 */ /* 0x020fe200078e00ff */
[----:B------:R-:W-:Y:S02]  /*9180*/  LOP3.LUT R50, R50, 0xffff, RZ, 0xc0, !PT ;  /* 0x0000ffff32327812 */ /* 0x000fe400078ec0ff */
[----:B------:R-:W-:Y:S01]  /*9190*/  LOP3.LUT R5, R3, 0x400, RZ, 0xc0, !PT ;  /* 0x0000040003057812 */ /* 0x000fe200078ec0ff */
[----:B------:R-:W-:Y:S01]  /*91a0*/  IMAD.SHL.U32 R3, R4, 0x8, RZ ;  /* 0x0000000804037824 */ /* 0x000fe200078e00ff */
[----:B------:R-:W-:-:S02]  /*91b0*/  LOP3.LUT R2, R2, 0x70, RZ, 0xc0, !PT ;  /* 0x0000007002027812 */ /* 0x000fc400078ec0ff */
[----:B------:R-:W-:Y:S02]  /*91c0*/  F2FP.SATFINITE.E4M3.F32.PACK_AB_MERGE_C R72, R73, R72, RZ ;  /* 0x000000484948723e */ /* 0x000fe400048070ff */
[----:B------:R-:W-:Y:S02]  /*91d0*/  IADD3 R2, R5, UR8, R2 ;  /* 0x0000000805027c10 */ /* 0x000fe4000fffe002 */
[----:B------:R-:W-:Y:S02]  /*91e0*/  LOP3.LUT R3, R3, 0x380, RZ, 0xc0, !PT ;  /* 0x0000038003037812 */ /* 0x000fe400078ec0ff */
[----:B------:R-:W-:Y:S02]  /*91f0*/  F2FP.SATFINITE.E4M3.F32.PACK_AB_MERGE_C R76, R77, R76, RZ ;  /* 0x0000004c4d4c723e */ /* 0x000fe400048070ff */
[----:B------:R-:W-:Y:S02]  /*9200*/  F2FP.SATFINITE.E4M3.F32.PACK_AB_MERGE_C R80, R81, R80, RZ ;  /* 0x000000505150723e */ /* 0x000fe400048070ff */
[----:B------:R-:W-:-:S02]  /*9210*/  LOP3.LUT R13, R26, 0xffff, RZ, 0xc0, !PT ;  /* 0x0000ffff1a0d7812 */ /* 0x000fc400078ec0ff */
[----:B------:R-:W-:Y:S02]  /*9220*/  LOP3.LUT R152, R30, 0xffff, RZ, 0xc0, !PT ;  /* 0x0000ffff1e987812 */ /* 0x000fe400078ec0ff */
[----:B------:R-:W-:Y:S02]  /*9230*/  LOP3.LUT R156, R34, 0xffff, RZ, 0xc0, !PT ;  /* 0x0000ffff229c7812 */ /* 0x000fe400078ec0ff */
[----:B------:R-:W-:Y:S02]  /*9240*/  LOP3.LUT R17, R40, 0xffff, RZ, 0xc0, !PT ;  /* 0x0000ffff28117812 */ /* 0x000fe400078ec0ff */
[----:B------:R-:W-:Y:S02]  /*9250*/  LOP3.LUT R158, R44, 0xffff, RZ, 0xc0, !PT ;  /* 0x0000ffff2c9e7812 */ /* 0x000fe400078ec0ff */
[----:B------:R-:W-:Y:S02]  /*9260*/  LOP3.LUT R48, R48, 0xffff, RZ, 0xc0, !PT ;  /* 0x0000ffff30307812 */ /* 0x000fe400078ec0ff */
[----:B------:R-:W-:Y:S01]  /*9270*/  F2FP.SATFINITE.E4M3.F32.PACK_AB_MERGE_C R0, R39, R38, RZ ;  /* 0x000000262700723e */ /* 0x000fe200048070ff */
[----:B------:R-:W-:Y:S01]  /*9280*/  IMAD.IADD R38, R3, 0x1, R2 ;  /* 0x0000000103267824 */ /* 0x000fe200078e0202 */
[----:B------:R-:W-:-:S02]  /*9290*/  F2FP.SATFINITE.E4M3.F32.PACK_AB_MERGE_C R56, R57, R56, RZ ;  /* 0x000000383938723e */ /* 0x000fc400048070ff */
[----:B------:R-:W-:Y:S02]  /*92a0*/  F2FP.SATFINITE.E4M3.F32.PACK_AB_MERGE_C R58, R59, R58, RZ ;  /* 0x0000003a3b3a723e */ /* 0x000fe400048070ff */
[----:B------:R-:W-:Y:S02]  /*92b0*/  F2FP.SATFINITE.E4M3.F32.PACK_AB_MERGE_C R60, R61, R60, RZ ;  /* 0x0000003c3d3c723e */ /* 0x000fe400048070ff */
[----:B------:R-:W-:Y:S02]  /*92c0*/  F2FP.SATFINITE.E4M3.F32.PACK_AB_MERGE_C R62, R63, R62, RZ ;  /* 0x0000003e3f3e723e */ /* 0x000fe400048070ff */
[----:B------:R-:W-:Y:S02]  /*92d0*/  F2FP.SATFINITE.E4M3.F32.PACK_AB_MERGE_C R64, R65, R64, RZ ;  /* 0x000000404140723e */ /* 0x000fe400048070ff */
[----:B------:R-:W-:Y:S02]  /*92e0*/  F2FP.SATFINITE.E4M3.F32.PACK_AB_MERGE_C R66, R67, R66, RZ ;  /* 0x000000424342723e */ /* 0x000fe400048070ff */
[----:B------:R-:W-:-:S02]  /*92f0*/  PRMT R3, R154, 0x3340, R1 ;  /* 0x000033409a037816 */ /* 0x000fc40000000001 */
[----:B------:R-:W-:Y:S02]  /*9300*/  PRMT R9, R50, 0x3340, R1 ;  /* 0x0000334032097816 */ /* 0x000fe40000000001 */
[----:B------:R-:W-:Y:S02]  /*9310*/  PRMT R2, R10, 0x3340, R15 ;  /* 0x000033400a027816 */ /* 0x000fe4000000000f */
[----:B------:R-:W-:Y:S02]  /*9320*/  PRMT R14, R21, 0x3340, R46 ;  /* 0x00003340150e7816 */ /* 0x000fe4000000002e */
[--C-:B------:R-:W-:Y:S02]  /*9330*/  PRMT R6, R156, 0x3340, R1.reuse ;  /* 0x000033409c067816 */ /* 0x100fe40000000001 */
[----:B------:R-:W-:Y:S02]  /*9340*/  PRMT R7, R48, 0x3340, R1 ;  /* 0x0000334030077816 */ /* 0x000fe40000000001 */
[----:B------:R-:W-:-:S02]  /*9350*/  PRMT R5, R13, 0x3340, R152 ;  /* 0x000033400d057816 */ /* 0x000fc40000000098 */
[----:B------:R-:W-:Y:S02]  /*9360*/  PRMT R12, R17, 0x3340, R158 ;  /* 0x00003340110c7816 */ /* 0x000fe4000000009e */
[----:B------:R-:W-:Y:S02]  /*9370*/  LOP3.LUT R72, R72, 0xffff, RZ, 0xc0, !PT ;  /* 0x0000ffff48487812 */ /* 0x000fe400078ec0ff */
[----:B------:R-:W-:Y:S02]  /*9380*/  LOP3.LUT R27, R76, 0xffff, RZ, 0xc0, !PT ;  /* 0x0000ffff4c1b7812 */ /* 0x000fe400078ec0ff */
[----:B------:R-:W-:Y:S02]  /*9390*/  LOP3.LUT R80, R80, 0xffff, RZ, 0xc0, !PT ;  /* 0x0000ffff50507812 */ /* 0x000fe400078ec0ff */
[----:B------:R-:W-:Y:S02]  /*93a0*/  F2FP.SATFINITE.E4M3.F32.PACK_AB_MERGE_C R104, R105, R104, RZ ;  /* 0x000000686968723e */ /* 0x000fe400048070ff */
[----:B------:R-:W-:-:S02]  /*93b0*/  F2FP.SATFINITE.E4M3.F32.PACK_AB_MERGE_C R108, R109, R108, RZ ;  /* 0x0000006c6d6c723e */ /* 0x000fc400048070ff */
[----:B------:R-:W-:Y:S02]  /*93c0*/  F2FP.SATFINITE.E4M3.F32.PACK_AB_MERGE_C R112, R113, R112, RZ ;  /* 0x000000707170723e */ /* 0x000fe400048070ff */
[----:B------:R-:W-:Y:S02]  /*93d0*/  LOP3.LUT R56, R56, 0xffff, RZ, 0xc0, !PT ;  /* 0x0000ffff38387812 */ /* 0x000fe400078ec0ff */
[----:B------:R-:W-:Y:S02]  /*93e0*/  LOP3.LUT R58, R58, 0xffff, RZ, 0xc0, !PT ;  /* 0x0000ffff3a3a7812 */ /* 0x000fe400078ec0ff */
[----:B------:R-:W-:Y:S02]  /*93f0*/  LOP3.LUT R23, R60, 0xffff, RZ, 0xc0, !PT ;  /* 0x0000ffff3c177812 */ /* 0x000fe400078ec0ff */
[----:B------:R-:W-:Y:S02]  /*9400*/  LOP3.LUT R25, R62, 0xffff, RZ, 0xc0, !PT ;  /* 0x0000ffff3e197812 */ /* 0x000fe400078ec0ff */
[----:B------:R-:W-:-:S02]  /*9410*/  LOP3.LUT R64, R64, 0xffff, RZ, 0xc0, !PT ;  /* 0x0000ffff40407812 */ /* 0x000fc400078ec0ff */
[----:B------:R-:W-:Y:S02]  /*9420*/  LOP3.LUT R66, R66, 0xffff, RZ, 0xc0, !PT ;  /* 0x0000ffff42427812 */ /* 0x000fe400078ec0ff */
[----:B------:R-:W-:Y:S02]  /*9430*/  F2FP.SATFINITE.E4M3.F32.PACK_AB_MERGE_C R88, R89, R88, RZ ;  /* 0x000000585958723e */ /* 0x000fe400048070ff */
[----:B------:R-:W-:Y:S02]  /*9440*/  F2FP.SATFINITE.E4M3.F32.PACK_AB_MERGE_C R90, R91, R90, RZ ;  /* 0x0000005a5b5a723e */ /* 0x000fe400048070ff */
[----:B------:R-:W-:Y:S02]  /*9450*/  F2FP.SATFINITE.E4M3.F32.PACK_AB_MERGE_C R92, R93, R92, RZ ;  /* 0x0000005c5d5c723e */ /* 0x000fe400048070ff */
[----:B------:R-:W-:Y:S02]  /*9460*/  F2FP.SATFINITE.E4M3.F32.PACK_AB_MERGE_C R94, R95, R94, RZ ;  /* 0x0000005e5f5e723e */ /* 0x000fe400048070ff */
[----:B------:R-:W-:-:S02]  /*9470*/  F2FP.SATFINITE.E4M3.F32.PACK_AB_MERGE_C R96, R97, R96, RZ ;  /* 0x000000606160723e */ /* 0x000fc400048070ff */
[----:B------:R-:W-:Y:S02]  /*9480*/  F2FP.SATFINITE.E4M3.F32.PACK_AB_MERGE_C R98, R99, R98, RZ ;  /* 0x000000626362723e */ /* 0x000fe400048070ff */
[----:B------:R-:W-:Y:S02]  /*9490*/  PRMT R2, R2, 0x5410, R3 ;  /* 0x0000541002027816 */ /* 0x000fe40000000003 */
[----:B------:R-:W-:Y:S02]  /*94a0*/  PRMT R14, R14, 0x5410, R9 ;  /* 0x000054100e0e7816 */ /* 0x000fe40000000009 */
[----:B------:R-:W-:Y:S02]  /*94b0*/  PRMT R3, R5, 0x5410, R6 ;  /* 0x0000541005037816 */ /* 0x000fe40000000006 */
[----:B------:R-:W-:Y:S02]  /*94c0*/  PRMT R12, R12, 0x5410, R7 ;  /* 0x000054100c0c7816 */ /* 0x000fe40000000007 */
[----:B------:R-:W-:-:S02]  /*94d0*/  PRMT R9, R80, 0x3340, R1 ;  /* 0x0000334050097816 */ /* 0x000fc40000000001 */
[----:B------:R-:W-:Y:S02]  /*94e0*/  PRMT R20, R72, 0x3340, R27 ;  /* 0x0000334048147816 */ /* 0x000fe4000000001b */
[--C-:B------:R-:W-:Y:S02]  /*94f0*/  PRMT R5, R64, 0x3340, R1.reuse ;  /* 0x0000334040057816 */ /* 0x100fe40000000001 */
[----:B------:R-:W-:Y:S02]  /*9500*/  PRMT R7, R66, 0x3340, R1 ;  /* 0x0000334042077816 */ /* 0x000fe40000000001 */
[----:B------:R-:W-:Y:S02]  /*9510*/  PRMT R16, R56, 0x3340, R23 ;  /* 0x0000334038107816 */ /* 0x000fe40000000017 */
[----:B------:R-:W-:Y:S02]  /*9520*/  PRMT R8, R58, 0x3340, R25 ;  /* 0x000033403a087816 */ /* 0x000fe40000000019 */
[----:B------:R-:W-:-:S02]  /*9530*/  LOP3.LUT R104, R104, 0xffff, RZ, 0xc0, !PT ;  /* 0x0000ffff68687812 */ /* 0x000fc400078ec0ff */
[----:B------:R-:W-:Y:S02]  /*9540*/  LOP3.LUT R35, R108, 0xffff, RZ, 0xc0, !PT ;  /* 0x0000ffff6c237812 */ /* 0x000fe400078ec0ff */
[----:B------:R-:W-:Y:S02]  /*9550*/  LOP3.LUT R112, R112, 0xffff, RZ, 0xc0, !PT ;  /* 0x0000ffff70707812 */ /* 0x000fe400078ec0ff */
[----:B------:R-:W-:Y:S02]  /*9560*/  F2FP.SATFINITE.E4M3.F32.PACK_AB_MERGE_C R136, R137, R136, RZ ;  /* 0x000000888988723e */ /* 0x000fe400048070ff */
[----:B------:R-:W-:Y:S02]  /*9570*/  F2FP.SATFINITE.E4M3.F32.PACK_AB_MERGE_C R138, R139, R138, RZ ;  /* 0x0000008a8b8a723e */ /* 0x000fe400048070ff */
[----:B------:R-:W-:Y:S02]  /*9580*/  F2FP.SATFINITE.E4M3.F32.PACK_AB_MERGE_C R140, R141, R140, RZ ;  /* 0x0000008c8d8c723e */ /* 0x000fe400048070ff */
[----:B------:R-:W-:-:S02]  /*9590*/  F2FP.SATFINITE.E4M3.F32.PACK_AB_MERGE_C R142, R143, R142, RZ ;  /* 0x0000008e8f8e723e */ /* 0x000fc400048070ff */
[----:B------:R-:W-:Y:S02]  /*95a0*/  F2FP.SATFINITE.E4M3.F32.PACK_AB_MERGE_C R144, R145, R144, RZ ;  /* 0x000000909190723e */ /* 0x000fe400048070ff */
[----:B------:R-:W-:Y:S02]  /*95b0*/  F2FP.SATFINITE.E4M3.F32.PACK_AB_MERGE_C R146, R147, R146, RZ ;  /* 0x000000929392723e */ /* 0x000fe400048070ff */
[----:B------:R-:W-:Y:S02]  /*95c0*/  LOP3.LUT R88, R88, 0xffff, RZ, 0xc0, !PT ;  /* 0x0000ffff58587812 */ /* 0x000fe400078ec0ff */
[----:B------:R-:W-:Y:S02]  /*95d0*/  LOP3.LUT R90, R90, 0xffff, RZ, 0xc0, !PT ;  /* 0x0000ffff5a5a7812 */ /* 0x000fe400078ec0ff */
[----:B------:R-:W-:Y:S02]  /*95e0*/  LOP3.LUT R31, R92, 0xffff, RZ, 0xc0, !PT ;  /* 0x0000ffff5c1f7812 */ /* 0x000fe400078ec0ff */
        /* <DEDUP_REMOVED lines=9> */
[----:B------:R-:W-:Y:S02]  /*9680*/  PRMT R20, R20, 0x5410, R9 ;  /* 0x0000541014147816 */ /* 0x000fe40000000009 */
[----:B------:R-:W-:Y:S02]  /*9690*/  F2FP.SATFINITE.E4M3.F32.PACK_AB_MERGE_C R74, R75, R74, RZ ;  /* 0x0000004a4b4a723e */ /* 0x000fe400048070ff */
[----:B------:R-:W-:Y:S02]  /*96a0*/  F2FP.SATFINITE.E4M3.F32.PACK_AB_MERGE_C R78, R79, R78, RZ ;  /* 0x0000004e4f4e723e */ /* 0x000fe400048070ff */
[----:B------:R-:W-:-:S02]  /*96b0*/  F2FP.SATFINITE.E4M3.F32.PACK_AB_MERGE_C R82, R83, R82, RZ ;  /* 0x000000525352723e */ /* 0x000fc400048070ff */
[----:B------:R-:W-:Y:S02]  /*96c0*/  PRMT R16, R16, 0x5410, R5 ;  /* 0x0000541010107816 */ /* 0x000fe40000000005 */
[----:B------:R-:W-:Y:S02]  /*96d0*/  PRMT R8, R8, 0x5410, R7 ;  /* 0x0000541008087816 */ /* 0x000fe40000000007 */
[----:B------:R-:W-:Y:S02]  /*96e0*/  PRMT R9, R112, 0x3340, R1 ;  /* 0x0000334070097816 */ /* 0x000fe40000000001 */
[----:B------:R-:W-:Y:S02]  /*96f0*/  PRMT R28, R104, 0x3340, R35 ;  /* 0x00003340681c7816 */ /* 0x000fe40000000023 */
[--C-:B------:R-:W-:Y:S02]  /*9700*/  PRMT R5, R96, 0x3340, R1.reuse ;  /* 0x0000334060057816 */ /* 0x100fe40000000001 */
[----:B------:R-:W-:-:S02]  /*9710*/  PRMT R7, R98, 0x3340, R1 ;  /* 0x0000334062077816 */ /* 0x000fc40000000001 */
[----:B------:R-:W-:Y:S02]  /*9720*/  PRMT R24, R88, 0x3340, R31 ;  /* 0x0000334058187816 */ /* 0x000fe4000000001f */
[----:B------:R-:W-:Y:S02]  /*9730*/  PRMT R26, R90, 0x3340, R33 ;  /* 0x000033405a1a7816 */ /* 0x000fe40000000021 */
[----:B------:R-:W-:Y:S02]  /*9740*/  LOP3.LUT R136, R136, 0xffff, RZ, 0xc0, !PT ;  /* 0x0000ffff88887812 */ /* 0x000fe400078ec0ff */
[----:B------:R-:W-:Y:S02]  /*9750*/  LOP3.LUT R138, R138, 0xffff, RZ, 0xc0, !PT ;  /* 0x0000ffff8a8a7812 */ /* 0x000fe400078ec0ff */
[----:B------:R-:W-:Y:S02]  /*9760*/  LOP3.LUT R45, R140, 0xffff, RZ, 0xc0, !PT ;  /* 0x0000ffff8c2d7812 */ /* 0x000fe400078ec0ff */
[----:B------:R-:W-:-:S02]  /*9770*/  LOP3.LUT R47, R142, 0xffff, RZ, 0xc0, !PT ;  /* 0x0000ffff8e2f7812 */ /* 0x000fc400078ec0ff */
[----:B------:R-:W-:Y:S02]  /*9780*/  LOP3.LUT R144, R144, 0xffff, RZ, 0xc0, !PT ;  /* 0x0000ffff90907812 */ /* 0x000fe400078ec0ff */
[----:B------:R-:W-:Y:S02]  /*9790*/  LOP3.LUT R146, R146, 0xffff, RZ, 0xc0, !PT ;  /* 0x0000ffff92927812 */ /* 0x000fe400078ec0ff */
        /* <DEDUP_REMOVED lines=9> */
[----:B------:R-:W-:-:S02]  /*9830*/  PRMT R28, R28, 0x5410, R9 ;  /* 0x000054101c1c7816 */ /* 0x000fc40000000009 */
[----:B------:R-:W-:Y:S02]  /*9840*/  F2FP.SATFINITE.E4M3.F32.PACK_AB_MERGE_C R106, R107, R106, RZ ;  /* 0x0000006a6b6a723e */ /* 0x000fe400048070ff */
[----:B------:R-:W-:Y:S02]  /*9850*/  F2FP.SATFINITE.E4M3.F32.PACK_AB_MERGE_C R110, R111, R110, RZ ;  /* 0x0000006e6f6e723e */ /* 0x000fe400048070ff */
[----:B------:R-:W-:Y:S02]  /*9860*/  F2FP.SATFINITE.E4M3.F32.PACK_AB_MERGE_C R114, R115, R114, RZ ;  /* 0x000000727372723e */ /* 0x000fe400048070ff */
[----:B------:R-:W-:Y:S02]  /*9870*/  PRMT R24, R24, 0x5410, R5 ;  /* 0x0000541018187816 */ /* 0x000fe40000000005 */
[----:B------:R-:W-:Y:S02]  /*9880*/  PRMT R26, R26, 0x5410, R7 ;  /* 0x000054101a1a7816 */ /* 0x000fe40000000007 */
        /* <DEDUP_REMOVED lines=8> */
[----:B------:R-:W-:Y:S02]  /*9910*/  F2FP.SATFINITE.E4M3.F32.PACK_AB_MERGE_C R36, R37, R36, RZ ;  /* 0x000000242524723e */ /* 0x000fe400048070ff */
[----:B------:R-:W-:Y:S02]  /*9920*/  PRMT R11, R82, 0x3340, R1 ;  /* 0x00003340520b7816 */ /* 0x000fe40000000001 */
[----:B------:R-:W-:Y:S02]  /*9930*/  PRMT R22, R74, 0x3340, R29 ;  /* 0x000033404a167816 */ /* 0x000fe4000000001d */
[----:B------:R-:W-:Y:S02]  /*9940*/  LOP3.LUT R106, R106, 0xffff, RZ, 0xc0, !PT ;  /* 0x0000ffff6a6a7812 */ /* 0x000fe400078ec0ff */
[----:B------:R-:W-:-:S02]  /*9950*/  LOP3.LUT R37, R110, 0xffff, RZ, 0xc0, !PT ;  /* 0x0000ffff6e257812 */ /* 0x000fc400078ec0ff */
[----:B------:R-:W-:Y:S02]  /*9960*/  LOP3.LUT R114, R114, 0xffff, RZ, 0xc0, !PT ;  /* 0x0000ffff72727812 */ /* 0x000fe400078ec0ff */
[----:B------:R-:W-:Y:S02]  /*9970*/  PRMT R40, R40, 0x5410, R9 ;  /* 0x0000541028287816 */ /* 0x000fe40000000009 */
[----:B------:R-:W-:Y:S02]  /*9980*/  PRMT R39, R39, 0x5410, R6 ;  /* 0x0000541027277816 */ /* 0x000fe40000000006 */
[----:B------:R-:W-:Y:S02]  /*9990*/  PRMT R32, R32, 0x5410, R5 ;  /* 0x0000541020207816 */ /* 0x000fe40000000005 */
[----:B------:R-:W-:Y:S02]  /*99a0*/  PRMT R34, R34, 0x5410, R7 ;  /* 0x0000541022227816 */ /* 0x000fe40000000007 */
[----:B------:R-:W-:-:S02]  /*99b0*/  SHF.R.U32.HI R6, RZ, 0x8, R13 ;  /* 0x00000008ff067819 */ /* 0x000fc4000001160d */
[----:B------:R-:W-:Y:S02]  /*99c0*/  SHF.R.U32.HI R9, RZ, 0x8, R152 ;  /* 0x00000008ff097819 */ /* 0x000fe40000011698 */
[----:B------:R-:W-:Y:S02]  /*99d0*/  SHF.R.U32.HI R5, RZ, 0x8, R10 ;  /* 0x00000008ff057819 */ /* 0x000fe4000001160a */
[----:B------:R-:W-:Y:S02]  /*99e0*/  SHF.R.U32.HI R7, RZ, 0x8, R15 ;  /* 0x00000008ff077819 */ /* 0x000fe4000001160f */
[----:B------:R-:W-:Y:S02]  /*99f0*/  PRMT R22, R22, 0x5410, R11 ;  /* 0x0000541016167816 */ /* 0x000fe4000000000b */
[----:B------:R-:W-:Y:S02]  /*9a00*/  SHF.R.U32.HI R10, RZ, 0x8, R154 ;  /* 0x00000008ff0a7819 */ /* 0x000fe4000001169a */
[----:B------:R-:W-:-:S02]  /*9a10*/  PRMT R11, R114, 0x3340, R1 ;  /* 0x00003340720b7816 */ /* 0x000fc40000000001 */
[----:B------:R-:W-:Y:S02]  /*9a20*/  PRMT R30, R106, 0x3340, R37 ;  /* 0x000033406a1e7816 */ /* 0x000fe40000000025 */
[----:B------:R-:W-:Y:S02]  /*9a30*/  LOP3.LUT R9, R9, 0xffff, RZ, 0xc0, !PT ;  /* 0x0000ffff09097812 */ /* 0x000fe400078ec0ff */
[----:B------:R-:W-:Y:S02]  /*9a40*/  LOP3.LUT R6, R6, 0xffff, RZ, 0xc0, !PT ;  /* 0x0000ffff06067812 */ /* 0x000fe400078ec0ff */
[----:B------:R-:W-:Y:S02]  /*9a50*/  LOP3.LUT R7, R7, 0xffff, RZ, 0xc0, !PT ;  /* 0x0000ffff07077812 */ /* 0x000fe400078ec0ff */
[----:B------:R-:W-:Y:S02]  /*9a60*/  LOP3.LUT R42, R5, 0xffff, RZ, 0xc0, !PT ;  /* 0x0000ffff052a7812 */ /* 0x000fe400078ec0ff */
[----:B------:R-:W-:-:S02]  /*9a70*/  LOP3.LUT R10, R10, 0xffff, RZ, 0xc0, !PT ;  /* 0x0000ffff0a0a7812 */ /* 0x000fc400078ec0ff */
[----:B------:R-:W-:Y:S02]  /*9a80*/  PRMT R30, R30, 0x5410, R11 ;  /* 0x000054101e1e7816 */ /* 0x000fe4000000000b */
[----:B------:R-:W-:Y:S02]  /*9a90*/  SHF.R.U32.HI R11, RZ, 0x8, R156 ;  /* 0x00000008ff0b7819 */ /* 0x000fe4000001169c */
[----:B------:R-:W-:Y:S02]  /*9aa0*/  PRMT R15, R6, 0x3340, R9 ;  /* 0x00003340060f7816 */ /* 0x000fe40000000009 */
[----:B------:R-:W-:Y:S02]  /*9ab0*/  PRMT R42, R42, 0x3340, R7 ;  /* 0x000033402a2a7816 */ /* 0x000fe40000000007 */
[----:B------:R-:W-:Y:S02]  /*9ac0*/  SHF.R.U32.HI R5, RZ, 0x8, R17 ;  /* 0x00000008ff057819 */ /* 0x000fe40000011611 */
[----:B------:R-:W-:-:S02]  /*9ad0*/  SHF.R.U32.HI R6, RZ, 0x8, R21 ;  /* 0x00000008ff067819 */ /* 0x000fc40000011615 */
[----:B------:R-:W-:Y:S02]  /*9ae0*/  SHF.R.U32.HI R9, RZ, 0x8, R46 ;  /* 0x00000008ff097819 */ /* 0x000fe4000001162e */
[----:B------:R-:W-:Y:S02]  /*9af0*/  PRMT R13, R10, 0x3340, R1 ;  /* 0x000033400a0d7816 */ /* 0x000fe40000000001 */
[----:B------:R-:W-:Y:S02]  /*9b00*/  SHF.R.U32.HI R7, RZ, 0x8, R158 ;  /* 0x00000008ff077819 */ /* 0x000fe4000001169e */
[----:B------:R-:W-:Y:S02]  /*9b10*/  SHF.R.U32.HI R10, RZ, 0x8, R48 ;  /* 0x00000008ff0a7819 */ /* 0x000fe40000011630 */
[----:B------:R-:W-:Y:S02]  /*9b20*/  LOP3.LUT R11, R11, 0xffff, RZ, 0xc0, !PT ;  /* 0x0000ffff0b0b7812 */ /* 0x000fe400078ec0ff */
[----:B------:R-:W-:-:S02]  /*9b30*/  LOP3.LUT R46, R5, 0xffff, RZ, 0xc0, !PT ;  /* 0x0000ffff052e7812 */ /* 0x000fc400078ec0ff */
[----:B------:R-:W-:Y:S02]  /*9b40*/  LOP3.LUT R9, R9, 0xffff, RZ, 0xc0, !PT ;  /* 0x0000ffff09097812 */ /* 0x000fe400078ec0ff */
[----:B------:R-:W-:Y:S02]  /*9b50*/  LOP3.LUT R6, R6, 0xffff, RZ, 0xc0, !PT ;  /* 0x0000ffff06067812 */ /* 0x000fe400078ec0ff */
[----:B------:R-:W-:Y:S02]  /*9b60*/  LOP3.LUT R7, R7, 0xffff, RZ, 0xc0, !PT ;  /* 0x0000ffff07077812 */ /* 0x000fe400078ec0ff */
[----:B------:R-:W-:Y:S02]  /*9b70*/  SHF.R.U32.HI R5, RZ, 0x8, R56 ;  /* 0x00000008ff057819 */ /* 0x000fe40000011638 */
[----:B------:R-:W-:Y:S02]  /*9b80*/  LOP3.LUT R10, R10, 0xffff, RZ, 0xc0, !PT ;  /* 0x0000ffff0a0a7812 */ /* 0x000fe400078ec0ff */
[----:B------:R-:W-:-:S02]  /*9b90*/  PRMT R44, R11, 0x3340, R18 ;  /* 0x000033400b2c7816 */ /* 0x000fc40000000012 */
[----:B------:R-:W-:Y:S02]  /*9ba0*/  SHF.R.U32.HI R11, RZ, 0x8, R50 ;  /* 0x00000008ff0b7819 */ /* 0x000fe40000011632 */
[----:B------:R-:W-:Y:S02]  /*9bb0*/  PRMT R21, R6, 0x3340, R9 ;  /* 0x0000334006157816 */ /* 0x000fe40000000009 */
[----:B------:R-:W-:Y:S02]  /*9bc0*/  PRMT R46, R46, 0x3340, R7 ;  /* 0x000033402e2e7816 */ /* 0x000fe40000000007 */
[----:B------:R-:W-:Y:S02]  /*9bd0*/  SHF.R.U32.HI R6, RZ, 0x8, R58 ;  /* 0x00000008ff067819 */ /* 0x000fe4000001163a */
[----:B------:R-:W-:Y:S02]  /*9be0*/  SHF.R.U32.HI R9, RZ, 0x8, R25 ;  /* 0x00000008ff097819 */ /* 0x000fe40000011619 */
[----:B------:R-:W-:-:S02]  /*9bf0*/  LOP3.LUT R50, R5, 0xffff, RZ, 0xc0, !PT ;  /* 0x0000ffff05327812 */ /* 0x000fc400078ec0ff */
[----:B------:R-:W-:Y:S02]  /*9c00*/  PRMT R17, R10, 0x3340, R1 ;  /* 0x000033400a117816 */ /* 0x000fe40000000001 */
[----:B------:R-:W-:Y:S02]  /*9c10*/  SHF.R.U32.HI R7, RZ, 0x8, R23 ;  /* 0x00000008ff077819 */ /* 0x000fe40000011617 */
        /* <DEDUP_REMOVED lines=8> */
[----:B------:R-:W-:Y:S02]  /*9ca0*/  PRMT R25, R6, 0x3340, R9 ;  /* 0x0000334006197816 */ /* 0x000fe40000000009 */
[----:B------:R-:W-:-:S02]  /*9cb0*/  LOP3.LUT R11, R11, 0xffff, RZ, 0xc0, !PT ;  /* 0x0000ffff0b0b7812 */ /* 0x000fc400078ec0ff */
[----:B------:R-:W-:Y:S02]  /*9cc0*/  PRMT R50, R50, 0x3340, R7 ;  /* 0x0000334032327816 */ /* 0x000fe40000000007 */
[----:B------:R-:W-:Y:S02]  /*9cd0*/  SHF.R.U32.HI R6, RZ, 0x8, R74 ;  /* 0x00000008ff067819 */ /* 0x000fe4000001164a */
[----:B------:R-:W-:Y:S02]  /*9ce0*/  SHF.R.U32.HI R9, RZ, 0x8, R29 ;  /* 0x00000008ff097819 */ /* 0x000fe4000001161d */
[----:B------:R-:W-:Y:S02]  /*9cf0*/  PRMT R23, R10, 0x3340, R1 ;  /* 0x000033400a177816 */ /* 0x000fe40000000001 */
[----:B------:R-:W-:Y:S02]  /*9d00*/  SHF.R.U32.HI R7, RZ, 0x8, R27 ;  /* 0x00000008ff077819 */ /* 0x000fe4000001161b */
[----:B------:R-:W-:-:S02]  /*9d10*/  LOP3.LUT R62, R5, 0xffff, RZ, 0xc0, !PT ;  /* 0x0000ffff053e7812 */ /* 0x000fc400078ec0ff */
[----:B------:R-:W-:Y:S02]  /*9d20*/  SHF.R.U32.HI R10, RZ, 0x8, R80 ;  /* 0x00000008ff0a7819 */ /* 0x000fe40000011650 */
[----:B------:R-:W-:Y:S02]  /*9d30*/  SHF.R.U32.HI R5, RZ, 0x8, R104 ;  /* 0x00000008ff057819 */ /* 0x000fe40000011668 */
[----:B------:R-:W-:Y:S02]  /*9d40*/  PRMT R48, R11, 0x3340, R18 ;  /* 0x000033400b307816 */ /* 0x000fe40000000012 */
[----:B------:R-:W-:Y:S02]  /*9d50*/  LOP3.LUT R9, R9, 0xffff, RZ, 0xc0, !PT ;  /* 0x0000ffff09097812 */ /* 0x000fe400078ec0ff */
[----:B------:R-:W-:Y:S02]  /*9d60*/  LOP3.LUT R6, R6, 0xffff, RZ, 0xc0, !PT ;  /* 0x0000ffff06067812 */ /* 0x000fe400078ec0ff */
[----:B------:R-:W-:-:S02]  /*9d70*/  SHF.R.U32.HI R11, RZ, 0x8, R66 ;  /* 0x00000008ff0b7819 */ /* 0x000fc40000011642 */
[----:B------:R-:W-:Y:S02]  /*9d80*/  LOP3.LUT R7, R7, 0xffff, RZ, 0xc0, !PT ;  /* 0x0000ffff07077812 */ /* 0x000fe400078ec0ff */
[----:B------:R-:W-:Y:S02]  /*9d90*/  LOP3.LUT R10, R10, 0xffff, RZ, 0xc0, !PT ;  /* 0x0000ffff0a0a7812 */ /* 0x000fe400078ec0ff */
[----:B------:R-:W-:Y:S02]  /*9da0*/  LOP3.LUT R66, R5, 0xffff, RZ, 0xc0, !PT ;  /* 0x0000ffff05427812 */ /* 0x000fe400078ec0ff */
[----:B------:R-:W-:Y:S02]  /*9db0*/  SHF.R.U32.HI R5, RZ, 0x8, R120 ;  /* 0x00000008ff057819 */ /* 0x000fe40000011678 */
[----:B------:R-:W-:Y:S02]  /*9dc0*/  PRMT R29, R6, 0x3340, R9 ;  /* 0x00003340061d7816 */ /* 0x000fe40000000009 */
[----:B------:R-:W-:-:S02]  /*9dd0*/  PRMT R58, R58, 0x3340, R7 ;  /* 0x000033403a3a7816 */ /* 0x000fc40000000007 */
[----:B------:R-:W-:Y:S02]  /*9de0*/  SHF.R.U32.HI R6, RZ, 0x8, R90 ;  /* 0x00000008ff067819 */ /* 0x000fe4000001165a */
[----:B------:R-:W-:Y:S02]  /*9df0*/  SHF.R.U32.HI R9, RZ, 0x8, R33 ;  /* 0x00000008ff097819 */ /* 0x000fe40000011621 */
[----:B------:R-:W-:Y:S02]  /*9e00*/  PRMT R27, R10, 0x3340, R1 ;  /* 0x000033400a1b7816 */ /* 0x000fe40000000001 */
[----:B------:R-:W-:Y:S02]  /*9e10*/  SHF.R.U32.HI R7, RZ, 0x8, R31 ;  /* 0x00000008ff077819 */ /* 0x000fe4000001161f */
[----:B------:R-:W-:Y:S02]  /*9e20*/  SHF.R.U32.HI R10, RZ, 0x8, R96 ;  /* 0x00000008ff0a7819 */ /* 0x000fe40000011660 */
[----:B------:R-:W-:-:S02]  /*9e30*/  LOP3.LUT R74, R5, 0xffff, RZ, 0xc0, !PT ;  /* 0x0000ffff054a7812 */ /* 0x000fc400078ec0ff */
[----:B------:R-:W-:Y:S02]  /*9e40*/  LOP3.LUT R11, R11, 0xffff, RZ, 0xc0, !PT ;  /* 0x0000ffff0b0b7812 */ /* 0x000fe400078ec0ff */
[----:B------:R-:W-:Y:S02]  /*9e50*/  SHF.R.U32.HI R5, RZ, 0x8, R136 ;  /* 0x00000008ff057819 */ /* 0x000fe40000011688 */
[----:B------:R-:W-:Y:S02]  /*9e60*/  LOP3.LUT R9, R9, 0xffff, RZ, 0xc0, !PT ;  /* 0x0000ffff09097812 */ /* 0x000fe400078ec0ff */
[----:B------:R-:W-:Y:S02]  /*9e70*/  LOP3.LUT R6, R6, 0xffff, RZ, 0xc0, !PT ;  /* 0x0000ffff06067812 */ /* 0x000fe400078ec0ff */
[----:B------:R-:W-:Y:S02]  /*9e80*/  LOP3.LUT R7, R7, 0xffff, RZ, 0xc0, !PT ;  /* 0x0000ffff07077812 */ /* 0x000fe400078ec0ff */
[----:B------:R-:W-:-:S02]  /*9e90*/  LOP3.LUT R10, R10, 0xffff, RZ, 0xc0, !PT ;  /* 0x0000ffff0a0a7812 */ /* 0x000fc400078ec0ff */
[----:B------:R-:W-:Y:S02]  /*9ea0*/  PRMT R56, R11, 0x3340, R18 ;  /* 0x000033400b387816 */ /* 0x000fe40000000012 */
[----:B------:R-:W-:Y:S02]  /*9eb0*/  LOP3.LUT R78, R5, 0xffff, RZ, 0xc0, !PT ;  /* 0x0000ffff054e7812 */ /* 0x000fe400078ec0ff */
[----:B------:R-:W-:Y:S02]  /*9ec0*/  PRMT R33, R6, 0x3340, R9 ;  /* 0x0000334006217816 */ /* 0x000fe40000000009 */
[----:B------:R-:W-:Y:S02]  /*9ed0*/  PRMT R42, R42, 0x5410, R13 ;  /* 0x000054102a2a7816 */ /* 0x000fe4000000000d */
[----:B------:R-:W-:Y:S02]  /*9ee0*/  PRMT R15, R15, 0x5410, R44 ;  /* 0x000054100f0f7816 */ /* 0x000fe4000000002c */
[----:B------:R-:W-:-:S02]  /*9ef0*/  LOP3.LUT R5, R36, 0xffff, RZ, 0xc0, !PT ;  /* 0x0000ffff24057812 */ /* 0x000fc400078ec0ff */
[----:B------:R-:W-:Y:S02]  /*9f00*/  LOP3.LUT R0, R0, 0xffff, RZ, 0xc0, !PT ;  /* 0x0000ffff00007812 */ /* 0x000fe400078ec0ff */
[----:B------:R-:W-:Y:S02]  /*9f10*/  PRMT R62, R62, 0x3340, R7 ;  /* 0x000033403e3e7816 */ /* 0x000fe40000000007 */
[----:B------:R-:W-:Y:S02]  /*9f20*/  SHF.R.U32.HI R6, RZ, 0x8, R106 ;  /* 0x00000008ff067819 */ /* 0x000fe4000001166a */
[----:B------:R-:W-:Y:S02]  /*9f30*/  SHF.R.U32.HI R9, RZ, 0x8, R37 ;  /* 0x00000008ff097819 */ /* 0x000fe40000011625 */
[----:B------:R-:W-:Y:S02]  /*9f40*/  PRMT R31, R10, 0x3340, R1 ;  /* 0x000033400a1f7816 */ /* 0x000fe40000000001 */
[----:B------:R-:W-:-:S02]  /*9f50*/  SHF.R.U32.HI R7, RZ, 0x8, R35 ;  /* 0x00000008ff077819 */ /* 0x000fc40000011623 */
[----:B------:R-:W-:Y:S02]  /*9f60*/  SHF.R.U32.HI R10, RZ, 0x8, R112 ;  /* 0x00000008ff0a7819 */ /* 0x000fe40000011670 */
[----:B------:R-:W-:Y:S02]  /*9f70*/  PRMT R172, R25, 0x5410, R56 ;  /* 0x0000541019ac7816 */ /* 0x000fe40000000038 */
[----:B------:R-:W-:Y:S02]  /*9f80*/  PRMT R174, R58, 0x5410, R27 ;  /* 0x000054103aae7816 */ /* 0x000fe4000000001b */
[--C-:B------:R-:W-:Y:S02]  /*9f90*/  PRMT R56, R2, 0x4210, R5.reuse ;  /* 0x0000421002387816 */ /* 0x100fe40000000005 */
[----:B------:R-:W-:Y:S02]  /*9fa0*/  PRMT R57, R42, 0x5210, R5 ;  /* 0x000052102a397816 */ /* 0x000fe40000000005 */
[----:B------:R-:W-:-:S02]  /*9fb0*/  PRMT R58, R3, 0x4210, R0 ;  /* 0x00004210033a7816 */ /* 0x000fc40000000000 */
[----:B------:R-:W-:Y:S01]  /*9fc0*/  PRMT R59, R15, 0x5210, R0 ;  /* 0x000052100f3b7816 */ /* 0x000fe20000000000 */
[----:B------:R-:W-:Y:S01]  /*9fd0*/  BAR.SYNC.DEFER_BLOCKING 0x0 ;  /* 0x0000000000007b1d */ /* 0x000fe20000010000 */
[----:B------:R-:W-:Y:S02]  /*9fe0*/  LOP3.LUT R9, R9, 0xffff, RZ, 0xc0, !PT ;  /* 0x0000ffff09097812 */ /* 0x000fe400078ec0ff */
[----:B------:R-:W-:Y:S02]  /*9ff0*/  LOP3.LUT R6, R6, 0xffff, RZ, 0xc0, !PT ;  /* 0x0000ffff06067812 */ /* 0x000fe400078ec0ff */
[----:B------:R-:W-:Y:S02]  /*a000*/  LOP3.LUT R7, R7, 0xffff, RZ, 0xc0, !PT ;  /* 0x0000ffff07077812 */ /* 0x000fe400078ec0ff */
[----:B------:R-:W-:Y:S02]  /*a010*/  LOP3.LUT R10, R10, 0xffff, RZ, 0xc0, !PT ;  /* 0x0000ffff0a0a7812 */ /* 0x000fe400078ec0ff */
[----:B------:R-:W-:-:S02]  /*a020*/  PRMT R37, R6, 0x3340, R9 ;  /* 0x0000334006257816 */ /* 0x000fc40000000009 */
[----:B------:R-:W-:Y:S02]  /*a030*/  PRMT R66, R66, 0x3340, R7 ;  /* 0x0000334042427816 */ /* 0x000fe40000000007 */
[----:B------:R-:W-:Y:S02]  /*a040*/  SHF.R.U32.HI R6, RZ, 0x8, R122 ;  /* 0x00000008ff067819 */ /* 0x000fe4000001167a */
[----:B------:R-:W-:Y:S02]  /*a050*/  SHF.R.U32.HI R9, RZ, 0x8, R43 ;  /* 0x00000008ff097819 */ /* 0x000fe4000001162b */
[----:B------:R-:W-:Y:S02]  /*a060*/  PRMT R35, R10, 0x3340, R1 ;  /* 0x000033400a237816 */ /* 0x000fe40000000001 */
[----:B------:R-:W-:Y:S02]  /*a070*/  SHF.R.U32.HI R7, RZ, 0x8, R41 ;  /* 0x00000008ff077819 */ /* 0x000fe40000011629 */
[----:B------:R-:W-:-:S02]  /*a080*/  SHF.R.U32.HI R10, RZ, 0x8, R128 ;  /* 0x00000008ff0a7819 */ /* 0x000fc40000011680 */
[----:B------:R-:W-:Y:S01]  /*a090*/  LOP3.LUT R9, R9, 0xffff, RZ, 0xc0, !PT ;  /* 0x0000ffff09097812 */ /* 0x000fe200078ec0ff */
[----:B------:R0:W-:Y:S01]  /*a0a0*/  STSM.16.M88.4 [R38], R56 ;  /* 0x0000003826007844 */ /* 0x0001e20000000200 */
[----:B------:R-:W-:Y:S02]  /*a0b0*/  LOP3.LUT R6, R6, 0xffff, RZ, 0xc0, !PT ;  /* 0x0000ffff06067812 */ /* 0x000fe400078ec0ff */
[----:B------:R-:W-:Y:S02]  /*a0c0*/  LOP3.LUT R7, R7, 0xffff, RZ, 0xc0, !PT ;  /* 0x0000ffff07077812 */ /* 0x000fe400078ec0ff */
[----:B------:R-:W-:Y:S02]  /*a0d0*/  LOP3.LUT R10, R10, 0xffff, RZ, 0xc0, !PT ;  /* 0x0000ffff0a0a7812 */ /* 0x000fe400078ec0ff */
        /* <DEDUP_REMOVED lines=9> */
[----:B------:R-:W-:Y:S02]  /*a170*/  F2FP.SATFINITE.E4M3.F32.PACK_AB_MERGE_C R52, R53, R52, RZ ;  /* 0x000000343534723e */ /* 0x000fe400048070ff */
[----:B------:R-:W-:Y:S02]  /*a180*/  LOP3.LUT R7, R7, 0xffff, RZ, 0xc0, !PT ;  /* 0x0000ffff07077812 */ /* 0x000fe400078ec0ff */
[----:B------:R-:W-:Y:S02]  /*a190*/  LOP3.LUT R10, R10, 0xffff, RZ, 0xc0, !PT ;  /* 0x0000ffff0a0a7812 */ /* 0x000fe400078ec0ff */
[----:B------:R-:W-:Y:S02]  /*a1a0*/  LOP3.LUT R3, R4, 0x7f, RZ, 0xc0, !PT ;  /* 0x0000007f04037812 */ /* 0x000fe400078ec0ff */
[----:B------:R-:W-:-:S02]  /*a1b0*/  PRMT R9, R6, 0x3340, R9 ;  /* 0x0000334006097816 */ /* 0x000fc40000000009 */
[----:B------:R-:W-:Y:S02]  /*a1c0*/  PRMT R7, R78, 0x3340, R7 ;  /* 0x000033404e077816 */ /* 0x000fe40000000007 */
[----:B------:R-:W-:Y:S02]  /*a1d0*/  PRMT R6, R46, 0x5410, R17 ;  /* 0x000054102e067816 */ /* 0x000fe40000000011 */
[----:B------:R-:W-:Y:S02]  /*a1e0*/  LOP3.LUT R13, R52, 0xffff, RZ, 0xc0, !PT ;  /* 0x0000ffff340d7812 */ /* 0x000fe400078ec0ff */
[----:B------:R-:W-:Y:S02]  /*a1f0*/  PRMT R78, R10, 0x3340, R1 ;  /* 0x000033400a4e7816 */ /* 0x000fe40000000001 */
[----:B------:R-:W-:Y:S01]  /*a200*/  LEA R3, R3, UR8, 0x4 ;  /* 0x0000000803037c11 */ /* 0x000fe2000f8e20ff */
[----:B------:R-:W-:Y:S01]  /*a210*/  ULDC UR8, c[0x0][0x22c] ;  /* 0x00008b0000087ab9 */ /* 0x000fe20000000800 */
[----:B------:R-:W-:-:S02]  /*a220*/  PRMT R12, R12, 0x4210, R13 ;  /* 0x000042100c0c7816 */ /* 0x000fc4000000000d */
[----:B------:R-:W-:Y:S02]  /*a230*/  PRMT R188, R7, 0x5410, R78 ;  /* 0x0000541007bc7816 */ /* 0x000fe4000000004e */
[----:B------:R-:W-:Y:S02]  /*a240*/  LEA.HI R2, R4, R19, RZ, 0x1a ;  /* 0x0000001304027211 */ /* 0x000fe400078fd0ff */
[----:B------:R-:W-:Y:S01]  /*a250*/  PRMT R13, R6, 0x5210, R13 ;  /* 0x00005210060d7816 */ /* 0x000fe2000000000d */
[----:B------:R-:W-:Y:S01]  /*a260*/  BAR.SYNC.DEFER_BLOCKING 0x0 ;  /* 0x0000000000007b1d */ /* 0x000fe20000010000 */
[----:B------:R-:W-:Y:S02]  /*a270*/  SHF.R.U32.HI R11, RZ, 0x8, R82 ;  /* 0x00000008ff0b7819 */ /* 0x000fe40000011652 */
[----:B------:R-:W-:Y:S02]  /*a280*/  F2FP.SATFINITE.E4M3.F32.PACK_AB_MERGE_C R54, R55, R54, RZ ;  /* 0x000000363736723e */ /* 0x000fe400048070ff */
[----:B------:R-:W-:-:S02]  /*a290*/  LOP3.LUT R11, R11, 0xffff, RZ, 0xc0, !PT ;  /* 0x0000ffff0b0b7812 */ /* 0x000fc400078ec0ff */
[----:B------:R-:W-:Y:S02]  /*a2a0*/  PRMT R10, R21, 0x5410, R48 ;  /* 0x00005410150a7816 */ /* 0x000fe40000000030 */
[----:B------:R-:W-:Y:S02]  /*a2b0*/  PRMT R60, R11, 0x3340, R18 ;  /* 0x000033400b3c7816 */ /* 0x000fe40000000012 */
[----:B------:R-:W-:Y:S02]  /*a2c0*/  SHF.R.U32.HI R11, RZ, 0x8, R98 ;  /* 0x00000008ff0b7819 */ /* 0x000fe40000011662 */
[----:B--2---:R-:W-:Y:S02]  /*a2d0*/  LEA.HI R189, R189, 0x1e, RZ, 0x1a ;  /* 0x0000001ebdbd7811 */ /* 0x004fe400078fd0ff */
[----:B-1----:R-:W-:Y:S02]  /*a2e0*/  LEA.HI R187, R187, 0xe, RZ, 0x1a ;  /* 0x0000000ebbbb7811 */ /* 0x002fe400078fd0ff */
[----:B------:R-:W-:Y:S01]  /*a2f0*/  F2FP.SATFINITE.E4M3.F32.PACK_AB_MERGE_C R70, R71, R70, RZ ;  /* 0x000000464746723e */ /* 0x000fe200048070ff */
[----:B------:R-:W-:Y:S01]  /*a300*/  IMAD.IADD R44, R19, 0x1, R189 ;  /* 0x00000001132c7824 */ /* 0x000fe200078e02bd */
[----:B------:R-:W-:Y:S01]  /*a310*/  F2FP.SATFINITE.E4M3.F32.PACK_AB_MERGE_C R68, R69, R68, RZ ;  /* 0x000000444544723e */ /* 0x000fe200048070ff */
[----:B------:R-:W-:Y:S01]  /*a320*/  IMAD.IADD R53, R19, 0x1, R187 ;  /* 0x0000000113357824 */ /* 0x000fe200078e02bb */
[----:B------:R-:W-:-:S02]  /*a330*/  F2FP.SATFINITE.E4M3.F32.PACK_AB_MERGE_C R84, R85, R84, RZ ;  /* 0x000000545554723e */ /* 0x000fc400048070ff */
[----:B------:R-:W-:Y:S01]  /*a340*/  F2FP.SATFINITE.E4M3.F32.PACK_AB_MERGE_C R86, R87, R86, RZ ;  /* 0x000000565756723e */ /* 0x000fe200048070ff */
[----:B------:R-:W1:Y:S01]  /*a350*/  LDS.128 R4, [R3] ;  /* 0x0000000003047984 */ /* 0x000e620000000c00 */
[----:B------:R-:W-:Y:S02]  /*a360*/  LOP3.LUT R15, R54, 0xffff, RZ, 0xc0, !PT ;  /* 0x0000ffff360f7812 */ /* 0x000fe400078ec0ff */
[----:B------:R-:W-:Y:S02]  /*a370*/  LOP3.LUT R11, R11, 0xffff, RZ, 0xc0, !PT ;  /* 0x0000ffff0b0b7812 */ /* 0x000fe400078ec0ff */
[--C-:B------:R-:W-:Y:S02]  /*a380*/  PRMT R14, R14, 0x4210, R15.reuse ;  /* 0x000042100e0e7816 */ /* 0x100fe4000000000f */
[----:B------:R-:W-:Y:S02]  /*a390*/  PRMT R64, R11, 0x3340, R18 ;  /* 0x000033400b407816 */ /* 0x000fe40000000012 */
[----:B------:R-:W-:Y:S01]  /*a3a0*/  PRMT R15, R10, 0x5210, R15 ;  /* 0x000052100a0f7816 */ /* 0x000fe2000000000f */
[----:B------:R-:W-:Y:S01]  /*a3b0*/  BAR.SYNC.DEFER_BLOCKING 0x0 ;  /* 0x0000000000007b1d */ /* 0x000fe20000010000 */
[----:B------:R-:W-:-:S02]  /*a3c0*/  SHF.R.U32.HI R11, RZ, 0x8, R114 ;  /* 0x00000008ff0b7819 */ /* 0x000fc40000011672 */
[----:B------:R-:W-:Y:S02]  /*a3d0*/  F2FP.SATFINITE.E4M3.F32.PACK_AB_MERGE_C R100, R101, R100, RZ ;  /* 0x000000646564723e */ /* 0x000fe400048070ff */
[----:B------:R-:W-:Y:S02]  /*a3e0*/  LOP3.LUT R72, R11, 0xffff, RZ, 0xc0, !PT ;  /* 0x0000ffff0b487812 */ /* 0x000fe400078ec0ff */
[----:B------:R-:W-:Y:S02]  /*a3f0*/  SHF.R.U32.HI R11, RZ, 0x8, R130 ;  /* 0x00000008ff0b7819 */ /* 0x000fe40000011682 */
[----:B------:R-:W-:Y:S02]  /*a400*/  PRMT R72, R72, 0x3340, R1 ;  /* 0x0000334048487816 */ /* 0x000fe40000000001 */
[----:B------:R-:W-:Y:S02]  /*a410*/  LOP3.LUT R76, R11, 0xffff, RZ, 0xc0, !PT ;  /* 0x0000ffff0b4c7812 */ /* 0x000fe400078ec0ff */
[----:B------:R-:W-:-:S02]  /*a420*/  SHF.R.U32.HI R11, RZ, 0x8, R146 ;  /* 0x00000008ff0b7819 */ /* 0x000fc40000011692 */
[--C-:B------:R-:W-:Y:S02]  /*a430*/  PRMT R76, R76, 0x3340, R1.reuse ;  /* 0x000033404c4c7816 */ /* 0x100fe40000000001 */
[----:B------:R-:W-:Y:S02]  /*a440*/  LOP3.LUT R80, R11, 0xffff, RZ, 0xc0, !PT ;  /* 0x0000ffff0b507812 */ /* 0x000fe400078ec0ff */
[----:B------:R-:W-:Y:S02]  /*a450*/  F2FP.SATFINITE.E4M3.F32.PACK_AB_MERGE_C R102, R103, R102, RZ ;  /* 0x000000666766723e */ /* 0x000fe400048070ff */
[----:B------:R-:W-:Y:S02]  /*a460*/  PRMT R80, R80, 0x3340, R1 ;  /* 0x0000334050507816 */ /* 0x000fe40000000001 */
[----:B------:R-:W-:Y:S01]  /*a470*/  F2FP.SATFINITE.E4M3.F32.PACK_AB_MERGE_C R116, R117, R116, RZ ;  /* 0x000000747574723e */ /* 0x000fe200048070ff */
[----:B------:R-:W-:Y:S01]  /*a480*/  STSM.16.M88.4 [R38], R12 ;  /* 0x0000000c26007844 */ /* 0x000fe20000000200 */
[----:B------:R-:W-:-:S02]  /*a490*/  F2FP.SATFINITE.E4M3.F32.PACK_AB_MERGE_C R118, R119, R118, RZ ;  /* 0x000000767776723e */ /* 0x000fc400048070ff */
[----:B------:R-:W-:Y:S01]  /*a4a0*/  F2FP.SATFINITE.E4M3.F32.PACK_AB_MERGE_C R132, R133, R132, RZ ;  /* 0x000000848584723e */ /* 0x000fe200048070ff */
[----:B------:R-:W-:Y:S01]  /*a4b0*/  BAR.SYNC.DEFER_BLOCKING 0x0 ;  /* 0x0000000000007b1d */ /* 0x000fe20000010000 */
[----:B------:R-:W-:Y:S02]  /*a4c0*/  F2FP.SATFINITE.E4M3.F32.PACK_AB_MERGE_C R134, R135, R134, RZ ;  /* 0x000000868786723e */ /* 0x000fe400048070ff */
[----:B------:R-:W-:Y:S02]  /*a4d0*/  F2FP.SATFINITE.E4M3.F32.PACK_AB_MERGE_C R148, R149, R148, RZ ;  /* 0x000000949594723e */ /* 0x000fe400048070ff */
[----:B------:R-:W-:Y:S02]  /*a4e0*/  F2FP.SATFINITE.E4M3.F32.PACK_AB_MERGE_C R150, R151, R150, RZ ;  /* 0x000000969796723e */ /* 0x000fe400048070ff */
[----:B------:R-:W-:Y:S02]  /*a4f0*/  PRMT R170, R50, 0x5410, R23 ;  /* 0x0000541032aa7816 */ /* 0x000fe40000000017 */
[----:B------:R-:W-:-:S02]  /*a500*/  PRMT R176, R29, 0x5410, R60 ;  /* 0x000054101db07816 */ /* 0x000fc4000000003c */
[----:B------:R-:W-:Y:S02]  /*a510*/  PRMT R178, R62, 0x5410, R31 ;  /* 0x000054103eb27816 */ /* 0x000fe4000000001f */
[----:B------:R-:W-:Y:S02]  /*a520*/  PRMT R180, R33, 0x5410, R64 ;  /* 0x0000541021b47816 */ /* 0x000fe40000000040 */
[----:B------:R-:W-:Y:S02]  /*a530*/  PRMT R182, R66, 0x5410, R35 ;  /* 0x0000541042b67816 */ /* 0x000fe40000000023 */
[----:B------:R-:W-:Y:S02]  /*a540*/  PRMT R36, R37, 0x5410, R72 ;  /* 0x0000541025247816 */ /* 0x000fe40000000048 */
[----:B------:R-:W-:Y:S02]  /*a550*/  PRMT R184, R74, 0x5410, R41 ;  /* 0x000054104ab87816 */ /* 0x000fe40000000029 */
[----:B------:R-:W-:-:S02]  /*a560*/  PRMT R186, R43, 0x5410, R76 ;  /* 0x000054102bba7816 */ /* 0x000fc4000000004c */
[----:B------:R-:W-:Y:S02]  /*a570*/  PRMT R169, R9, 0x5410, R80 ;  /* 0x0000541009a97816 */ /* 0x000fe40000000050 */
[C---:B------:R-:W-:Y:S02]  /*a580*/  LOP3.LUT R41, R19.reuse, R18, RZ, 0xfc, !PT ;  /* 0x0000001213297212 */ /* 0x040fe400078efcff */
[C-C-:B------:R-:W-:Y:S02]  /*a590*/  LOP3.LUT R42, R19.reuse, 0x2, R18.reuse, 0xfe, !PT ;  /* 0x00000002132a7812 */ /* 0x140fe400078efe12 */
[C-C-:B------:R-:W-:Y:S02]  /*a5a0*/  LOP3.LUT R152, R19.reuse, 0x4, R18.reuse, 0xfe, !PT ;  /* 0x0000000413987812 */ /* 0x140fe400078efe12 */
[C-C-:B------:R-:W-:Y:S02]  /*a5b0*/  LOP3.LUT R151, R19.reuse, 0x6, R18.reuse, 0xfe, !PT ;  /* 0x0000000613977812 */ /* 0x140fe400078efe12 */
[----:B------:R-:W-:-:S02]  /*a5c0*/  LOP3.LUT R147, R19, 0x8, R18, 0xfe, !PT ;  /* 0x0000000813937812 */ /* 0x000fc400078efe12 */
[C-C-:B------:R-:W-:Y:S02]  /*a5d0*/  LOP3.LUT R144, R19.reuse, 0xa, R18.reuse, 0xfe, !PT ;  /* 0x0000000a13907812 */ /* 0x140fe400078efe12 */
[C-C-:B------:R-:W-:Y:S02]  /*a5e0*/  LOP3.LUT R55, R19.reuse, 0xc, R18.reuse, 0xfe, !PT ;  /* 0x0000000c13377812 */ /* 0x140fe400078efe12 */
        /* <DEDUP_REMOVED lines=92> */
[C-C-:B0-----:R-:W-:Y:S02]  /*abb0*/  LOP3.LUT R56, R19.reuse, 0xe2, R18.reuse, 0xfe, !PT ;  /* 0x000000e213387812 */ /* 0x141fe400078efe12 */
        /* <DEDUP_REMOVED lines=11> */
[----:B------:R-:W-:Y:S02]  /*ac70*/  LOP3.LUT R0, R19, 0xfc, R18, 0xfe, !PT ;  /* 0x000000fc13007812 */ /* 0x000fe400078efe12 */
[----:B------:R-:W-:-:S04]  /*ac80*/  LOP3.LUT R19, R70, 0xffff, RZ, 0xc0, !PT ;  /* 0x0000ffff46137812 */ /* 0x000fc800078ec0ff */
[--C-:B------:R-:W-:Y:S02]  /*ac90*/  PRMT R18, R8, 0x4210, R19.reuse ;  /* 0x0000421008127816 */ /* 0x100fe40000000013 */
[----:B------:R-:W0:Y:S01]  /*aca0*/  LDS.128 R8, [R3] ;  /* 0x0000000003087984 */ /* 0x000e220000000c00 */
[----:B------:R-:W-:Y:S02]  /*acb0*/  LOP3.LUT R17, R68, 0xffff, RZ, 0xc0, !PT ;  /* 0x0000ffff44117812 */ /* 0x000fe400078ec0ff */
[----:B------:R-:W-:Y:S02]  /*acc0*/  PRMT R19, R172, 0x5210, R19 ;  /* 0x00005210ac137816 */ /* 0x000fe40000000013 */
[--C-:B------:R-:W-:Y:S02]  /*acd0*/  PRMT R16, R16, 0x4210, R17.reuse ;  /* 0x0000421010107816 */ /* 0x100fe40000000011 */
[----:B------:R-:W-:Y:S01]  /*ace0*/  PRMT R17, R170, 0x5210, R17 ;  /* 0x00005210aa117816 */ /* 0x000fe20000000011 */
[----:B------:R-:W-:Y:S06]  /*acf0*/  BAR.SYNC.DEFER_BLOCKING 0x0 ;  /* 0x0000000000007b1d */ /* 0x000fec0000010000 */
[----:B------:R-:W-:Y:S02]  /*ad00*/  STSM.16.M88.4 [R38], R16 ;  /* 0x0000001026007844 */ /* 0x000fe40000000200 */
[----:B------:R-:W-:Y:S01]  /*ad10*/  BAR.SYNC.DEFER_BLOCKING 0x0 ;  /* 0x0000000000007b1d */ /* 0x000fe20000010000 */
[----:B------:R-:W-:-:S02]  /*ad20*/  LOP3.LUT R21, R84, 0xffff, RZ, 0xc0, !PT ;  /* 0x0000ffff54157812 */ /* 0x000fc400078ec0ff */
[----:B------:R-:W-:Y:S02]  /*ad30*/  LOP3.LUT R23, R86, 0xffff, RZ, 0xc0, !PT ;  /* 0x0000ffff56177812 */ /* 0x000fe400078ec0ff */
[----:B------:R-:W-:Y:S01]  /*ad40*/  PRMT R20, R20, 0x4210, R21 ;  /* 0x0000421014147816 */ /* 0x000fe20000000015 */
[----:B------:R-:W2:Y:S01]  /*ad50*/  LDS.128 R12, [R3] ;  /* 0x00000000030c7984 */ /* 0x000ea20000000c00 */
[----:B------:R-:W-:Y:S02]  /*ad60*/  PRMT R22, R22, 0x4210, R23 ;  /* 0x0000421016167816 */ /* 0x000fe40000000017 */
[----:B------:R-:W-:Y:S02]  /*ad70*/  PRMT R21, R174, 0x5210, R21 ;  /* 0x00005210ae157816 */ /* 0x000fe40000000015 */
[----:B------:R-:W-:Y:S01]  /*ad80*/  PRMT R23, R176, 0x5210, R23 ;  /* 0x00005210b0177816 */ /* 0x000fe20000000017 */
[----:B------:R-:W-:Y:S06]  /*ad90*/  BAR.SYNC.DEFER_BLOCKING 0x0 ;  /* 0x0000000000007b1d */ /* 0x000fec0000010000 */
[----:B------:R-:W-:Y:S02]  /*ada0*/  STSM.16.M88.4 [R38], R20 ;  /* 0x0000001426007844 */ /* 0x000fe40000000200 */
[----:B------:R-:W-:Y:S01]  /*adb0*/  BAR.SYNC.DEFER_BLOCKING 0x0 ;  /* 0x0000000000007b1d */ /* 0x000fe20000010000 */
[----:B------:R-:W-:-:S02]  /*adc0*/  LOP3.LUT R25, R100, 0xffff, RZ, 0xc0, !PT ;  /* 0x0000ffff64197812 */ /* 0x000fc400078ec0ff */
[----:B------:R-:W-:Y:S02]  /*add0*/  LOP3.LUT R27, R102, 0xffff, RZ, 0xc0, !PT ;  /* 0x0000ffff661b7812 */ /* 0x000fe400078ec0ff */
[----:B------:R-:W-:Y:S01]  /*ade0*/  PRMT R24, R24, 0x4210, R25 ;  /* 0x0000421018187816 */ /* 0x000fe20000000019 */
[----:B------:R-:W4:Y:S01]  /*adf0*/  LDS.128 R16, [R3] ;  /* 0x0000000003107984 */ /* 0x000f220000000c00 */
        /* <DEDUP_REMOVED lines=14> */
[----:B------:R3:W-:Y:S02]  /*aee0*/  STSM.16.M88.4 [R38], R28 ;  /* 0x0000001c26007844 */ /* 0x0007e40000000200 */
        /* <DEDUP_REMOVED lines=8> */
[----:B------:R-:W-:Y:S01]  /*af70*/  BAR.SYNC.DEFER_BLOCKING 0x0 ;  /* 0x0000000000007b1d */ /* 0x000fe20000010000 */
[----:B---3--:R-:W-:-:S05]  /*af80*/  LOP3.LUT R29, R148, 0xffff, RZ, 0xc0, !PT ;  /* 0x0000ffff941d7812 */ /* 0x008fca00078ec0ff */
[----:B------:R3:W-:Y:S02]  /*af90*/  STSM.16.M88.4 [R38], R32 ;  /* 0x0000002026007844 */ /* 0x0007e40000000200 */
[--C-:B---3--:R-:W-:Y:S02]  /*afa0*/  PRMT R32, R40, 0x4210, R29.reuse ;  /* 0x0000421028207816 */ /* 0x108fe4000000001d */
[----:B------:R-:W-:Y:S01]  /*afb0*/  PRMT R33, R188, 0x5210, R29 ;  /* 0x00005210bc217816 */ /* 0x000fe2000000001d */
[----:B------:R-:W-:Y:S01]  /*afc0*/  BAR.SYNC.DEFER_BLOCKING 0x0 ;  /* 0x0000000000007b1d */ /* 0x000fe20000010000 */
[----:B------:R-:W-:-:S05]  /*afd0*/  LOP3.LUT R150, R150, 0xffff, RZ, 0xc0, !PT ;  /* 0x0000ffff96967812 */ /* 0x000fca00078ec0ff */
[----:B------:R-:W3:Y:S01]  /*afe0*/  LDS.128 R28, [R3] ;  /* 0x00000000031c7984 */ /* 0x000ee20000000c00 */
[--C-:B------:R-:W-:Y:S02]  /*aff0*/  PRMT R34, R39, 0x4210, R150.reuse ;  /* 0x0000421027227816 */ /* 0x100fe40000000096 */
[----:B------:R-:W-:Y:S01]  /*b000*/  PRMT R35, R169, 0x5210, R150 ;  /* 0x00005210a9237816 */ /* 0x000fe20000000096 */
[----:B------:R-:W-:Y:S01]  /*b010*/  BAR.SYNC.DEFER_BLOCKING 0x0 ;  /* 0x0000000000007b1d */ /* 0x000fe20000010000 */
[C---:B------:R-:W-:Y:S01]  /*b020*/  IMAD R37, R171.reuse, UR4, RZ ;  /* 0x00000004ab257c24 */ /* 0x040fe2000f8e02ff */
[----:B------:R-:W-:-:S04]  /*b030*/  ISETP.GE.AND P0, PT, R171, UR6, PT ;  /* 0x00000006ab007c0c */ /* 0x000fc8000bf06270 */
[----:B------:R-:W-:Y:S01]  /*b040*/  ULDC.64 UR4, c[0x0][0x220] ;  /* 0x0000880000047ab9 */ /* 0x000fe20000000a00 */
[----:B-1----:R-:W-:Y:S01]  /*b050*/  PRMT R169, R4, 0x7770, RZ ;  /* 0x0000777004a97816 */ /* 0x002fe200000000ff */
[----:B------:R-:W-:Y:S01]  /*b060*/  ULDC UR6, c[0x0][0x22c] ;  /* 0x00008b0000067ab9 */ /* 0x000fe20000000800 */
[----:B------:R-:W-:Y:S01]  /*b070*/  IADD3 R36, P2, R37, UR4, RZ ;  /* 0x0000000425247c10 */ /* 0x000fe2000ff5e0ff */
[----:B------:R-:W-:Y:S01]  /*b080*/  ULDC UR4, c[0x0][0x248] ;  /* 0x0000920000047ab9 */ /* 0x000fe20000000800 */
[C---:B------:R-:W-:Y:S01]  /*b090*/  ISETP.LT.AND P1, PT, R41.reuse, UR7, !P0 ;  /* 0x0000000729007c0c */ /* 0x040fe2000c721270 */
[----:B------:R-:W-:Y:S01]  /*b0a0*/  IMAD R52, R41, UR4, RZ ;  /* 0x0000000429347c24 */ /* 0x000fe2000f8e02ff */
[----:B------:R1:W-:Y:S01]  /*b0b0*/  STSM.16.M88.4 [R38], R32 ;  /* 0x0000002026007844 */ /* 0x0003e20000000200 */
[----:B------:R-:W-:Y:S01]  /*b0c0*/  LEA.HI.X.SX32 R37, R37, UR5, 0x1, P2 ;  /* 0x0000000525257c11 */ /* 0x000fe200090f0eff */
[----:B------:R-:W-:Y:S01]  /*b0d0*/  ULDC UR5, c[0x0][0x248] ;  /* 0x0000920000057ab9 */ /* 0x000fe20000000800 */
[----:B------:R-:W-:Y:S01]  /*b0e0*/  BAR.SYNC.DEFER_BLOCKING 0x0 ;  /* 0x0000000000007b1d */ /* 0x000fe20000010000 */
[----:B------:R-:W-:Y:S01]  /*b0f0*/  IADD3 R40, P2, R52, R36, RZ ;  /* 0x0000002434287210 */ /* 0x000fe20007f5e0ff */
[----:B------:R-:W-:-:S03]  /*b100*/  IMAD R43, R42, UR5, RZ ;  /* 0x000000052a2b7c24 */ /* 0x000fc6000f8e02ff */
[-C--:B------:R-:W-:Y:S01]  /*b110*/  LEA.HI.X.SX32 R41, R52, R37.reuse, 0x1, P2 ;  /* 0x0000002534297211 */ /* 0x080fe200010f0eff */
[----:B------:R-:W-:Y:S01]  /*b120*/  ULDC UR7, c[0x0][0x22c] ;  /* 0x00008b0000077ab9 */ /* 0x000fe20000000800 */
[----:B------:R-:W-:Y:S01]  /*b130*/  ISETP.LT.AND P4, PT, R42, UR6, !P0 ;  /* 0x000000062a007c0c */ /* 0x000fe2000c781270 */
[----:B------:R-:W-:Y:S01]  /*b140*/  ULDC UR4, c[0x0][0x248] ;  /* 0x0000920000047ab9 */ /* 0x000fe20000000800 */
[-C--:B------:R-:W-:Y:S01]  /*b150*/  IADD3 R42, P3, R43, R36.reuse, RZ ;  /* 0x000000242b2a7210 */ /* 0x080fe20007f7e0ff */
[----:B------:R-:W-:Y:S01]  /*b160*/  ULDC UR5, c[0x0][0x248] ;  /* 0x0000920000057ab9 */ /* 0x000fe20000000800 */
[----:B------:R-:W-:Y:S01]  /*b170*/  ULDC UR6, c[0x0][0x248] ;  /* 0x0000920000067ab9 */ /* 0x000fe20000000800 */
[C---:B------:R-:W-:Y:S01]  /*b180*/  ISETP.LT.AND P2, PT, R151.reuse, UR8, !P0 ;  /* 0x0000000897007c0c */ /* 0x040fe2000c741270 */
[----:B------:R-:W-:Y:S01]  /*b190*/  IMAD R151, R151, UR5, RZ ;  /* 0x0000000597977c24 */ /* 0x000fe2000f8e02ff */
[-C--:B------:R-:W-:Y:S01]  /*b1a0*/  LEA.HI.X.SX32 R43, R43, R37.reuse, 0x1, P3 ;  /* 0x000000252b2b7211 */ /* 0x080fe200018f0eff */
[----:B------:R-:W-:Y:S01]  /*b1b0*/  ULDC UR8, c[0x0][0x22c] ;  /* 0x00008b0000087ab9 */ /* 0x000fe20000000800 */
[C---:B------:R-:W-:Y:S01]  /*b1c0*/  ISETP.LT.AND P3, PT, R147.reuse, UR9, !P0 ;  /* 0x0000000993007c0c */ /* 0x040fe2000c761270 */
[----:B------:R-:W-:Y:S01]  /*b1d0*/  IMAD R147, R147, UR6, RZ ;  /* 0x0000000693937c24 */ /* 0x000fe2000f8e02ff */
[----:B------:R0:W-:Y:S01]  /*b1e0*/  @P1 STG.E.U8 desc[UR10][R40.64], R169 ;  /* 0x000000a928001986 */ /* 0x0001e2000c10110a */
[C---:B------:R-:W-:Y:S01]  /*b1f0*/  ISETP.LT.AND P1, PT, R152.reuse, UR7, !P0 ;  /* 0x0000000798007c0c */ /* 0x040fe2000c721270 */
[----:B------:R-:W-:Y:S01]  /*b200*/  IMAD R152, R152, UR4, RZ ;  /* 0x0000000498987c24 */ /* 0x000fe2000f8e02ff */
[----:B------:R-:W-:Y:S01]  /*b210*/  PRMT R39, R5, 0x7770, RZ ;  /* 0x0000777005277816 */ /* 0x000fe200000000ff */
[----:B------:R-:W-:Y:S01]  /*b220*/  ULDC UR7, c[0x0][0x22c] ;  /* 0x00008b0000077ab9 */ /* 0x000fe20000000800 */
[-C--:B-1----:R-:W-:Y:S01]  /*b230*/  IADD3 R34, P6, R151, R36.reuse, RZ ;  /* 0x0000002497227210 */ /* 0x082fe20007fde0ff */
[----:B------:R-:W-:Y:S01]  /*b240*/  ULDC UR4, c[0x0][0x248] ;  /* 0x0000920000047ab9 */ /* 0x000fe20000000800 */
[CC--:B------:R-:W-:Y:S01]  /*b250*/  IADD3 R32, P5, R152.reuse, R36.reuse, RZ ;  /* 0x0000002498207210 */ /* 0x0c0fe20007fbe0ff */
[----:B------:R1:W-:Y:S01]  /*b260*/  @P4 STG.E.U8 desc[UR10][R42.64], R39 ;  /* 0x000000272a004986 */ /* 0x0003e2000c10110a */
[----:B------:R-:W-:Y:S01]  /*b270*/  ULDC UR6, c[0x0][0x22c] ;  /* 0x00008b0000067ab9 */ /* 0x000fe20000000800 */
[----:B------:R-:W-:Y:S01]  /*b280*/  ULDC UR5, c[0x0][0x248] ;  /* 0x0000920000057ab9 */ /* 0x000fe20000000800 */
[----:B------:R-:W-:Y:S01]  /*b290*/  LEA.HI.X.SX32 R33, R152, R37, 0x1, P5 ;  /* 0x0000002598217211 */ /* 0x000fe200028f0eff */
[----:B------:R-:W-:Y:S01]  /*b2a0*/  ULDC UR9, c[0x0][0x22c] ;  /* 0x00008b0000097ab9 */ /* 0x000fe20000000800 */
[----:B------:R-:W-:-:S02]  /*b2b0*/  IADD3 R38, P5, R147, R36, RZ ;  /* 0x0000002493267210 */ /* 0x000fc40007fbe0ff */
[C---:B------:R-:W-:Y:S01]  /*b2c0*/  ISETP.LT.AND P4, PT, R144.reuse, UR7, !P0 ;  /* 0x0000000790007c0c */ /* 0x040fe2000c781270 */
[----:B------:R-:W-:Y:S01]  /*b2d0*/  IMAD R144, R144, UR4, RZ ;  /* 0x0000000490907c24 */ /* 0x000fe2000f8e02ff */
[----:B0-----:R-:W-:Y:S01]  /*b2e0*/  PRMT R169, R6, 0x7770, RZ ;  /* 0x0000777006a97816 */ /* 0x001fe200000000ff */
[----:B------:R-:W-:Y:S01]  /*b2f0*/  ULDC UR4, c[0x0][0x248] ;  /* 0x0000920000047ab9 */ /* 0x000fe20000000800 */
[-C--:B------:R-:W-:Y:S01]  /*b300*/  LEA.HI.X.SX32 R35, R151, R37.reuse, 0x1, P6 ;  /* 0x0000002597237211 */ /* 0x080fe200030f0eff */
[----:B------:R-:W-:Y:S01]  /*b310*/  ULDC UR7, c[0x0][0x22c] ;  /* 0x00008b0000077ab9 */ /* 0x000fe20000000800 */
[----:B-1----:R-:W-:Y:S01]  /*b320*/  LEA.HI.X.SX32 R39, R147, R37, 0x1, P5 ;  /* 0x0000002593277211 */ /* 0x002fe200028f0eff */
[----:B------:R-:W0:Y:S01]  /*b330*/  LDC R42, c[0x0][0x248] ;  /* 0x00009200ff2a7b82 */ /* 0x000e220000000800 */
[----:B------:R-:W-:Y:S02]  /*b340*/  PRMT R151, R7, 0x7770, RZ ;  /* 0x0000777007977816 */ /* 0x000fe400000000ff */
[----:B------:R-:W-:-:S02]  /*b350*/  PRMT R147, R4, 0x7771, RZ ;  /* 0x0000777104937816 */ /* 0x000fc400000000ff */
[C---:B------:R-:W-:Y:S01]  /*b360*/  ISETP.LT.AND P5, PT, R55.reuse, UR6, !P0 ;  /* 0x0000000637007c0c */ /* 0x040fe2000c7a1270 */
[----:B------:R-:W-:Y:S01]  /*b370*/  IMAD R55, R55, UR4, RZ ;  /* 0x0000000437377c24 */ /* 0x000fe2000f8e02ff */
[----:B------:R1:W-:Y:S01]  /*b380*/  @P1 STG.E.U8 desc[UR10][R32.64], R169 ;  /* 0x000000a920001986 */ /* 0x0003e2000c10110a */
[----:B------:R-:W-:Y:S01]  /*b390*/  IADD3 R40, P1, R144, R36, RZ ;  /* 0x0000002490287210 */ /* 0x000fe20007f3e0ff */
[----:B------:R-:W-:Y:S01]  /*b3a0*/  ULDC UR4, c[0x0][0x248] ;  /* 0x0000920000047ab9 */ /* 0x000fe20000000800 */
[----:B------:R-:W-:Y:S01]  /*b3b0*/  PRMT R43, R5, 0x7771, RZ ;  /* 0x00007771052b7816 */ /* 0x000fe200000000ff */
[----:B------:R-:W-:Y:S01]  /*b3c0*/  @P2 STG.E.U8 desc[UR10][R34.64], R151 ;  /* 0x0000009722002986 */ /* 0x000fe2000c10110a */
[----:B------:R-:W-:-:S03]  /*b3d0*/  ULDC UR6, c[0x0][0x248] ;  /* 0x0000920000067ab9 */ /* 0x000fc60000000800 */
[----:B------:R2:W-:Y:S01]  /*b3e0*/  @P3 STG.E.U8 desc[UR10][R38.64], R147 ;  /* 0x0000009326003986 */ /* 0x0005e2000c10110a */
[CC--:B-1----:R-:W-:Y:S02]  /*b3f0*/  IADD3 R32, P3, R55.reuse, R36.reuse, RZ ;  /* 0x0000002437207210 */ /* 0x0c2fe40007f7e0ff */
[-C--:B------:R-:W-:Y:S02]  /*b400*/  LEA.HI.X.SX32 R41, R144, R37.reuse, 0x1, P1 ;  /* 0x0000002590297211 */ /* 0x080fe400008f0eff */
[----:B------:R-:W-:Y:S02]  /*b410*/  LEA.HI.X.SX32 R33, R55, R37, 0x1, P3 ;  /* 0x0000002537217211 */ /* 0x000fe400018f0eff */
[C---:B------:R-:W-:Y:S01]  /*b420*/  ISETP.LT.AND P2, PT, R51.reuse, UR8, !P0 ;  /* 0x0000000833007c0c */ /* 0x040fe2000c741270 */
[----:B------:R-:W-:Y:S01]  /*b430*/  IMAD R51, R51, UR4, RZ ;  /* 0x0000000433337c24 */ /* 0x000fe2000f8e02ff */
[----:B------:R-:W-:Y:S02]  /*b440*/  PRMT R55, R6, 0x7771, RZ ;  /* 0x0000777106377816 */ /* 0x000fe400000000ff */
[C---:B------:R-:W-:Y:S01]  /*b450*/  ISETP.LT.AND P1, PT, R53.reuse, UR7, !P0 ;  /* 0x0000000735007c0c */ /* 0x040fe2000c721270 */
[----:B------:R-:W-:Y:S01]  /*b460*/  IMAD R53, R53, UR5, RZ ;  /* 0x0000000535357c24 */ /* 0x000fe2000f8e02ff */
[----:B------:R1:W-:Y:S01]  /*b470*/  @P4 STG.E.U8 desc[UR10][R40.64], R43 ;  /* 0x0000002b28004986 */ /* 0x0003e2000c10110a */
[----:B------:R-:W-:Y:S01]  /*b480*/  ULDC UR4, c[0x0][0x22c] ;  /* 0x00008b0000047ab9 */ /* 0x000fe20000000800 */
[----:B------:R-:W-:Y:S01]  /*b490*/  ULDC UR7, c[0x0][0x22c] ;  /* 0x00008b0000077ab9 */ /* 0x000fe20000000800 */
[----:B------:R-:W-:Y:S01]  /*b4a0*/  ULDC UR8, c[0x0][0x22c] ;  /* 0x00008b0000087ab9 */ /* 0x000fe20000000800 */
[----:B------:R4:W-:Y:S01]  /*b4b0*/  @P5 STG.E.U8 desc[UR10][R32.64], R55 ;  /* 0x0000003720005986 */ /* 0x0009e2000c10110a */
[-C--:B--2---:R-:W-:Y:S01]  /*b4c0*/  IADD3 R38, P5, R51, R36.reuse, RZ ;  /* 0x0000002433267210 */ /* 0x084fe20007fbe0ff */
[----:B------:R-:W-:Y:S01]  /*b4d0*/  ULDC UR5, c[0x0][0x248] ;  /* 0x0000920000057ab9 */ /* 0x000fe20000000800 */
[----:B------:R-:W-:-:S02]  /*b4e0*/  IADD3 R34, P3, R53, R36, RZ ;  /* 0x0000002435227210 */ /* 0x000fc40007f7e0ff */
[-C--:B------:R-:W-:Y:S02]  /*b4f0*/  LEA.HI.X.SX32 R39, R51, R37.reuse, 0x1, P5 ;  /* 0x0000002533277211 */ /* 0x080fe400028f0eff */
[C---:B------:R-:W-:Y:S01]  /*b500*/  ISETP.LT.AND P4, PT, R50.reuse, UR9, !P0 ;  /* 0x0000000932007c0c */ /* 0x040fe2000c781270 */
[----:B------:R-:W-:Y:S01]  /*b510*/  IMAD R50, R50, UR6, RZ ;  /* 0x0000000632327c24 */ /* 0x000fe2000f8e02ff */
[----:B------:R-:W-:Y:S01]  /*b520*/  LEA.HI.X.SX32 R35, R53, R37, 0x1, P3 ;  /* 0x0000002535237211 */ /* 0x000fe200018f0eff */
[----:B------:R-:W-:Y:S01]  /*b530*/  ULDC UR6, c[0x0][0x248] ;  /* 0x0000920000067ab9 */ /* 0x000fe20000000800 */
[----:B------:R-:W-:Y:S01]  /*b540*/  PRMT R51, R7, 0x7771, RZ ;  /* 0x0000777107337816 */ /* 0x000fe200000000ff */
[----:B------:R-:W-:Y:S01]  /*b550*/  ULDC UR9, c[0x0][0x22c] ;  /* 0x00008b0000097ab9 */ /* 0x000fe20000000800 */
[----:B------:R-:W-:Y:S01]  /*b560*/  ISETP.LT.AND P3, PT, R168, UR4, !P0 ;  /* 0x00000004a8007c0c */ /* 0x000fe2000c761270 */
[----:B------:R-:W-:Y:S01]  /*b570*/  ULDC UR4, c[0x0][0x248] ;  /* 0x0000920000047ab9 */ /* 0x000fe20000000800 */
[----:B-1----:R-:W-:Y:S01]  /*b580*/  IADD3 R40, P6, R50, R36, RZ ;  /* 0x0000002432287210 */ /* 0x002fe20007fde0ff */
[----:B------:R1:W-:Y:S01]  /*b590*/  @P1 STG.E.U8 desc[UR10][R34.64], R51 ;  /* 0x0000003322001986 */ /* 0x0003e2000c10110a */
[----:B------:R-:W-:-:S02]  /*b5a0*/  PRMT R43, R4, 0x7772, RZ ;  /* 0x00007772042b7816 */ /* 0x000fc400000000ff */
[C---:B------:R-:W-:Y:S01]  /*b5b0*/  ISETP.LT.AND P1, PT, R49.reuse, UR7, !P0 ;  /* 0x0000000731007c0c */ /* 0x040fe2000c721270 */
[----:B------:R-:W-:Y:S01]  /*b5c0*/  IMAD R49, R49, UR4, RZ ;  /* 0x0000000431317c24 */ /* 0x000fe2000f8e02ff */
[-C--:B------:R-:W-:Y:S01]  /*b5d0*/  LEA.HI.X.SX32 R41, R50, R37.reuse, 0x1, P6 ;  /* 0x0000002532297211 */ /* 0x080fe200030f0eff */
[----:B------:R-:W-:Y:S01]  /*b5e0*/  @P2 STG.E.U8 desc[UR10][R38.64], R43 ;  /* 0x0000002b26002986 */ /* 0x000fe2000c10110a */
[----:B----4-:R-:W-:Y:S01]  /*b5f0*/  PRMT R33, R5, 0x7772, RZ ;  /* 0x0000777205217816 */ /* 0x010fe200000000ff */
[----:B------:R-:W-:Y:S01]  /*b600*/  ULDC UR7, c[0x0][0x22c] ;  /* 0x00008b0000077ab9 */ /* 0x000fe20000000800 */
[-C--:B------:R-:W-:Y:S01]  /*b610*/  IADD3 R32, P2, R49, R36.reuse, RZ ;  /* 0x0000002431207210 */ /* 0x080fe20007f5e0ff */
[----:B------:R-:W-:Y:S01]  /*b620*/  ULDC UR4, c[0x0][0x248] ;  /* 0x0000920000047ab9 */ /* 0x000fe20000000800 */
[C---:B------:R-:W-:Y:S01]  /*b630*/  ISETP.LT.AND P5, PT, R46.reuse, UR8, !P0 ;  /* 0x000000082e007c0c */ /* 0x040fe2000c7a1270 */
[----:B------:R-:W-:Y:S01]  /*b640*/  IMAD R46, R46, UR5, RZ ;  /* 0x000000052e2e7c24 */ /* 0x000fe2000f8e02ff */
[----:B------:R2:W-:Y:S01]  /*b650*/  @P4 STG.E.U8 desc[UR10][R40.64], R33 ;  /* 0x0000002128004986 */ /* 0x0005e2000c10110a */
[C---:B------:R-:W-:Y:S01]  /*b660*/  ISETP.LT.AND P4, PT, R47.reuse, UR7, !P0 ;  /* 0x000000072f007c0c */ /* 0x040fe2000c781270 */
[----:B------:R-:W-:Y:S01]  /*b670*/  IMAD R47, R47, UR6, RZ ;  /* 0x000000062f2f7c24 */ /* 0x000fe2000f8e02ff */
[----:B-1----:R-:W-:Y:S01]  /*b680*/  PRMT R51, R6, 0x7772, RZ ;  /* 0x0000777206337816 */ /* 0x002fe200000000ff */
[----:B------:R-:W-:Y:S01]  /*b690*/  ULDC UR5, c[0x0][0x22c] ;  /* 0x00008b0000057ab9 */ /* 0x000fe20000000800 */
[----:B------:R-:W-:Y:S01]  /*b6a0*/  IADD3 R34, P6, R46, R36, RZ ;  /* 0x000000242e227210 */ /* 0x000fe20007fde0ff */
[----:B------:R-:W-:Y:S01]  /*b6b0*/  ULDC UR6, c[0x0][0x22c] ;  /* 0x00008b0000067ab9 */ /* 0x000fe20000000800 */
[----:B--2---:R-:W-:-:S02]  /*b6c0*/  LEA.HI.X.SX32 R33, R49, R37, 0x1, P2 ;  /* 0x0000002531217211 */ /* 0x004fc400010f0eff */
[C---:B------:R-:W-:Y:S01]  /*b6d0*/  ISETP.LT.AND P2, PT, R48.reuse, UR9, !P0 ;  /* 0x0000000930007c0c */ /* 0x040fe2000c741270 */
[----:B------:R-:W-:Y:S01]  /*b6e0*/  IMAD R48, R48, UR4, RZ ;  /* 0x0000000430307c24 */ /* 0x000fe2000f8e02ff */
[-C--:B------:R-:W-:Y:S01]  /*b6f0*/  LEA.HI.X.SX32 R35, R46, R37.reuse, 0x1, P6 ;  /* 0x000000252e237211 */ /* 0x080fe200030f0eff */
[----:B------:R1:W-:Y:S01]  /*b700*/  @P1 STG.E.U8 desc[UR10][R32.64], R51 ;  /* 0x0000003320001986 */ /* 0x0003e2000c10110a */
[-C--:B------:R-:W-:Y:S01]  /*b710*/  IADD3 R38, P1, R47, R36.reuse, RZ ;  /* 0x000000242f267210 */ /* 0x080fe20007f3e0ff */
[----:B------:R-:W-:Y:S01]  /*b720*/  ULDC UR4, c[0x0][0x22c] ;  /* 0x00008b0000047ab9 */ /* 0x000fe20000000800 */
[----:B------:R-:W-:Y:S02]  /*b730*/  PRMT R49, R7, 0x7772, RZ ;  /* 0x0000777207317816 */ /* 0x000fe400000000ff */
[----:B------:R-:W-:Y:S02]  /*b740*/  IADD3 R40, P6, R48, R36, RZ ;  /* 0x0000002430287210 */ /* 0x000fe40007fde0ff */
[-C--:B------:R-:W-:Y:S01]  /*b750*/  LEA.HI.X.SX32 R39, R47, R37.reuse, 0x1, P1 ;  /* 0x000000252f277211 */ /* 0x080fe200008f0eff */
[----:B------:R-:W-:Y:S01]  /*b760*/  @P5 STG.E.U8 desc[UR10][R34.64], R49 ;  /* 0x0000003122005986 */ /* 0x000fe2000c10110a */
[----:B------:R-:W-:Y:S01]  /*b770*/  ISETP.LT.AND P1, PT, R167, UR4, !P0 ;  /* 0x00000004a7007c0c */ /* 0x000fe2000c721270 */
[----:B------:R-:W-:Y:S01]  /*b780*/  ULDC UR4, c[0x0][0x248] ;  /* 0x0000920000047ab9 */ /* 0x000fe20000000800 */
[----:B------:R-:W-:Y:S01]  /*b790*/  PRMT R47, R4, 0x7773, RZ ;  /* 0x00007773042f7816 */ /* 0x000fe200000000ff */
[----:B-1----:R-:W1:Y:S01]  /*b7a0*/  LDC R33, c[0x0][0x248] ;  /* 0x00009200ff217b82 */ /* 0x002e620000000800 */
[----:B------:R-:W-:-:S02]  /*b7b0*/  LEA.HI.X.SX32 R41, R48, R37, 0x1, P6 ;  /* 0x0000002530297211 */ /* 0x000fc400030f0eff */
[----:B------:R-:W-:Y:S02]  /*b7c0*/  PRMT R43, R5, 0x7773, RZ ;  /* 0x00007773052b7816 */ /* 0x000fe400000000ff */
[C---:B------:R-:W-:Y:S01]  /*b7d0*/  ISETP.LT.AND P5, PT, R45.reuse, UR5, !P0 ;  /* 0x000000052d007c0c */ /* 0x040fe2000c7a1270 */
[----:B------:R-:W-:Y:S01]  /*b7e0*/  IMAD R45, R45, UR4, RZ ;  /* 0x000000042d2d7c24 */ /* 0x000fe2000f8e02ff */
[----:B------:R2:W-:Y:S01]  /*b7f0*/  @P4 STG.E.U8 desc[UR10][R38.64], R47 ;  /* 0x0000002f26004986 */ /* 0x0005e2000c10110a */
[----:B------:R-:W4:Y:S01]  /*b800*/  LDC R51, c[0x0][0x248] ;  /* 0x00009200ff337b82 */ /* 0x000f220000000800 */
[----:B------:R-:W-:Y:S01]  /*b810*/  ULDC UR5, c[0x0][0x22c] ;  /* 0x00008b0000057ab9 */ /* 0x000fe20000000800 */
[----:B------:R-:W-:Y:S01]  /*b820*/  ULDC UR4, c[0x0][0x248] ;  /* 0x0000920000047ab9 */ /* 0x000fe20000000800 */
[----:B------:R3:W-:Y:S01]  /*b830*/  @P2 STG.E.U8 desc[UR10][R40.64], R43 ;  /* 0x0000002b28002986 */ /* 0x0007e2000c10110a */
[----:B------:R-:W-:-:S04]  /*b840*/  IADD3 R4, P2, R45, R36, RZ ;  /* 0x000000242d047210 */ /* 0x000fc80007f5e0ff */
[-C--:B------:R-:W-:Y:S02]  /*b850*/  LEA.HI.X.SX32 R5, R45, R37.reuse, 0x1, P2 ;  /* 0x000000252d057211 */ /* 0x080fe400010f0eff */
[----:B------:R-:W0:Y:S01]  /*b860*/  LDC R45, c[0x0][0x248] ;  /* 0x00009200ff2d7b82 */ /* 0x000e220000000800 */
[C---:B------:R-:W-:Y:S01]  /*b870*/  ISETP.LT.AND P6, PT, R44.reuse, UR5, !P0 ;  /* 0x000000052c007c0c */ /* 0x040fe2000c7c1270 */
[----:B------:R-:W-:Y:S01]  /*b880*/  IMAD R44, R44, UR4, RZ ;  /* 0x000000042c2c7c24 */ /* 0x000fe2000f8e02ff */
[----:B--2---:R-:W-:Y:S01]  /*b890*/  PRMT R39, R6, 0x7773, RZ ;  /* 0x0000777306277816 */ /* 0x004fe200000000ff */
[----:B------:R-:W-:Y:S01]  /*b8a0*/  ULDC UR4, c[0x0][0x22c] ;  /* 0x00008b0000047ab9 */ /* 0x000fe20000000800 */
[----:B------:R-:W-:Y:S01]  /*b8b0*/  PRMT R35, R7, 0x7773, RZ ;  /* 0x0000777307237816 */ /* 0x000fe200000000ff */
[----:B-1----:R-:W-:Y:S01]  /*b8c0*/  IMAD R52, R33, 0x20, R52 ;  /* 0x0000002021347824 */ /* 0x002fe200078e0234 */
[C---:B------:R-:W-:Y:S01]  /*b8d0*/  IADD3 R6, P4, R44.reuse, R36, RZ ;  /* 0x000000242c067210 */ /* 0x040fe20007f9e0ff */
[----:B------:R-:W1:Y:S01]  /*b8e0*/  LDC R38, c[0x0][0x248] ;  /* 0x00009200ff267b82 */ /* 0x000e620000000800 */
[----:B------:R4:W-:Y:S07]  /*b8f0*/  @P5 STG.E.U8 desc[UR10][R4.64], R39 ;  /* 0x0000002704005986 */ /* 0x0009ee000c10110a */
[----:B---3--:R-:W2:Y:S01]  /*b900*/  LDC R40, c[0x0][0x248] ;  /* 0x00009200ff287b82 */ /* 0x008ea20000000800 */
[----:B------:R-:W-:Y:S01]  /*b910*/  LEA.HI.X.SX32 R7, R44, R37, 0x1, P4 ;  /* 0x000000252c077211 */ /* 0x000fe200020f0eff */
[----:B------:R-:W-:Y:S01]  /*b920*/  ULDC UR5, c[0x0][0x22c] ;  /* 0x00008b0000057ab9 */ /* 0x000fe20000000800 */
[----:B----4-:R-:W-:-:S03]  /*b930*/  IMAD R5, R51, 0x2, R52 ;  /* 0x0000000233057824 */ /* 0x010fc600078e0234 */
[----:B------:R3:W-:Y:S01]  /*b940*/  @P6 STG.E.U8 desc[UR10][R6.64], R35 ;  /* 0x0000002306006986 */ /* 0x0007e2000c10110a */
[-C--:B------:R-:W-:Y:S01]  /*b950*/  IADD3 R32, P6, R52, R36.reuse, RZ ;  /* 0x0000002434207210 */ /* 0x080fe20007fde0ff */
[----:B------:R-:W4:Y:S01]  /*b960*/  LDC R47, c[0x0][0x248] ;  /* 0x00009200ff2f7b82 */ /* 0x000f220000000800 */
[----:B0-----:R-:W-:Y:S02]  /*b970*/  IMAD R34, R42, 0x2, R5 ;  /* 0x000000022a227824 */ /* 0x001fe400078e0205 */
[-C--:B------:R-:W-:Y:S02]  /*b980*/  LEA.HI.X.SX32 R33, R52, R37.reuse, 0x1, P6 ;  /* 0x0000002534217211 */ /* 0x080fe400030f0eff */
[----:B------:R-:W-:Y:S02]  /*b990*/  IADD3 R4, P6, R5, R36, RZ ;  /* 0x0000002405047210 */ /* 0x000fe40007fde0ff */
[----:B------:R-:W-:Y:S01]  /*b9a0*/  ISETP.LT.AND P2, PT, R166, UR6, !P0 ;  /* 0x00000006a6007c0c */ /* 0x000fe2000c741270 */
[----:B------:R-:W0:Y:S01]  /*b9b0*/  LDC R42, c[0x0][0x248] ;  /* 0x00009200ff2a7b82 */ /* 0x000e220000000800 */
[----:B---3--:R-:W-:Y:S01]  /*b9c0*/  IMAD R35, R45, 0x2, R34 ;  /* 0x000000022d237824 */ /* 0x008fe200078e0222 */
[----:B------:R-:W-:Y:S01]  /*b9d0*/  LEA.HI.X.SX32 R5, R5, R37, 0x1, P6 ;  /* 0x0000002505057211 */ /* 0x000fe200030f0eff */
[----:B------:R-:W-:-:S05]  /*b9e0*/  ULDC UR6, c[0x0][0x22c] ;  /* 0x00008b0000067ab9 */ /* 0x000fca0000000800 */
[----:B------:R-:W3:Y:S01]  /*b9f0*/  LDC R45, c[0x0][0x248] ;  /* 0x00009200ff2d7b82 */ /* 0x000ee20000000800 */
[----:B------:R-:W-:Y:S02]  /*ba00*/  PRMT R43, R8, 0x7770, RZ ;  /* 0x00007770082b7816 */ /* 0x000fe400000000ff */
[CC--:B------:R-:W-:Y:S02]  /*ba10*/  IADD3 R6, P6, R34.reuse, R36.reuse, RZ ;  /* 0x0000002422067210 */ /* 0x0c0fe40007fde0ff */
[----:B------:R-:W-:Y:S01]  /*ba20*/  ISETP.LT.AND P5, PT, R165, UR4, !P0 ;  /* 0x00000004a5007c0c */ /* 0x000fe2000c7a1270 */
[----:B------:R1:W-:Y:S01]  /*ba30*/  @P3 STG.E.U8 desc[UR10][R32.64], R43 ;  /* 0x0000002b20003986 */ /* 0x0003e2000c10110a */
[----:B------:R-:W-:Y:S01]  /*ba40*/  LEA.HI.X.SX32 R7, R34, R37, 0x1, P6 ;  /* 0x0000002522077211 */ /* 0x000fe200030f0eff */
[----:B------:R-:W-:Y:S01]  /*ba50*/  ULDC UR4, c[0x0][0x22c] ;  /* 0x00008b0000047ab9 */ /* 0x000fe20000000800 */
[----:B------:R-:W-:Y:S02]  /*ba60*/  IADD3 R34, P6, R35, R36, RZ ;  /* 0x0000002423227210 */ /* 0x000fe40007fde0ff */
[----:B------:R-:W-:-:S02]  /*ba70*/  PRMT R41, R9, 0x7770, RZ ;  /* 0x0000777009297816 */ /* 0x000fc400000000ff */
[----:B------:R-:W-:Y:S01]  /*ba80*/  ISETP.LT.AND P4, PT, R164, UR4, !P0 ;  /* 0x00000004a4007c0c */ /* 0x000fe2000c781270 */
[----:B------:R-:W-:Y:S01]  /*ba90*/  ULDC UR4, c[0x0][0x22c] ;  /* 0x00008b0000047ab9 */ /* 0x000fe20000000800 */
[----:B------:R-:W-:Y:S01]  /*baa0*/  PRMT R39, R10, 0x7770, RZ ;  /* 0x000077700a277816 */ /* 0x000fe200000000ff */
[----:B-1----:R-:W-:Y:S01]  /*bab0*/  IMAD R33, R38, 0x2, R35 ;  /* 0x0000000226217824 */ /* 0x002fe200078e0223 */
[----:B------:R-:W-:Y:S02]  /*bac0*/  LEA.HI.X.SX32 R35, R35, R37, 0x1, P6 ;  /* 0x0000002523237211 */ /* 0x000fe400030f0eff */
[----:B------:R-:W-:Y:S01]  /*bad0*/  PRMT R43, R11, 0x7770, RZ ;  /* 0x000077700b2b7816 */ /* 0x000fe200000000ff */
[----:B--2---:R-:W-:Y:S01]  /*bae0*/  IMAD R38, R40, 0x2, R33 ;  /* 0x0000000228267824 */ /* 0x004fe200078e0221 */
[----:B------:R-:W-:Y:S01]  /*baf0*/  ISETP.LT.AND P3, PT, R163, UR4, !P0 ;  /* 0x00000004a3007c0c */ /* 0x000fe2000c761270 */
[----:B------:R1:W-:Y:S01]  /*bb00*/  @P1 STG.E.U8 desc[UR10][R4.64], R41 ;  /* 0x0000002904001986 */ /* 0x0003e2000c10110a */
[----:B------:R-:W-:Y:S01]  /*bb10*/  ULDC UR4, c[0x0][0x22c] ;  /* 0x00008b0000047ab9 */ /* 0x000fe20000000800 */
[----:B------:R-:W2:Y:S02]  /*bb20*/  LDC R40, c[0x0][0x248] ;  /* 0x00009200ff287b82 */ /* 0x000ea40000000800 */
[----:B------:R-:W-:Y:S01]  /*bb30*/  @P2 STG.E.U8 desc[UR10][R6.64], R39 ;  /* 0x0000002706002986 */ /* 0x000fe2000c10110a */
[----:B------:R-:W-:Y:S01]  /*bb40*/  ISETP.LT.AND P1, PT, R162, UR4, !P0 ;  /* 0x00000004a2007c0c */ /* 0x000fe2000c721270 */
[----:B------:R-:W-:-:S02]  /*bb50*/  ULDC UR4, c[0x0][0x22c] ;  /* 0x00008b0000047ab9 */ /* 0x000fc40000000800 */
[----:B------:R4:W-:Y:S01]  /*bb60*/  @P5 STG.E.U8 desc[UR10][R34.64], R43 ;  /* 0x0000002b22005986 */ /* 0x0009e2000c10110a */
[-C--:B------:R-:W-:Y:S02]  /*bb70*/  IADD3 R32, P5, R38, R36.reuse, RZ ;  /* 0x0000002426207210 */ /* 0x080fe40007fbe0ff */
[C---:B-1----:R-:W-:Y:S02]  /*bb80*/  IADD3 R4, P2, R33.reuse, R36, RZ ;  /* 0x0000002421047210 */ /* 0x042fe40007f5e0ff */
[----:B------:R-:W-:Y:S02]  /*bb90*/  PRMT R41, R8, 0x7771, RZ ;  /* 0x0000777108297816 */ /* 0x000fe400000000ff */
[-C--:B------:R-:W-:Y:S01]  /*bba0*/  LEA.HI.X.SX32 R5, R33, R37.reuse, 0x1, P2 ;  /* 0x0000002521057211 */ /* 0x080fe200010f0eff */
[----:B----4-:R-:W1:Y:S01]  /*bbb0*/  LDC R43, c[0x0][0x248] ;  /* 0x00009200ff2b7b82 */ /* 0x010e620000000800 */
[----:B------:R-:W-:Y:S01]  /*bbc0*/  ISETP.LT.AND P6, PT, R161, UR4, !P0 ;  /* 0x00000004a1007c0c */ /* 0x000fe2000c7c1270 */
[----:B------:R-:W-:Y:S01]  /*bbd0*/  ULDC UR4, c[0x0][0x22c] ;  /* 0x00008b0000047ab9 */ /* 0x000fe20000000800 */
[----:B------:R-:W-:Y:S01]  /*bbe0*/  LEA.HI.X.SX32 R33, R38, R37, 0x1, P5 ;  /* 0x0000002526217211 */ /* 0x000fe200028f0eff */
[----:B---3--:R-:W-:Y:S01]  /*bbf0*/  IMAD R38, R45, 0x2, R38 ;  /* 0x000000022d267824 */ /* 0x008fe200078e0226 */
[----:B------:R-:W-:Y:S01]  /*bc00*/  PRMT R39, R9, 0x7771, RZ ;  /* 0x0000777109277816 */ /* 0x000fe200000000ff */
[----:B------:R-:W-:-:S02]  /*bc10*/  VIADD R7, R2, 0x2e ;  /* 0x0000002e02077836 */ /* 0x000fc40000000000 */
[----:B------:R-:W3:Y:S01]  /*bc20*/  LDC R34, c[0x0][0x248] ;  /* 0x00009200ff227b82 */ /* 0x000ee20000000800 */
[----:B------:R-:W-:Y:S01]  /*bc30*/  ISETP.LT.AND P2, PT, R160, UR4, !P0 ;  /* 0x00000004a0007c0c */ /* 0x000fe2000c741270 */
[----:B------:R4:W-:Y:S01]  /*bc40*/  @P4 STG.E.U8 desc[UR10][R4.64], R41 ;  /* 0x0000002904004986 */ /* 0x0009e2000c10110a */
[----:B------:R-:W-:Y:S01]  /*bc50*/  ULDC UR4, c[0x0][0x248] ;  /* 0x0000920000047ab9 */ /* 0x000fe20000000800 */
[C---:B------:R-:W-:Y:S01]  /*bc60*/  ISETP.LT.AND P5, PT, R7.reuse, UR5, !P0 ;  /* 0x0000000507007c0c */ /* 0x040fe2000c7a1270 */
[----:B------:R-:W-:Y:S01]  /*bc70*/  ULDC UR5, c[0x0][0x22c] ;  /* 0x00008b0000057ab9 */ /* 0x000fe20000000800 */
[----:B------:R0:W-:Y:S02]  /*bc80*/  @P3 STG.E.U8 desc[UR10][R32.64], R39 ;  /* 0x0000002720003986 */ /* 0x0001e4000c10110a */
[----:B------:R-:W2:Y:S01]  /*bc90*/  LDC R45, c[0x0][0x248] ;  /* 0x00009200ff2d7b82 */ /* 0x000ea20000000800 */
[----:B------:R-:W-:Y:S01]  /*bca0*/  IADD3 R6, P3, R38, R36, RZ ;  /* 0x0000002426067210 */ /* 0x000fe20007f7e0ff */
[----:B----4-:R-:W-:-:S03]  /*bcb0*/  IMAD R5, R7, UR4, RZ ;  /* 0x0000000407057c24 */ /* 0x010fc6000f8e02ff */
[-C--:B------:R-:W-:Y:S01]  /*bcc0*/  LEA.HI.X.SX32 R7, R38, R37.reuse, 0x1, P3 ;  /* 0x0000002526077211 */ /* 0x080fe200018f0eff */
[----:B------:R-:W-:Y:S01]  /*bcd0*/  ULDC UR4, c[0x0][0x22c] ;  /* 0x00008b0000047ab9 */ /* 0x000fe20000000800 */
[-C--:B------:R-:W-:Y:S02]  /*bce0*/  IADD3 R4, P3, R5, R36.reuse, RZ ;  /* 0x0000002405047210 */ /* 0x080fe40007f7e0ff */
[----:B0-----:R-:W-:Y:S01]  /*bcf0*/  PRMT R39, R10, 0x7771, RZ ;  /* 0x000077710a277816 */ /* 0x001fe200000000ff */
[----:B------:R-:W-:Y:S01]  /*bd00*/  IMAD R38, R47, 0x4, R38 ;  /* 0x000000042f267824 */ /* 0x000fe200078e0226 */
[----:B------:R-:W-:Y:S02]  /*bd10*/  LEA.HI.X.SX32 R5, R5, R37, 0x1, P3 ;  /* 0x0000002505057211 */ /* 0x000fe400018f0eff */
[----:B------:R-:W-:Y:S01]  /*bd20*/  PRMT R35, R11, 0x7771, RZ ;  /* 0x000077710b237816 */ /* 0x000fe200000000ff */
[----:B------:R1:W-:Y:S04]  /*bd30*/  @P1 STG.E.U8 desc[UR10][R6.64], R39 ;  /* 0x0000002706001986 */ /* 0x0003e8000c10110a */
[----:B------:R2:W-:Y:S01]  /*bd40*/  @P5 STG.E.U8 desc[UR10][R4.64], R35 ;  /* 0x0000002304005986 */ /* 0x0005e2000c10110a */
[----:B------:R-:W-:Y:S01]  /*bd50*/  IADD3 R32, P5, R38, R36, RZ ;  /* 0x0000002426207210 */ /* 0x000fe20007fbe0ff */
[----:B-1----:R-:W-:-:S03]  /*bd60*/  IMAD R7, R43, 0x2, R38 ;  /* 0x000000022b077824 */ /* 0x002fc600078e0226 */
[----:B------:R-:W-:Y:S02]  /*bd70*/  LEA.HI.X.SX32 R33, R38, R37, 0x1, P5 ;  /* 0x0000002526217211 */ /* 0x000fe400028f0eff */
[----:B------:R-:W-:Y:S01]  /*bd80*/  PRMT R43, R8, 0x7772, RZ ;  /* 0x00007772082b7816 */ /* 0x000fe200000000ff */
[----:B---3--:R-:W-:Y:S01]  /*bd90*/  IMAD R34, R34, 0x2, R7 ;  /* 0x0000000222227824 */ /* 0x008fe200078e0207 */
[----:B------:R-:W-:-:S03]  /*bda0*/  IADD3 R6, P5, R7, R36, RZ ;  /* 0x0000002407067210 */ /* 0x000fc60007fbe0ff */
[----:B--2---:R-:W-:Y:S01]  /*bdb0*/  IMAD R35, R45, 0x2, R34 ;  /* 0x000000022d237824 */ /* 0x004fe200078e0222 */
[----:B------:R0:W-:Y:S01]  /*bdc0*/  @P6 STG.E.U8 desc[UR10][R32.64], R43 ;  /* 0x0000002b20006986 */ /* 0x0001e2000c10110a */
[----:B------:R-:W1:Y:S01]  /*bdd0*/  LDC R45, c[0x0][0x248] ;  /* 0x00009200ff2d7b82 */ /* 0x000e620000000800 */
[----:B------:R-:W-:Y:S01]  /*bde0*/  ISETP.LT.AND P4, PT, R159, UR6, !P0 ;  /* 0x000000069f007c0c */ /* 0x000fe2000c781270 */
[----:B------:R-:W-:Y:S01]  /*bdf0*/  ULDC UR6, c[0x0][0x22c] ;  /* 0x00008b0000067ab9 */ /* 0x000fe20000000800 */
[----:B------:R-:W-:Y:S02]  /*be00*/  IADD3 R4, P6, R34, R36, RZ ;  /* 0x0000002422047210 */ /* 0x000fe40007fde0ff */
[----:B------:R-:W-:Y:S01]  /*be10*/  ISETP.LT.AND P1, PT, R158, UR4, !P0 ;  /* 0x000000049e007c0c */ /* 0x000fe2000c721270 */
[----:B------:R-:W-:Y:S01]  /*be20*/  ULDC UR4, c[0x0][0x22c] ;  /* 0x00008b0000047ab9 */ /* 0x000fe20000000800 */
[----:B------:R-:W-:Y:S02]  /*be30*/  LEA.HI.X.SX32 R7, R7, R37, 0x1, P5 ;  /* 0x0000002507077211 */ /* 0x000fe400028f0eff */
[----:B------:R-:W-:-:S02]  /*be40*/  PRMT R41, R9, 0x7772, RZ ;  /* 0x0000777209297816 */ /* 0x000fc400000000ff */
[-C--:B------:R-:W-:Y:S01]  /*be50*/  LEA.HI.X.SX32 R5, R34, R37.reuse, 0x1, P6 ;  /* 0x0000002522057211 */ /* 0x080fe200030f0eff */
[----:B0-----:R-:W0:Y:S01]  /*be60*/  LDC R43, c[0x0][0x248] ;  /* 0x00009200ff2b7b82 */ /* 0x001e220000000800 */
[C---:B------:R-:W-:Y:S01]  /*be70*/  IADD3 R34, P6, R35.reuse, R36, RZ ;  /* 0x0000002423227210 */ /* 0x040fe20007fde0ff */
[----:B------:R2:W-:Y:S01]  /*be80*/  @P2 STG.E.U8 desc[UR10][R6.64], R41 ;  /* 0x0000002906002986 */ /* 0x0005e2000c10110a */
[----:B------:R-:W-:Y:S01]  /*be90*/  PRMT R39, R10, 0x7772, RZ ;  /* 0x000077720a277816 */ /* 0x000fe200000000ff */
[----:B------:R-:W-:Y:S01]  /*bea0*/  IMAD R33, R40, 0x2, R35 ;  /* 0x0000000228217824 */ /* 0x000fe200078e0223 */
[----:B------:R-:W-:Y:S02]  /*beb0*/  LEA.HI.X.SX32 R35, R35, R37, 0x1, P6 ;  /* 0x0000002523237211 */ /* 0x000fe400030f0eff */
[----:B------:R-:W-:Y:S01]  /*bec0*/  ISETP.LT.AND P3, PT, R157, UR4, !P0 ;  /* 0x000000049d007c0c */ /* 0x000fe2000c761270 */
[----:B------:R-:W-:Y:S01]  /*bed0*/  IMAD R38, R42, 0x2, R33 ;  /* 0x000000022a267824 */ /* 0x000fe200078e0221 */
[----:B------:R-:W-:Y:S01]  /*bee0*/  ULDC UR4, c[0x0][0x22c] ;  /* 0x00008b0000047ab9 */ /* 0x000fe20000000800 */
[----:B------:R-:W-:Y:S01]  /*bef0*/  @P4 STG.E.U8 desc[UR10][R4.64], R39 ;  /* 0x0000002704004986 */ /* 0x000fe2000c10110a */
[----:B--2---:R-:W-:Y:S01]  /*bf00*/  PRMT R41, R11, 0x7772, RZ ;  /* 0x000077720b297816 */ /* 0x004fe200000000ff */
[----:B------:R-:W2:Y:S01]  /*bf10*/  LDC R40, c[0x0][0x248] ;  /* 0x00009200ff287b82 */ /* 0x000ea20000000800 */
[----:B------:R-:W-:Y:S01]  /*bf20*/  ISETP.LT.AND P5, PT, R156, UR4, !P0 ;  /* 0x000000049c007c0c */ /* 0x000fe2000c7a1270 */
[----:B------:R-:W-:-:S02]  /*bf30*/  ULDC UR4, c[0x0][0x22c] ;  /* 0x00008b0000047ab9 */ /* 0x000fc40000000800 */
[----:B------:R3:W-:Y:S01]  /*bf40*/  @P1 STG.E.U8 desc[UR10][R34.64], R41 ;  /* 0x0000002922001986 */ /* 0x0007e2000c10110a */
[-C--:B------:R-:W-:Y:S02]  /*bf50*/  IADD3 R6, P6, R33, R36.reuse, RZ ;  /* 0x0000002421067210 */ /* 0x080fe40007fde0ff */
[----:B------:R-:W-:Y:S02]  /*bf60*/  IADD3 R32, P1, R38, R36, RZ ;  /* 0x0000002426207210 */ /* 0x000fe40007f3e0ff */
[----:B------:R-:W-:Y:S01]  /*bf70*/  ISETP.LT.AND P2, PT, R155, UR4, !P0 ;  /* 0x000000049b007c0c */ /* 0x000fe2000c741270 */
[----:B------:R-:W-:Y:S01]  /*bf80*/  ULDC UR4, c[0x0][0x22c] ;  /* 0x00008b0000047ab9 */ /* 0x000fe20000000800 */
[----:B------:R-:W-:Y:S01]  /*bf90*/  LEA.HI.X.SX32 R7, R33, R37, 0x1, P6 ;  /* 0x0000002521077211 */ /* 0x000fe200030f0eff */
[----:B---3--:R-:W3:Y:S01]  /*bfa0*/  LDC R35, c[0x0][0x248] ;  /* 0x00009200ff237b82 */ /* 0x008ee20000000800 */
[----:B------:R-:W-:Y:S01]  /*bfb0*/  ISETP.LT.AND P4, PT, R154, UR4, !P0 ;  /* 0x000000049a007c0c */ /* 0x000fe2000c781270 */
[----:B------:R-:W-:Y:S01]  /*bfc0*/  ULDC UR4, c[0x0][0x22c] ;  /* 0x00008b0000047ab9 */ /* 0x000fe20000000800 */
[----:B------:R-:W-:-:S02]  /*bfd0*/  PRMT R39, R8, 0x7773, RZ ;  /* 0x0000777308277816 */ /* 0x000fc400000000ff */
[----:B------:R-:W-:-:S03]  /*bfe0*/  LEA.HI.X.SX32 R33, R38, R37, 0x1, P1 ;  /* 0x0000002526217211 */ /* 0x000fc600008f0eff */
[----:B------:R-:W4:Y:S01]  /*bff0*/  LDC R34, c[0x0][0x248] ;  /* 0x00009200ff227b82 */ /* 0x000f220000000800 */
[----:B-1----:R-:W-:Y:S01]  /*c000*/  IMAD R38, R45, 0x2, R38 ;  /* 0x000000022d267824 */ /* 0x002fe200078e0226 */
[----:B------:R-:W-:Y:S01]  /*c010*/  ISETP.LT.AND P1, PT, R153, UR4, !P0 ;  /* 0x0000000499007c0c */ /* 0x000fe2000c721270 */
[----:B------:R-:W-:Y:S01]  /*c020*/  VIADD R5, R2, 0x3e ;  /* 0x0000003e02057836 */ /* 0x000fe20000000000 */
[----:B------:R-:W-:Y:S01]  /*c030*/  ULDC UR4, c[0x0][0x248] ;  /* 0x0000920000047ab9 */ /* 0x000fe20000000800 */
[----:B------:R1:W-:Y:S03]  /*c040*/  @P3 STG.E.U8 desc[UR10][R6.64], R39 ;  /* 0x0000002706003986 */ /* 0x0003e6000c10110a */
[----:B------:R-:W2:Y:S01]  /*c050*/  LDC R41, c[0x0][0x248] ;  /* 0x00009200ff297b82 */ /* 0x000ea20000000800 */
[----:B------:R-:W-:Y:S02]  /*c060*/  PRMT R9, R9, 0x7773, RZ ;  /* 0x0000777309097816 */ /* 0x000fe400000000ff */
[----:B------:R-:W-:-:S02]  /*c070*/  IADD3 R4, P3, R38, R36, RZ ;  /* 0x0000002426047210 */ /* 0x000fc40007f7e0ff */
[C---:B------:R-:W-:Y:S01]  /*c080*/  ISETP.LT.AND P6, PT, R5.reuse, UR5, !P0 ;  /* 0x0000000505007c0c */ /* 0x040fe2000c7c1270 */
[----:B-1----:R-:W-:Y:S01]  /*c090*/  IMAD R7, R5, UR4, RZ ;  /* 0x0000000405077c24 */ /* 0x002fe2000f8e02ff */
[-C--:B------:R-:W-:Y:S01]  /*c0a0*/  LEA.HI.X.SX32 R5, R38, R37.reuse, 0x1, P3 ;  /* 0x0000002526057211 */ /* 0x080fe200018f0eff */
[----:B------:R1:W-:Y:S01]  /*c0b0*/  @P5 STG.E.U8 desc[UR10][R32.64], R9 ;  /* 0x0000000920005986 */ /* 0x0003e2000c10110a */
[----:B------:R-:W-:Y:S01]  /*c0c0*/  PRMT R11, R11, 0x7773, RZ ;  /* 0x000077730b0b7816 */ /* 0x000fe200000000ff */
[----:B------:R-:W-:Y:S01]  /*c0d0*/  ULDC UR4, c[0x0][0x22c] ;  /* 0x00008b0000047ab9 */ /* 0x000fe20000000800 */
[----:B------:R-:W-:Y:S01]  /*c0e0*/  IADD3 R6, P3, R7, R36, RZ ;  /* 0x0000002407067210 */ /* 0x000fe20007f7e0ff */
[----:B0-----:R-:W-:Y:S01]  /*c0f0*/  IMAD R38, R43, 0x4, R38 ;  /* 0x000000042b267824 */ /* 0x001fe200078e0226 */
[----:B------:R-:W-:Y:S01]  /*c100*/  PRMT R39, R12, 0x7770, RZ ;  /* 0x000077700c277816 */ /* 0x000fe200000000ff */
[----:B------:R-:W-:Y:S01]  /*c110*/  ULDC UR5, c[0x0][0x22c] ;  /* 0x00008b0000057ab9 */ /* 0x000fe20000000800 */
[----:B------:R-:W-:Y:S01]  /*c120*/  LEA.HI.X.SX32 R7, R7, R37, 0x1, P3 ;  /* 0x0000002507077211 */ /* 0x000fe200018f0eff */
[----:B------:R-:W0:Y:S01]  /*c130*/  LDC R43, c[0x0][0x248] ;  /* 0x00009200ff2b7b82 */ /* 0x000e220000000800 */
[----:B-1----:R-:W-:-:S07]  /*c140*/  PRMT R33, R10, 0x7773, RZ ;  /* 0x000077730a217816 */ /* 0x002fce00000000ff */
[----:B------:R-:W1:Y:S01]  /*c150*/  LDC R32, c[0x0][0x248] ;  /* 0x00009200ff207b82 */ /* 0x000e620000000800 */
[----:B------:R3:W-:Y:S04]  /*c160*/  @P2 STG.E.U8 desc[UR10][R4.64], R33 ;  /* 0x0000002104002986 */ /* 0x0007e8000c10110a */
[----:B------:R2:W-:Y:S01]  /*c170*/  @P6 STG.E.U8 desc[UR10][R6.64], R11 ;  /* 0x0000000b06006986 */ /* 0x0005e2000c10110a */
[----:B------:R-:W-:Y:S01]  /*c180*/  IADD3 R8, P6, R38, R36, RZ ;  /* 0x0000002426087210 */ /* 0x000fe20007fde0ff */
[----:B---3--:R-:W-:-:S03]  /*c190*/  IMAD R5, R35, 0x2, R38 ;  /* 0x0000000223057824 */ /* 0x008fc600078e0226 */
[-C--:B------:R-:W-:Y:S02]  /*c1a0*/  LEA.HI.X.SX32 R9, R38, R37.reuse, 0x1, P6 ;  /* 0x0000002526097211 */ /* 0x080fe400030f0eff */
[----:B------:R-:W-:Y:S01]  /*c1b0*/  ISETP.LT.AND P5, PT, R149, UR6, !P0 ;  /* 0x0000000695007c0c */ /* 0x000fe2000c7a1270 */
[----:B----4-:R-:W-:Y:S01]  /*c1c0*/  IMAD R10, R34, 0x2, R5 ;  /* 0x00000002220a7824 */ /* 0x010fe200078e0205 */
[-C--:B------:R-:W-:Y:S02]  /*c1d0*/  IADD3 R4, P6, R5, R36.reuse, RZ ;  /* 0x0000002405047210 */ /* 0x080fe40007fde0ff */
[----:B------:R-:W-:Y:S01]  /*c1e0*/  ISETP.LT.AND P2, PT, R145, UR4, !P0 ;  /* 0x0000000491007c0c */ /* 0x000fe2000c741270 */
[----:B--2---:R-:W-:Y:S01]  /*c1f0*/  IMAD R11, R41, 0x2, R10 ;  /* 0x00000002290b7824 */ /* 0x004fe200078e020a */
[-C--:B------:R-:W-:Y:S01]  /*c200*/  LEA.HI.X.SX32 R5, R5, R37.reuse, 0x1, P6 ;  /* 0x0000002505057211 */ /* 0x080fe200030f0eff */
[----:B------:R-:W2:Y:S01]  /*c210*/  LDC R41, c[0x0][0x248] ;  /* 0x00009200ff297b82 */ /* 0x000ea20000000800 */
[CC--:B------:R-:W-:Y:S01]  /*c220*/  IADD3 R6, P6, R10.reuse, R36.reuse, RZ ;  /* 0x000000240a067210 */ /* 0x0c0fe20007fde0ff */
[----:B------:R1:W-:Y:S01]  /*c230*/  @P4 STG.E.U8 desc[UR10][R8.64], R39 ;  /* 0x0000002708004986 */ /* 0x0003e2000c10110a */
[----:B------:R-:W-:Y:S01]  /*c240*/  PRMT R35, R13, 0x7770, RZ ;  /* 0x000077700d237816 */ /* 0x000fe200000000ff */
[----:B------:R-:W-:Y:S01]  /*c250*/  ULDC UR4, c[0x0][0x22c] ;  /* 0x00008b0000047ab9 */ /* 0x000fe20000000800 */
[----:B------:R-:W-:Y:S01]  /*c260*/  LEA.HI.X.SX32 R7, R10, R37, 0x1, P6 ;  /* 0x000000250a077211 */ /* 0x000fe200030f0eff */
[----:B------:R-:W-:Y:S01]  /*c270*/  ULDC UR6, c[0x0][0x22c] ;  /* 0x00008b0000067ab9 */ /* 0x000fe20000000800 */
[----:B------:R-:W-:-:S02]  /*c280*/  IADD3 R10, P6, R11, R36, RZ ;  /* 0x000000240b0a7210 */ /* 0x000fc40007fde0ff */
[----:B------:R-:W-:Y:S01]  /*c290*/  PRMT R33, R14, 0x7770, RZ ;  /* 0x000077700e217816 */ /* 0x000fe200000000ff */
[----:B------:R-:W3:Y:S01]  /*c2a0*/  LDC R34, c[0x0][0x248] ;  /* 0x00009200ff227b82 */ /* 0x000ee20000000800 */
[----:B-1----:R-:W-:Y:S01]  /*c2b0*/  IMAD R9, R32, 0x2, R11 ;  /* 0x0000000220097824 */ /* 0x002fe200078e020b */
[----:B------:R-:W-:Y:S02]  /*c2c0*/  LEA.HI.X.SX32 R11, R11, R37, 0x1, P6 ;  /* 0x000000250b0b7211 */ /* 0x000fe400030f0eff */
[----:B------:R-:W-:Y:S01]  /*c2d0*/  PRMT R39, R15, 0x7770, RZ ;  /* 0x000077700f277816 */ /* 0x000fe200000000ff */
[----:B------:R-:W-:Y:S01]  /*c2e0*/  IMAD R32, R40, 0x2, R9 ;  /* 0x0000000228207824 */ /* 0x000fe200078e0209 */
[----:B------:R-:W-:Y:S01]  /*c2f0*/  ISETP.LT.AND P3, PT, R146, UR5, !P0 ;  /* 0x0000000592007c0c */ /* 0x000fe2000c761270 */
[----:B------:R1:W-:Y:S01]  /*c300*/  @P1 STG.E.U8 desc[UR10][R4.64], R35 ;  /* 0x0000002304001986 */ /* 0x0003e2000c10110a */
[----:B------:R-:W-:Y:S01]  /*c310*/  ISETP.LT.AND P4, PT, R143, UR4, !P0 ;  /* 0x000000048f007c0c */ /* 0x000fe2000c781270 */
[----:B------:R-:W-:Y:S01]  /*c320*/  ULDC UR4, c[0x0][0x22c] ;  /* 0x00008b0000047ab9 */ /* 0x000fe20000000800 */
[----:B------:R-:W-:Y:S01]  /*c330*/  ULDC UR5, c[0x0][0x22c] ;  /* 0x00008b0000057ab9 */ /* 0x000fe20000000800 */
[----:B------:R-:W-:Y:S01]  /*c340*/  @P5 STG.E.U8 desc[UR10][R6.64], R33 ;  /* 0x0000002106005986 */ /* 0x000fe2000c10110a */
[----:B------:R-:W4:Y:S03]  /*c350*/  LDC R38, c[0x0][0x248] ;  /* 0x00009200ff267b82 */ /* 0x000f260000000800 */
[----:B------:R0:W-:Y:S01]  /*c360*/  @P2 STG.E.U8 desc[UR10][R10.64], R39 ;  /* 0x000000270a002986 */ /* 0x0001e2000c10110a */
[----:B------:R-:W-:-:S02]  /*c370*/  IADD3 R8, P2, R32, R36, RZ ;  /* 0x0000002420087210 */ /* 0x000fc40007f5e0ff */
[CC--:B-1----:R-:W-:Y:S02]  /*c380*/  IADD3 R4, P6, R9.reuse, R36.reuse, RZ ;  /* 0x0000002409047210 */ /* 0x0c2fe40007fde0ff */
[----:B------:R-:W1:Y:S01]  /*c390*/  LDC R40, c[0x0][0x248] ;  /* 0x00009200ff287b82 */ /* 0x000e620000000800 */
[----:B------:R-:W-:Y:S02]  /*c3a0*/  PRMT R35, R12, 0x7771, RZ ;  /* 0x000077710c237816 */ /* 0x000fe400000000ff */
[-C--:B------:R-:W-:Y:S02]  /*c3b0*/  LEA.HI.X.SX32 R5, R9, R37.reuse, 0x1, P6 ;  /* 0x0000002509057211 */ /* 0x080fe400030f0eff */
[-C--:B------:R-:W-:Y:S01]  /*c3c0*/  LEA.HI.X.SX32 R9, R32, R37.reuse, 0x1, P2 ;  /* 0x0000002520097211 */ /* 0x080fe200010f0eff */
[----:B--2---:R-:W-:Y:S01]  /*c3d0*/  IMAD R32, R41, 0x2, R32 ;  /* 0x0000000229207824 */ /* 0x004fe200078e0220 */
[----:B------:R-:W-:Y:S01]  /*c3e0*/  ISETP.LT.AND P1, PT, R142, UR4, !P0 ;  /* 0x000000048e007c0c */ /* 0x000fe2000c721270 */
[----:B0-----:R-:W0:Y:S01]  /*c3f0*/  LDC R39, c[0x0][0x248] ;  /* 0x00009200ff277b82 */ /* 0x001e220000000800 */
[----:B------:R-:W-:Y:S01]  /*c400*/  ULDC UR4, c[0x0][0x22c] ;  /* 0x00008b0000047ab9 */ /* 0x000fe20000000800 */
[----:B------:R-:W-:Y:S01]  /*c410*/  PRMT R33, R13, 0x7771, RZ ;  /* 0x000077710d217816 */ /* 0x000fe200000000ff */
[----:B------:R-:W-:Y:S01]  /*c420*/  @P3 STG.E.U8 desc[UR10][R4.64], R35 ;  /* 0x0000002304003986 */ /* 0x000fe2000c10110a */
[----:B------:R-:W-:Y:S01]  /*c430*/  ISETP.LT.AND P5, PT, R141, UR4, !P0 ;  /* 0x000000048d007c0c */ /* 0x000fe2000c7a1270 */
[----:B------:R-:W-:Y:S01]  /*c440*/  VIADD R10, R2, 0x4e ;  /* 0x0000004e020a7836 */ /* 0x000fe20000000000 */
[----:B------:R-:W-:Y:S01]  /*c450*/  ULDC UR4, c[0x0][0x22c] ;  /* 0x00008b0000047ab9 */ /* 0x000fe20000000800 */
[----:B------:R-:W-:Y:S01]  /*c460*/  IADD3 R6, P3, R32, R36, RZ ;  /* 0x0000002420067210 */ /* 0x000fe20007f7e0ff */
[----:B------:R2:W-:Y:S01]  /*c470*/  @P4 STG.E.U8 desc[UR10][R8.64], R33 ;  /* 0x0000002108004986 */ /* 0x0005e2000c10110a */
[----:B------:R-:W-:Y:S01]  /*c480*/  ISETP.LT.AND P2, PT, R140, UR4, !P0 ;  /* 0x000000048c007c0c */ /* 0x000fe2000c741270 */
[----:B------:R-:W-:Y:S01]  /*c490*/  ULDC UR4, c[0x0][0x248] ;  /* 0x0000920000047ab9 */ /* 0x000fe20000000800 */
[C---:B------:R-:W-:Y:S01]  /*c4a0*/  ISETP.LT.AND P6, PT, R10.reuse, UR5, !P0 ;  /* 0x000000050a007c0c */ /* 0x040fe2000c7c1270 */
[----:B------:R-:W-:Y:S01]  /*c4b0*/  IMAD R10, R10, UR4, RZ ;  /* 0x000000040a0a7c24 */ /* 0x000fe2000f8e02ff */
[----:B------:R-:W-:Y:S01]  /*c4c0*/  LEA.HI.X.SX32 R7, R32, R37, 0x1, P3 ;  /* 0x0000002520077211 */ /* 0x000fe200018f0eff */
[----:B------:R-:W1:Y:S01]  /*c4d0*/  LDC R41, c[0x0][0x248] ;  /* 0x00009200ff297b82 */ /* 0x000e620000000800 */
[----:B--2---:R-:W-:Y:S01]  /*c4e0*/  PRMT R9, R14, 0x7771, RZ ;  /* 0x000077710e097816 */ /* 0x004fe200000000ff */
[----:B------:R-:W-:-:S06]  /*c4f0*/  ULDC UR4, c[0x0][0x22c] ;  /* 0x00008b0000047ab9 */ /* 0x000fcc0000000800 */
[----:B------:R-:W2:Y:S01]  /*c500*/  LDC R33, c[0x0][0x248] ;  /* 0x00009200ff217b82 */ /* 0x000ea20000000800 */
[----:B------:R-:W-:Y:S01]  /*c510*/  PRMT R11, R15, 0x7771, RZ ;  /* 0x000077710f0b7816 */ /* 0x000fe200000000ff */
[----:B------:R-:W-:Y:S01]  /*c520*/  ULDC UR5, c[0x0][0x22c] ;  /* 0x00008b0000057ab9 */ /* 0x000fe20000000800 */
[----:B------:R3:W-:Y:S01]  /*c530*/  @P1 STG.E.U8 desc[UR10][R6.64], R9 ;  /* 0x0000000906001986 */ /* 0x0007e2000c10110a */
[----:B------:R-:W-:Y:S01]  /*c540*/  IADD3 R4, P1, R10, R36, RZ ;  /* 0x000000240a047210 */ /* 0x000fe20007f3e0ff */
[----:B------:R-:W-:-:S03]  /*c550*/  IMAD R32, R43, 0x4, R32 ;  /* 0x000000042b207824 */ /* 0x000fc600078e0220 */
[----:B------:R-:W-:-:S05]  /*c560*/  LEA.HI.X.SX32 R5, R10, R37, 0x1, P1 ;  /* 0x000000250a057211 */ /* 0x000fca00008f0eff */
[----:B------:R2:W-:Y:S01]  /*c570*/  @P6 STG.E.U8 desc[UR10][R4.64], R11 ;  /* 0x0000000b04006986 */ /* 0x0005e2000c10110a */
[----:B---3--:R-:W-:Y:S01]  /*c580*/  IADD3 R6, P6, R32, R36, RZ ;  /* 0x0000002420067210 */ /* 0x008fe20007fde0ff */
[----:B0-----:R-:W-:-:S03]  /*c590*/  IMAD R9, R39, 0x2, R32 ;  /* 0x0000000227097824 */ /* 0x001fc600078e0220 */
[-C--:B------:R-:W-:Y:S01]  /*c5a0*/  LEA.HI.X.SX32 R7, R32, R37.reuse, 0x1, P6 ;  /* 0x0000002520077211 */ /* 0x080fe200030f0eff */
[----:B------:R-:W-:Y:S01]  /*c5b0*/  IMAD R10, R34, 0x2, R9 ;  /* 0x00000002220a7824 */ /* 0x000fe200078e0209 */
[CC--:B------:R-:W-:Y:S01]  /*c5c0*/  IADD3 R8, P6, R9.reuse, R36.reuse, RZ ;  /* 0x0000002409087210 */ /* 0x0c0fe20007fde0ff */
[----:B------:R-:W0:Y:S01]  /*c5d0*/  LDC R34, c[0x0][0x248] ;  /* 0x00009200ff227b82 */ /* 0x000e220000000800 */
[----:B------:R-:W-:Y:S01]  /*c5e0*/  ISETP.LT.AND P4, PT, R138, UR6, !P0 ;  /* 0x000000068a007c0c */ /* 0x000fe2000c781270 */
[----:B------:R-:W-:Y:S01]  /*c5f0*/  ULDC UR6, c[0x0][0x22c] ;  /* 0x00008b0000067ab9 */ /* 0x000fe20000000800 */
[----:B------:R-:W-:Y:S01]  /*c600*/  LEA.HI.X.SX32 R9, R9, R37, 0x1, P6 ;  /* 0x0000002509097211 */ /* 0x000fe200030f0eff */
[----:B--2---:R-:W-:Y:S01]  /*c610*/  IMAD R11, R33, 0x2, R10 ;  /* 0x00000002210b7824 */ /* 0x004fe200078e020a */
[----:B------:R-:W-:Y:S02]  /*c620*/  PRMT R39, R12, 0x7772, RZ ;  /* 0x000077720c277816 */ /* 0x000fe400000000ff */
[----:B------:R-:W-:-:S02]  /*c630*/  IADD3 R4, P6, R10, R36, RZ ;  /* 0x000000240a047210 */ /* 0x000fc40007fde0ff */
[----:B------:R-:W-:Y:S02]  /*c640*/  ISETP.LT.AND P1, PT, R139, UR4, !P0 ;  /* 0x000000048b007c0c */ /* 0x000fe4000c721270 */
[----:B------:R-:W-:Y:S01]  /*c650*/  PRMT R35, R13, 0x7772, RZ ;  /* 0x000077720d237816 */ /* 0x000fe200000000ff */
[----:B------:R4:W-:Y:S01]  /*c660*/  @P5 STG.E.U8 desc[UR10][R6.64], R39 ;  /* 0x0000002706005986 */ /* 0x0009e2000c10110a */
[-C--:B------:R-:W-:Y:S01]  /*c670*/  LEA.HI.X.SX32 R5, R10, R37.reuse, 0x1, P6 ;  /* 0x000000250a057211 */ /* 0x080fe200030f0eff */
[----:B------:R-:W-:Y:S01]  /*c680*/  ULDC UR4, c[0x0][0x22c] ;  /* 0x00008b0000047ab9 */ /* 0x000fe20000000800 */
[-C--:B------:R-:W-:Y:S01]  /*c690*/  IADD3 R10, P6, R11, R36.reuse, RZ ;  /* 0x000000240b0a7210 */ /* 0x080fe20007fde0ff */
[----:B------:R2:W-:Y:S01]  /*c6a0*/  @P2 STG.E.U8 desc[UR10][R8.64], R35 ;  /* 0x0000002308002986 */ /* 0x0005e2000c10110a */
[----:B------:R-:W-:Y:S02]  /*c6b0*/  PRMT R33, R14, 0x7772, RZ ;  /* 0x000077720e217816 */ /* 0x000fe400000000ff */
[----:B------:R-:W-:Y:S01]  /*c6c0*/  ISETP.LT.AND P3, PT, R137, UR5, !P0 ;  /* 0x0000000589007c0c */ /* 0x000fe2000c761270 */
[----:B------:R-:W-:Y:S01]  /*c6d0*/  ULDC UR5, c[0x0][0x22c] ;  /* 0x00008b0000057ab9 */ /* 0x000fe20000000800 */
[----:B----4-:R-:W-:Y:S01]  /*c6e0*/  IMAD R7, R38, 0x2, R11 ;  /* 0x0000000226077824 */ /* 0x010fe200078e020b */
[----:B------:R-:W-:Y:S01]  /*c6f0*/  LEA.HI.X.SX32 R11, R11, R37, 0x1, P6 ;  /* 0x000000250b0b7211 */ /* 0x000fe200030f0eff */
[----:B------:R-:W3:Y:S01]  /*c700*/  LDC R39, c[0x0][0x248] ;  /* 0x00009200ff277b82 */ /* 0x000ee20000000800 */
[----:B--2---:R-:W-:Y:S01]  /*c710*/  PRMT R35, R15, 0x7772, RZ ;  /* 0x000077720f237816 */ /* 0x004fe200000000ff */
[----:B-1----:R-:W-:Y:S01]  /*c720*/  IMAD R32, R40, 0x2, R7 ;  /* 0x0000000228207824 */ /* 0x002fe200078e0207 */
[----:B------:R-:W-:Y:S01]  /*c730*/  ISETP.LT.AND P5, PT, R136, UR4, !P0 ;  /* 0x0000000488007c0c */ /* 0x000fe2000c7a1270 */
[----:B------:R1:W-:Y:S01]  /*c740*/  @P4 STG.E.U8 desc[UR10][R4.64], R33 ;  /* 0x0000002104004986 */ /* 0x0003e2000c10110a */
[----:B------:R-:W-:Y:S01]  /*c750*/  ULDC UR4, c[0x0][0x22c] ;  /* 0x00008b0000047ab9 */ /* 0x000fe20000000800 */
[----:B------:R-:W-:-:S02]  /*c760*/  IADD3 R6, P6, R7, R36, RZ ;  /* 0x0000002407067210 */ /* 0x000fc40007fde0ff */
[----:B------:R2:W-:Y:S01]  /*c770*/  @P1 STG.E.U8 desc[UR10][R10.64], R35 ;  /* 0x000000230a001986 */ /* 0x0005e2000c10110a */
[----:B------:R-:W-:Y:S02]  /*c780*/  IADD3 R8, P1, R32, R36, RZ ;  /* 0x0000002420087210 */ /* 0x000fe40007f3e0ff */
[----:B------:R-:W-:Y:S01]  /*c790*/  ISETP.LT.AND P2, PT, R133, UR4, !P0 ;  /* 0x0000000485007c0c */ /* 0x000fe2000c741270 */
[----:B------:R-:W-:Y:S01]  /*c7a0*/  ULDC UR4, c[0x0][0x22c] ;  /* 0x00008b0000047ab9 */ /* 0x000fe20000000800 */
[-C--:B------:R-:W-:Y:S02]  /*c7b0*/  LEA.HI.X.SX32 R7, R7, R37.reuse, 0x1, P6 ;  /* 0x0000002507077211 */ /* 0x080fe400030f0eff */
[----:B------:R-:W-:Y:S01]  /*c7c0*/  ISETP.LT.AND P4, PT, R131, UR4, !P0 ;  /* 0x0000000483007c0c */ /* 0x000fe2000c781270 */
[----:B------:R-:W-:Y:S01]  /*c7d0*/  ULDC UR4, c[0x0][0x22c] ;  /* 0x00008b0000047ab9 */ /* 0x000fe20000000800 */
[----:B-1----:R-:W-:Y:S01]  /*c7e0*/  PRMT R33, R12, 0x7773, RZ ;  /* 0x000077730c217816 */ /* 0x002fe200000000ff */
[----:B--2---:R-:W1:Y:S01]  /*c7f0*/  LDC R35, c[0x0][0x248] ;  /* 0x00009200ff237b82 */ /* 0x004e620000000800 */
[----:B------:R-:W-:Y:S01]  /*c800*/  LEA.HI.X.SX32 R9, R32, R37, 0x1, P1 ;  /* 0x0000002520097211 */ /* 0x000fe200008f0eff */
[----:B------:R-:W-:Y:S01]  /*c810*/  IMAD R32, R41, 0x2, R32 ;  /* 0x0000000229207824 */ /* 0x000fe200078e0220 */
[----:B------:R-:W-:Y:S01]  /*c820*/  PRMT R13, R13, 0x7773, RZ ;  /* 0x000077730d0d7816 */ /* 0x000fe200000000ff */
[----:B------:R-:W-:Y:S01]  /*c830*/  VIADD R5, R2, 0x5e ;  /* 0x0000005e02057836 */ /* 0x000fe20000000000 */
[----:B------:R-:W-:Y:S01]  /*c840*/  ISETP.LT.AND P1, PT, R135, UR4, !P0 ;  /* 0x0000000487007c0c */ /* 0x000fe2000c721270 */
[----:B------:R-:W-:-:S02]  /*c850*/  ULDC UR4, c[0x0][0x248] ;  /* 0x0000920000047ab9 */ /* 0x000fc40000000800 */
[----:B------:R-:W2:Y:S01]  /*c860*/  LDC R10, c[0x0][0x248] ;  /* 0x00009200ff0a7b82 */ /* 0x000ea20000000800 */
[----:B------:R4:W-:Y:S01]  /*c870*/  @P3 STG.E.U8 desc[UR10][R6.64], R33 ;  /* 0x0000002106003986 */ /* 0x0009e2000c10110a */
[----:B------:R-:W-:Y:S02]  /*c880*/  IADD3 R4, P3, R32, R36, RZ ;  /* 0x0000002420047210 */ /* 0x000fe40007f7e0ff */
[C---:B------:R-:W-:Y:S01]  /*c890*/  ISETP.LT.AND P6, PT, R5.reuse, UR5, !P0 ;  /* 0x0000000505007c0c */ /* 0x040fe2000c7c1270 */
[----:B------:R0:W-:Y:S01]  /*c8a0*/  @P5 STG.E.U8 desc[UR10][R8.64], R13 ;  /* 0x0000000d08005986 */ /* 0x0001e2000c10110a */
[----:B------:R-:W-:Y:S01]  /*c8b0*/  PRMT R11, R14, 0x7773, RZ ;  /* 0x000077730e0b7816 */ /* 0x000fe200000000ff */
[----:B------:R-:W-:Y:S01]  /*c8c0*/  ULDC UR5, c[0x0][0x22c] ;  /* 0x00008b0000057ab9 */ /* 0x000fe20000000800 */
[----:B------:R-:W2:Y:S01]  /*c8d0*/  LDC R12, c[0x0][0x248] ;  /* 0x00009200ff0c7b82 */ /* 0x000ea20000000800 */
[----:B----4-:R-:W-:Y:S01]  /*c8e0*/  IMAD R7, R5, UR4, RZ ;  /* 0x0000000405077c24 */ /* 0x010fe2000f8e02ff */
[----:B------:R-:W-:Y:S01]  /*c8f0*/  LEA.HI.X.SX32 R5, R32, R37, 0x1, P3 ;  /* 0x0000002520057211 */ /* 0x000fe200018f0eff */
[----:B------:R-:W-:Y:S01]  /*c900*/  ULDC UR4, c[0x0][0x22c] ;  /* 0x00008b0000047ab9 */ /* 0x000fe20000000800 */
[----:B------:R-:W-:-:S04]  /*c910*/  PRMT R15, R15, 0x7773, RZ ;  /* 0x000077730f0f7816 */ /* 0x000fc800000000ff */
[----:B0-----:R-:W0:Y:S01]  /*c920*/  LDC R13, c[0x0][0x248] ;  /* 0x00009200ff0d7b82 */ /* 0x001e220000000800 */
[----:B------:R-:W-:Y:S01]  /*c930*/  IADD3 R6, P3, R7, R36, RZ ;  /* 0x0000002407067210 */ /* 0x000fe20007f7e0ff */
[----:B---3--:R-:W-:-:S03]  /*c940*/  IMAD R32, R39, 0x4, R32 ;  /* 0x0000000427207824 */ /* 0x008fc600078e0220 */
[----:B------:R-:W-:Y:S01]  /*c950*/  LEA.HI.X.SX32 R7, R7, R37, 0x1, P3 ;  /* 0x0000002507077211 */ /* 0x000fe200018f0eff */
[----:B------:R1:W-:Y:S02]  /*c960*/  @P2 STG.E.U8 desc[UR10][R4.64], R11 ;  /* 0x0000000b04002986 */ /* 0x0003e4000c10110a */
[----:B------:R-:W3:Y:S02]  /*c970*/  LDC R14, c[0x0][0x248] ;  /* 0x00009200ff0e7b82 */ /* 0x000ee40000000800 */
[----:B------:R4:W-:Y:S01]  /*c980*/  @P6 STG.E.U8 desc[UR10][R6.64], R15 ;  /* 0x0000000f06006986 */ /* 0x0009e2000c10110a */
[----:B------:R-:W-:-:S05]  /*c990*/  IADD3 R8, P6, R32, R36, RZ ;  /* 0x0000002420087210 */ /* 0x000fca0007fde0ff */
[----:B------:R-:W3:Y:S01]  /*c9a0*/  LDC R39, c[0x0][0x248] ;  /* 0x00009200ff277b82 */ /* 0x000ee20000000800 */
[----:B-1----:R-:W-:Y:S01]  /*c9b0*/  IMAD R5, R35, 0x2, R32 ;  /* 0x0000000223057824 */ /* 0x002fe200078e0220 */
[----:B------:R-:W-:-:S03]  /*c9c0*/  LEA.HI.X.SX32 R9, R32, R37, 0x1, P6 ;  /* 0x0000002520097211 */ /* 0x000fc600030f0eff */
[----:B--2---:R-:W-:Y:S01]  /*c9d0*/  IMAD R10, R10, 0x2, R5 ;  /* 0x000000020a0a7824 */ /* 0x004fe200078e0205 */
[-C--:B------:R-:W-:Y:S02]  /*c9e0*/  IADD3 R4, P6, R5, R36.reuse, RZ ;  /* 0x0000002405047210 */ /* 0x080fe40007fde0ff */
[----:B------:R-:W1:Y:S01]  /*c9f0*/  LDC R32, c[0x0][0x248] ;  /* 0x00009200ff207b82 */ /* 0x000e620000000800 */
[----:B------:R-:W-:Y:S01]  /*ca00*/  ISETP.LT.AND P5, PT, R130, UR6, !P0 ;  /* 0x0000000682007c0c */ /* 0x000fe2000c7a1270 */
[----:B0-----:R-:W-:Y:S01]  /*ca10*/  IMAD R11, R13, 0x2, R10 ;  /* 0x000000020d0b7824 */ /* 0x001fe200078e020a */
[----:B------:R-:W-:Y:S01]  /*ca20*/  LEA.HI.X.SX32 R5, R5, R37, 0x1, P6 ;  /* 0x0000002505057211 */ /* 0x000fe200030f0eff */
[----:B------:R-:W-:Y:S01]  /*ca30*/  ULDC UR6, c[0x0][0x22c] ;  /* 0x00008b0000067ab9 */ /* 0x000fe20000000800 */
[----:B------:R-:W-:Y:S02]  /*ca40*/  PRMT R35, R16, 0x7770, RZ ;  /* 0x0000777010237816 */ /* 0x000fe400000000ff */
[----:B----4-:R-:W-:-:S02]  /*ca50*/  IADD3 R6, P6, R10, R36, RZ ;  /* 0x000000240a067210 */ /* 0x010fc40007fde0ff */
[----:B------:R-:W-:Y:S02]  /*ca60*/  ISETP.LT.AND P2, PT, R129, UR4, !P0 ;  /* 0x0000000481007c0c */ /* 0x000fe4000c741270 */
[----:B------:R-:W-:Y:S01]  /*ca70*/  PRMT R33, R17, 0x7770, RZ ;  /* 0x0000777011217816 */ /* 0x000fe200000000ff */
[----:B------:R0:W-:Y:S01]  /*ca80*/  @P4 STG.E.U8 desc[UR10][R8.64], R35 ;  /* 0x0000002308004986 */ /* 0x0001e2000c10110a */
[-C--:B------:R-:W-:Y:S01]  /*ca90*/  LEA.HI.X.SX32 R7, R10, R37.reuse, 0x1, P6 ;  /* 0x000000250a077211 */ /* 0x080fe200030f0eff */
[----:B------:R-:W-:Y:S01]  /*caa0*/  ULDC UR4, c[0x0][0x22c] ;  /* 0x00008b0000047ab9 */ /* 0x000fe20000000800 */
[CC--:B------:R-:W-:Y:S01]  /*cab0*/  IADD3 R10, P6, R11.reuse, R36.reuse, RZ ;  /* 0x000000240b0a7210 */ /* 0x0c0fe20007fde0ff */
[----:B------:R2:W-:Y:S01]  /*cac0*/  @P1 STG.E.U8 desc[UR10][R4.64], R33 ;  /* 0x0000002104001986 */ /* 0x0005e2000c10110a */
[----:B------:R-:W-:Y:S02]  /*cad0*/  PRMT R13, R18, 0x7770, RZ ;  /* 0x00007770120d7816 */ /* 0x000fe400000000ff */
[----:B------:R-:W-:Y:S01]  /*cae0*/  ISETP.LT.AND P3, PT, R128, UR5, !P0 ;  /* 0x0000000580007c0c */ /* 0x000fe2000c761270 */
[----:B------:R-:W-:Y:S01]  /*caf0*/  ULDC UR5, c[0x0][0x22c] ;  /* 0x00008b0000057ab9 */ /* 0x000fe20000000800 */
[----:B0-----:R-:W-:Y:S01]  /*cb00*/  IMAD R9, R12, 0x2, R11 ;  /* 0x000000020c097824 */ /* 0x001fe200078e020b */
[----:B------:R-:W-:Y:S01]  /*cb10*/  LEA.HI.X.SX32 R11, R11, R37, 0x1, P6 ;  /* 0x000000250b0b7211 */ /* 0x000fe200030f0eff */
[----:B------:R-:W0:Y:S01]  /*cb20*/  LDC R35, c[0x0][0x248] ;  /* 0x00009200ff237b82 */ /* 0x000e220000000800 */
[----:B--2---:R-:W-:Y:S01]  /*cb30*/  PRMT R33, R19, 0x7770, RZ ;  /* 0x0000777013217816 */ /* 0x004fe200000000ff */
[----:B---3--:R-:W-:Y:S01]  /*cb40*/  IMAD R12, R14, 0x2, R9 ;  /* 0x000000020e0c7824 */ /* 0x008fe200078e0209 */
[----:B------:R-:W-:Y:S01]  /*cb50*/  @P5 STG.E.U8 desc[UR10][R6.64], R13 ;  /* 0x0000000d06005986 */ /* 0x000fe2000c10110a */
[----:B------:R-:W-:-:S02]  /*cb60*/  IADD3 R4, P6, R9, R36, RZ ;  /* 0x0000002409047210 */ /* 0x000fc40007fde0ff */
[----:B------:R-:W-:Y:S01]  /*cb70*/  ISETP.LT.AND P4, PT, R127, UR4, !P0 ;  /* 0x000000047f007c0c */ /* 0x000fe2000c781270 */
[----:B------:R2:W-:Y:S01]  /*cb80*/  @P2 STG.E.U8 desc[UR10][R10.64], R33 ;  /* 0x000000210a002986 */ /* 0x0005e2000c10110a */
[----:B------:R-:W-:Y:S01]  /*cb90*/  IADD3 R8, P2, R12, R36, RZ ;  /* 0x000000240c087210 */ /* 0x000fe20007f5e0ff */
[----:B------:R-:W-:Y:S01]  /*cba0*/  ULDC UR4, c[0x0][0x22c] ;  /* 0x00008b0000047ab9 */ /* 0x000fe20000000800 */
[-C--:B------:R-:W-:Y:S01]  /*cbb0*/  LEA.HI.X.SX32 R5, R9, R37.reuse, 0x1, P6 ;  /* 0x0000002509057211 */ /* 0x080fe200030f0eff */
[----:B------:R-:W3:Y:S01]  /*cbc0*/  LDC R14, c[0x0][0x248] ;  /* 0x00009200ff0e7b82 */ /* 0x000ee20000000800 */
[----:B------:R-:W-:Y:S02]  /*cbd0*/  PRMT R15, R16, 0x7771, RZ ;  /* 0x00007771100f7816 */ /* 0x000fe400000000ff */
[----:B------:R-:W-:Y:S01]  /*cbe0*/  LEA.HI.X.SX32 R9, R12, R37, 0x1, P2 ;  /* 0x000000250c097211 */ /* 0x000fe200010f0eff */
[----:B------:R-:W-:Y:S01]  /*cbf0*/  IMAD R12, R39, 0x2, R12 ;  /* 0x00000002270c7824 */ /* 0x000fe200078e020c */
[----:B------:R-:W-:Y:S01]  /*cc00*/  ISETP.LT.AND P1, PT, R125, UR4, !P0 ;  /* 0x000000047d007c0c */ /* 0x000fe2000c721270 */
[----:B------:R-:W-:-:S02]  /*cc10*/  ULDC UR4, c[0x0][0x22c] ;  /* 0x00008b0000047ab9 */ /* 0x000fc40000000800 */
[----:B--2---:R-:W2:Y:S01]  /*cc20*/  LDC R33, c[0x0][0x248] ;  /* 0x00009200ff217b82 */ /* 0x004ea20000000800 */
        /* <DEDUP_REMOVED lines=11> */
[----:B------:R-:W-:-:S02]  /*cce0*/  LEA.HI.X.SX32 R7, R12, R37, 0x1, P3 ;  /* 0x000000250c077211 */ /* 0x000fc400018f0eff */
[----:B----4-:R-:W-:Y:S01]  /*ccf0*/  PRMT R9, R18, 0x7771, RZ ;  /* 0x0000777112097816 */ /* 0x010fe200000000ff */
[----:B------:R-:W4:Y:S01]  /*cd00*/  LDC R13, c[0x0][0x248] ;  /* 0x00009200ff0d7b82 */ /* 0x000f220000000800 */
[----:B------:R-:W-:Y:S01]  /*cd10*/  PRMT R11, R19, 0x7771, RZ ;  /* 0x00007771130b7816 */ /* 0x000fe200000000ff */
[----:B------:R-:W-:Y:S01]  /*cd20*/  ULDC UR4, c[0x0][0x22c] ;  /* 0x00008b0000047ab9 */ /* 0x000fe20000000800 */
[----:B------:R-:W-:Y:S01]  /*cd30*/  ISETP.LT.AND P4, PT, R123, UR6, !P0 ;  /* 0x000000067b007c0c */ /* 0x000fe2000c781270 */
[----:B------:R1:W-:Y:S01]  /*cd40*/  @P1 STG.E.U8 desc[UR10][R6.64], R9 ;  /* 0x0000000906001986 */ /* 0x0003e2000c10110a */
[C---:B------:R-:W-:Y:S01]  /*cd50*/  IADD3 R4, P1, R10.reuse, R36, RZ ;  /* 0x000000240a047210 */ /* 0x040fe20007f3e0ff */
[----:B0-----:R-:W-:Y:S01]  /*cd60*/  IMAD R12, R35, 0x4, R12 ;  /* 0x00000004230c7824 */ /* 0x001fe200078e020c */
[----:B------:R-:W-:Y:S01]  /*cd70*/  PRMT R15, R17, 0x7772, RZ ;  /* 0x00007772110f7816 */ /* 0x000fe200000000ff */
[----:B------:R-:W0:Y:S01]  /*cd80*/  LDC R35, c[0x0][0x248] ;  /* 0x00009200ff237b82 */ /* 0x000e220000000800 */
[----:B------:R-:W-:Y:S01]  /*cd90*/  LEA.HI.X.SX32 R5, R10, R37, 0x1, P1 ;  /* 0x000000250a057211 */ /* 0x000fe200008f0eff */
[----:B------:R-:W-:Y:S01]  /*cda0*/  ULDC UR5, c[0x0][0x22c] ;  /* 0x00008b0000057ab9 */ /* 0x000fe20000000800 */
[----:B------:R-:W-:-:S03]  /*cdb0*/  ULDC UR6, c[0x0][0x22c] ;  /* 0x00008b0000067ab9 */ /* 0x000fc60000000800 */
[----:B------:R4:W-:Y:S01]  /*cdc0*/  @P6 STG.E.U8 desc[UR10][R4.64], R11 ;  /* 0x0000000b04006986 */ /* 0x0009e2000c10110a */
[----:B-1----:R-:W-:Y:S01]  /*cdd0*/  IADD3 R6, P6, R12, R36, RZ ;  /* 0x000000240c067210 */ /* 0x002fe20007fde0ff */
[----:B--2---:R-:W-:-:S03]  /*cde0*/  IMAD R9, R33, 0x2, R12 ;  /* 0x0000000221097824 */ /* 0x004fc600078e020c */
[-C--:B------:R-:W-:Y:S01]  /*cdf0*/  LEA.HI.X.SX32 R7, R12, R37.reuse, 0x1, P6 ;  /* 0x000000250c077211 */ /* 0x080fe200030f0eff */
[----:B---3--:R-:W-:Y:S01]  /*ce00*/  IMAD R10, R14, 0x2, R9 ;  /* 0x000000020e0a7824 */ /* 0x008fe200078e0209 */
[CC--:B------:R-:W-:Y:S01]  /*ce10*/  IADD3 R8, P6, R9.reuse, R36.reuse, RZ ;  /* 0x0000002409087210 */ /* 0x0c0fe20007fde0ff */
[----:B------:R-:W1:Y:S01]  /*ce20*/  LDC R14, c[0x0][0x248] ;  /* 0x00009200ff0e7b82 */ /* 0x000e620000000800 */
[----:B------:R-:W-:Y:S02]  /*ce30*/  PRMT R33, R16, 0x7772, RZ ;  /* 0x0000777210217816 */ /* 0x000fe400000000ff */
[-C--:B------:R-:W-:Y:S01]  /*ce40*/  LEA.HI.X.SX32 R9, R9, R37.reuse, 0x1, P6 ;  /* 0x0000002509097211 */ /* 0x080fe200030f0eff */
[----:B----4-:R-:W-:Y:S01]  /*ce50*/  IMAD R11, R13, 0x2, R10 ;  /* 0x000000020d0b7824 */ /* 0x010fe200078e020a */
[-C--:B------:R-:W-:Y:S02]  /*ce60*/  IADD3 R4, P6, R10, R36.reuse, RZ ;  /* 0x000000240a047210 */ /* 0x080fe40007fde0ff */
[----:B------:R-:W-:Y:S01]  /*ce70*/  ISETP.LT.AND P1, PT, R124, UR4, !P0 ;  /* 0x000000047c007c0c */ /* 0x000fe2000c721270 */
[----:B------:R2:W-:Y:S01]  /*ce80*/  @P5 STG.E.U8 desc[UR10][R6.64], R33 ;  /* 0x0000002106005986 */ /* 0x0005e2000c10110a */
[----:B------:R-:W-:Y:S01]  /*ce90*/  LEA.HI.X.SX32 R5, R10, R37, 0x1, P6 ;  /* 0x000000250a057211 */ /* 0x000fe200030f0eff */
[----:B------:R-:W-:Y:S01]  /*cea0*/  ULDC UR4, c[0x0][0x22c] ;  /* 0x00008b0000047ab9 */ /* 0x000fe20000000800 */
[----:B------:R-:W-:Y:S01]  /*ceb0*/  IADD3 R10, P6, R11, R36, RZ ;  /* 0x000000240b0a7210 */ /* 0x000fe20007fde0ff */
[----:B------:R3:W-:Y:S01]  /*cec0*/  @P2 STG.E.U8 desc[UR10][R8.64], R15 ;  /* 0x0000000f08002986 */ /* 0x0007e2000c10110a */
[----:B------:R-:W-:-:S02]  /*ced0*/  PRMT R13, R18, 0x7772, RZ ;  /* 0x00007772120d7816 */ /* 0x000fc400000000ff */
[----:B------:R-:W-:Y:S01]  /*cee0*/  ISETP.LT.AND P3, PT, R122, UR5, !P0 ;  /* 0x000000057a007c0c */ /* 0x000fe2000c761270 */
[----:B------:R-:W-:Y:S01]  /*cef0*/  ULDC UR5, c[0x0][0x22c] ;  /* 0x00008b0000057ab9 */ /* 0x000fe20000000800 */
[----:B--2---:R-:W-:Y:S01]  /*cf00*/  IMAD R7, R32, 0x2, R11 ;  /* 0x0000000220077824 */ /* 0x004fe200078e020b */
[----:B------:R-:W-:Y:S01]  /*cf10*/  LEA.HI.X.SX32 R11, R11, R37, 0x1, P6 ;  /* 0x000000250b0b7211 */ /* 0x000fe200030f0eff */
[----:B------:R-:W2:Y:S01]  /*cf20*/  LDC R33, c[0x0][0x248] ;  /* 0x00009200ff217b82 */ /* 0x000ea20000000800 */
[----:B---3--:R-:W-:Y:S01]  /*cf30*/  PRMT R15, R19, 0x7772, RZ ;  /* 0x00007772130f7816 */ /* 0x008fe200000000ff */
[----:B------:R-:W-:Y:S01]  /*cf40*/  IMAD R12, R34, 0x2, R7 ;  /* 0x00000002220c7824 */ /* 0x000fe200078e0207 */
        /* <DEDUP_REMOVED lines=11> */
[----:B---3--:R-:W-:Y:S01]  /*d000*/  PRMT R13, R16, 0x7773, RZ ;  /* 0x00007773100d7816 */ /* 0x008fe200000000ff */
[----:B----4-:R-:W3:Y:S01]  /*d010*/  LDC R15, c[0x0][0x248] ;  /* 0x00009200ff0f7b82 */ /* 0x010ee20000000800 */
[----:B------:R-:W-:Y:S01]  /*d020*/  LEA.HI.X.SX32 R9, R12, R37, 0x1, P1 ;  /* 0x000000250c097211 */ /* 0x000fe200008f0eff */
[----:B0-----:R-:W-:Y:S01]  /*d030*/  IMAD R12, R35, 0x2, R12 ;  /* 0x00000002230c7824 */ /* 0x001fe200078e020c */
[----:B------:R-:W-:Y:S01]  /*d040*/  ISETP.LT.AND P1, PT, R119, UR4, !P0 ;  /* 0x0000000477007c0c */ /* 0x000fe2000c721270 */
[----:B------:R-:W-:Y:S01]  /*d050*/  VIADD R5, R2, 0x7e ;  /* 0x0000007e02057836 */ /* 0x000fe20000000000 */
[----:B------:R-:W-:-:S03]  /*d060*/  ULDC UR4, c[0x0][0x248] ;  /* 0x0000920000047ab9 */ /* 0x000fc60000000800 */
[----:B------:R-:W0:Y:S01]  /*d070*/  LDC R10, c[0x0][0x248] ;  /* 0x00009200ff0a7b82 */ /* 0x000e220000000800 */
[----:B------:R4:W-:Y:S01]  /*d080*/  @P3 STG.E.U8 desc[UR10][R6.64], R13 ;  /* 0x0000000d06003986 */ /* 0x0009e2000c10110a */
[----:B------:R-:W-:Y:S02]  /*d090*/  IADD3 R4, P3, R12, R36, RZ ;  /* 0x000000240c047210 */ /* 0x000fe40007f7e0ff */
[----:B------:R-:W-:Y:S01]  /*d0a0*/  ISETP.LT.AND P6, PT, R5, UR5, !P0 ;  /* 0x0000000505007c0c */ /* 0x000fe2000c7c1270 */
[----:B------:R-:W-:Y:S01]  /*d0b0*/  ULDC UR5, c[0x0][0x22c] ;  /* 0x00008b0000057ab9 */ /* 0x000fe20000000800 */
[----:B------:R-:W-:Y:S02]  /*d0c0*/  PRMT R17, R17, 0x7773, RZ ;  /* 0x0000777311117816 */ /* 0x000fe400000000ff */
[----:B------:R-:W-:Y:S01]  /*d0d0*/  PRMT R11, R18, 0x7773, RZ ;  /* 0x00007773120b7816 */ /* 0x000fe200000000ff */
[----:B------:R-:W1:Y:S01]  /*d0e0*/  LDC R16, c[0x0][0x248] ;  /* 0x00009200ff107b82 */ /* 0x000e620000000800 */
[----:B----4-:R-:W-:Y:S01]  /*d0f0*/  IMAD R7, R5, UR4, RZ ;  /* 0x0000000405077c24 */ /* 0x010fe2000f8e02ff */
[----:B------:R-:W-:-:S06]  /*d100*/  LEA.HI.X.SX32 R5, R12, R37, 0x1, P3 ;  /* 0x000000250c057211 */ /* 0x000fcc00018f0eff */
[----:B------:R-:W4:Y:S01]  /*d110*/  LDC R13, c[0x0][0x248] ;  /* 0x00009200ff0d7b82 */ /* 0x000f220000000800 */
[-C--:B------:R-:W-:Y:S01]  /*d120*/  IADD3 R6, P3, R7, R36.reuse, RZ ;  /* 0x0000002407067210 */ /* 0x080fe20007f7e0ff */
[----:B--2---:R-:W-:Y:S01]  /*d130*/  IMAD R12, R33, 0x4, R12 ;  /* 0x00000004210c7824 */ /* 0x004fe200078e020c */
[----:B------:R-:W-:Y:S01]  /*d140*/  PRMT R19, R19, 0x7773, RZ ;  /* 0x0000777313137816 */ /* 0x000fe200000000ff */
[----:B------:R2:W-:Y:S01]  /*d150*/  @P5 STG.E.U8 desc[UR10][R8.64], R17 ;  /* 0x0000001108005986 */ /* 0x0005e2000c10110a */
[----:B------:R-:W-:Y:S01]  /*d160*/  LEA.HI.X.SX32 R7, R7, R37, 0x1, P3 ;  /* 0x0000002507077211 */ /* 0x000fe200018f0eff */
[----:B------:R-:W-:Y:S02]  /*d170*/  ULDC UR4, c[0x0][0x22c] ;  /* 0x00008b0000047ab9 */ /* 0x000fe40000000800 */
[----:B------:R3:W-:Y:S01]  /*d180*/  @P2 STG.E.U8 desc[UR10][R4.64], R11 ;  /* 0x0000000b04002986 */ /* 0x0007e2000c10110a */
[----:B------:R-:W1:Y:S03]  /*d190*/  LDC R33, c[0x0][0x248] ;  /* 0x00009200ff217b82 */ /* 0x000e660000000800 */
[----:B------:R0:W-:Y:S01]  /*d1a0*/  @P6 STG.E.U8 desc[UR10][R6.64], R19 ;  /* 0x0000001306006986 */ /* 0x0001e2000c10110a */
[----:B--2---:R-:W-:-:S04]  /*d1b0*/  IADD3 R8, P6, R12, R36, RZ ;  /* 0x000000240c087210 */ /* 0x004fc80007fde0ff */
[----:B------:R-:W2:Y:S01]  /*d1c0*/  LDC R18, c[0x0][0x248] ;  /* 0x00009200ff127b82 */ /* 0x000ea20000000800 */
[----:B---3--:R-:W-:Y:S01]  /*d1d0*/  IMAD R5, R15, 0x2, R12 ;  /* 0x000000020f057824 */ /* 0x008fe200078e020c */
[----:B------:R-:W-:-:S03]  /*d1e0*/  LEA.HI.X.SX32 R9, R12, R37, 0x1, P6 ;  /* 0x000000250c097211 */ /* 0x000fc600030f0eff */
[----:B0-----:R-:W-:Y:S01]  /*d1f0*/  IMAD R10, R10, 0x2, R5 ;  /* 0x000000020a0a7824 */ /* 0x001fe200078e0205 */
[-C--:B------:R-:W-:Y:S02]  /*d200*/  IADD3 R4, P6, R5, R36.reuse, RZ ;  /* 0x0000002405047210 */ /* 0x080fe40007fde0ff */
[----:B------:R-:W0:Y:S01]  /*d210*/  LDC R19, c[0x0][0x248] ;  /* 0x00009200ff137b82 */ /* 0x000e220000000800 */
[----:B------:R-:W-:Y:S01]  /*d220*/  ISETP.LT.AND P5, PT, R114, UR6, !P0 ;  /* 0x0000000672007c0c */ /* 0x000fe2000c7a1270 */
[----:B----4-:R-:W-:Y:S01]  /*d230*/  IMAD R11, R13, 0x2, R10 ;  /* 0x000000020d0b7824 */ /* 0x010fe200078e020a */
[----:B------:R-:W-:Y:S01]  /*d240*/  LEA.HI.X.SX32 R5, R5, R37, 0x1, P6 ;  /* 0x0000002505057211 */ /* 0x000fe200030f0eff */
[----:B------:R-:W-:Y:S01]  /*d250*/  ULDC UR6, c[0x0][0x22c] ;  /* 0x00008b0000067ab9 */ /* 0x000fe20000000800 */
[----:B------:R-:W-:Y:S02]  /*d260*/  PRMT R17, R20, 0x7770, RZ ;  /* 0x0000777014117816 */ /* 0x000fe400000000ff */
[----:B------:R-:W-:-:S02]  /*d270*/  IADD3 R6, P6, R10, R36, RZ ;  /* 0x000000240a067210 */ /* 0x000fc40007fde0ff */
[----:B------:R-:W-:Y:S01]  /*d280*/  ISETP.LT.AND P3, PT, R113, UR4, !P0 ;  /* 0x0000000471007c0c */ /* 0x000fe2000c761270 */
[----:B------:R1:W-:Y:S01]  /*d290*/  @P4 STG.E.U8 desc[UR10][R8.64], R17 ;  /* 0x0000001108004986 */ /* 0x0003e2000c10110a */
[-C--:B------:R-:W-:Y:S01]  /*d2a0*/  LEA.HI.X.SX32 R7, R10, R37.reuse, 0x1, P6 ;  /* 0x000000250a077211 */ /* 0x080fe200030f0eff */
[----:B------:R-:W-:Y:S01]  /*d2b0*/  ULDC UR4, c[0x0][0x22c] ;  /* 0x00008b0000047ab9 */ /* 0x000fe20000000800 */
[----:B------:R-:W-:Y:S02]  /*d2c0*/  IADD3 R10, P6, R11, R36, RZ ;  /* 0x000000240b0a7210 */ /* 0x000fe40007fde0ff */
[----:B------:R-:W-:Y:S02]  /*d2d0*/  PRMT R15, R21, 0x7770, RZ ;  /* 0x00007770150f7816 */ /* 0x000fe400000000ff */
[----:B------:R-:W-:Y:S01]  /*d2e0*/  PRMT R13, R22, 0x7770, RZ ;  /* 0x00007770160d7816 */ /* 0x000fe200000000ff */
[----:B-1----:R-:W-:Y:S01]  /*d2f0*/  IMAD R9, R14, 0x2, R11 ;  /* 0x000000020e097824 */ /* 0x002fe200078e020b */
[----:B------:R-:W-:-:S02]  /*d300*/  LEA.HI.X.SX32 R11, R11, R37, 0x1, P6 ;  /* 0x000000250b0b7211 */ /* 0x000fc400030f0eff */
[----:B------:R-:W-:Y:S01]  /*d310*/  PRMT R17, R23, 0x7770, RZ ;  /* 0x0000777017117816 */ /* 0x000fe200000000ff */
[----:B------:R-:W-:Y:S01]  /*d320*/  IMAD R12, R16, 0x2, R9 ;  /* 0x00000002100c7824 */ /* 0x000fe200078e0209 */
[----:B------:R-:W-:Y:S01]  /*d330*/  ISETP.LT.AND P2, PT, R112, UR5, !P0 ;  /* 0x0000000570007c0c */ /* 0x000fe2000c741270 */
[----:B------:R1:W-:Y:S01]  /*d340*/  @P1 STG.E.U8 desc[UR10][R4.64], R15 ;  /* 0x0000000f04001986 */ /* 0x0003e2000c10110a */
[----:B------:R-:W-:Y:S01]  /*d350*/  ISETP.LT.AND P4, PT, R111, UR4, !P0 ;  /* 0x000000046f007c0c */ /* 0x000fe2000c781270 */
[----:B------:R-:W-:Y:S01]  /*d360*/  ULDC UR4, c[0x0][0x22c] ;  /* 0x00008b0000047ab9 */ /* 0x000fe20000000800 */
[----:B------:R-:W3:Y:S01]  /*d370*/  LDC R14, c[0x0][0x248] ;  /* 0x00009200ff0e7b82 */ /* 0x000ee20000000800 */
[----:B------:R-:W-:Y:S01]  /*d380*/  @P5 STG.E.U8 desc[UR10][R6.64], R13 ;  /* 0x0000000d06005986 */ /* 0x000fe2000c10110a */
[----:B------:R-:W-:-:S03]  /*d390*/  ULDC UR5, c[0x0][0x22c] ;  /* 0x00008b0000057ab9 */ /* 0x000fc60000000800 */
[----:B------:R4:W-:Y:S01]  /*d3a0*/  @P3 STG.E.U8 desc[UR10][R10.64], R17 ;  /* 0x000000110a003986 */ /* 0x0009e2000c10110a */
[-C--:B------:R-:W-:Y:S02]  /*d3b0*/  IADD3 R8, P3, R12, R36.reuse, RZ ;  /* 0x000000240c087210 */ /* 0x080fe40007f7e0ff */
[----:B------:R-:W2:Y:S01]  /*d3c0*/  LDC R16, c[0x0][0x248] ;  /* 0x00009200ff107b82 */ /* 0x000ea20000000800 */
[CC--:B-1----:R-:W-:Y:S02]  /*d3d0*/  IADD3 R4, P6, R9.reuse, R36.reuse, RZ ;  /* 0x0000002409047210 */ /* 0x0c2fe40007fde0ff */
[----:B------:R-:W-:Y:S02]  /*d3e0*/  PRMT R15, R20, 0x7771, RZ ;  /* 0x00007771140f7816 */ /* 0x000fe400000000ff */
[-C--:B------:R-:W-:Y:S02]  /*d3f0*/  LEA.HI.X.SX32 R5, R9, R37.reuse, 0x1, P6 ;  /* 0x0000002509057211 */ /* 0x080fe400030f0eff */
[-C--:B------:R-:W-:Y:S01]  /*d400*/  LEA.HI.X.SX32 R9, R12, R37.reuse, 0x1, P3 ;  /* 0x000000250c097211 */ /* 0x080fe200018f0eff */
[----:B0-----:R-:W-:Y:S01]  /*d410*/  IMAD R12, R19, 0x2, R12 ;  /* 0x00000002130c7824 */ /* 0x001fe200078e020c */
[----:B------:R-:W-:Y:S01]  /*d420*/  ISETP.LT.AND P1, PT, R109, UR4, !P0 ;  /* 0x000000046d007c0c */ /* 0x000fe2000c721270 */
[----:B----4-:R-:W0:Y:S01]  /*d430*/  LDC R17, c[0x0][0x248] ;  /* 0x00009200ff117b82 */ /* 0x010e220000000800 */
        /* <DEDUP_REMOVED lines=13> */
[----:B------:R-:W4:Y:S01]  /*d510*/  LDC R19, c[0x0][0x248] ;  /* 0x00009200ff137b82 */ /* 0x000f220000000800 */
[----:B-1----:R-:W-:Y:S01]  /*d520*/  PRMT R9, R22, 0x7771, RZ ;  /* 0x0000777116097816 */ /* 0x002fe200000000ff */
[----:B------:R-:W-:-:S06]  /*d530*/  ULDC UR4, c[0x0][0x22c] ;  /* 0x00008b0000047ab9 */ /* 0x000fcc0000000800 */
[----:B------:R-:W1:Y:S01]  /*d540*/  LDC R13, c[0x0][0x248] ;  /* 0x00009200ff0d7b82 */ /* 0x000e620000000800 */
        /* <DEDUP_REMOVED lines=11> */
[-C--:B------:R-:W-:Y:S01]  /*d600*/  IADD3 R8, P6, R9, R36.reuse, RZ ;  /* 0x0000002409087210 */ /* 0x080fe20007fde0ff */
[----:B------:R-:W0:Y:S01]  /*d610*/  LDC R14, c[0x0][0x248] ;  /* 0x00009200ff0e7b82 */ /* 0x000e220000000800 */
[----:B------:R-:W-:Y:S01]  /*d620*/  ISETP.LT.AND P2, PT, R107, UR6, !P0 ;  /* 0x000000066b007c0c */ /* 0x000fe2000c741270 */
[----:B------:R-:W-:Y:S01]  /*d630*/  ULDC UR6, c[0x0][0x22c] ;  /* 0x00008b0000067ab9 */ /* 0x000fe20000000800 */
[----:B------:R-:W-:Y:S01]  /*d640*/  LEA.HI.X.SX32 R9, R9, R37, 0x1, P6 ;  /* 0x0000002509097211 */ /* 0x000fe200030f0eff */
[----:B-1----:R-:W-:Y:S01]  /*d650*/  IMAD R11, R13, 0x2, R10 ;  /* 0x000000020d0b7824 */ /* 0x002fe200078e020a */
[----:B------:R-:W-:Y:S02]  /*d660*/  PRMT R17, R20, 0x7772, RZ ;  /* 0x0000777214117816 */ /* 0x000fe400000000ff */
[----:B------:R-:W-:-:S02]  /*d670*/  IADD3 R4, P6, R10, R36, RZ ;  /* 0x000000240a047210 */ /* 0x000fc40007fde0ff */
        /* <DEDUP_REMOVED lines=10> */
[----:B--2---:R-:W-:Y:S01]  /*d720*/  IMAD R7, R16, 0x2, R11 ;  /* 0x0000000210077824 */ /* 0x004fe200078e020b */
[----:B------:R-:W-:Y:S01]  /*d730*/  LEA.HI.X.SX32 R11, R11, R37, 0x1, P6 ;  /* 0x000000250b0b7211 */ /* 0x000fe200030f0eff */
[----:B------:R-:W2:Y:S01]  /*d740*/  LDC R17, c[0x0][0x248] ;  /* 0x00009200ff117b82 */ /* 0x000ea20000000800 */
[----:B-1----:R-:W-:Y:S01]  /*d750*/  PRMT R15, R23, 0x7772, RZ ;  /* 0x00007772170f7816 */ /* 0x002fe200000000ff */
[----:B------:R-:W-:Y:S01]  /*d760*/  IMAD R12, R18, 0x2, R7 ;  /* 0x00000002120c7824 */ /* 0x000fe200078e0207 */
[----:B------:R-:W-:Y:S01]  /*d770*/  ISETP.LT.AND P5, PT, R104, UR4, !P0 ;  /* 0x0000000468007c0c */ /* 0x000fe2000c7a1270 */
[----:B------:R-:W-:Y:S01]  /*d780*/  ULDC UR4, c[0x0][0x22c] ;  /* 0x00008b0000047ab9 */ /* 0x000fe20000000800 */
[----:B------:R1:W-:Y:S01]  /*d790*/  @P2 STG.E.U8 desc[UR10][R4.64], R13 ;  /* 0x0000000d04002986 */ /* 0x0003e2000c10110a */
[----:B------:R-:W-:-:S02]  /*d7a0*/  IADD3 R6, P6, R7, R36, RZ ;  /* 0x0000002407067210 */ /* 0x000fc40007fde0ff */
[----:B------:R-:W3:Y:S01]  /*d7b0*/  LDC R16, c[0x0][0x248] ;  /* 0x00009200ff107b82 */ /* 0x000ee20000000800 */
[----:B------:R-:W-:Y:S01]  /*d7c0*/  ISETP.LT.AND P3, PT, R101, UR4, !P0 ;  /* 0x0000000465007c0c */ /* 0x000fe2000c761270 */
[----:B------:R4:W-:Y:S01]  /*d7d0*/  @P1 STG.E.U8 desc[UR10][R10.64], R15 ;  /* 0x0000000f0a001986 */ /* 0x0009e2000c10110a */
[C---:B------:R-:W-:Y:S01]  /*d7e0*/  IADD3 R8, P1, R12.reuse, R36, RZ ;  /* 0x000000240c087210 */ /* 0x040fe20007f3e0ff */
[----:B------:R-:W-:Y:S01]  /*d7f0*/  ULDC UR4, c[0x0][0x22c] ;  /* 0x00008b0000047ab9 */ /* 0x000fe20000000800 */
[-C--:B------:R-:W-:Y:S02]  /*d800*/  LEA.HI.X.SX32 R7, R7, R37.reuse, 0x1, P6 ;  /* 0x0000002507077211 */ /* 0x080fe400030f0eff */
[----:B------:R-:W-:Y:S01]  /*d810*/  ISETP.LT.AND P2, PT, R99, UR4, !P0 ;  /* 0x0000000463007c0c */ /* 0x000fe2000c741270 */
[----:B------:R-:W-:Y:S01]  /*d820*/  ULDC UR4, c[0x0][0x22c] ;  /* 0x00008b0000047ab9 */ /* 0x000fe20000000800 */
[----:B------:R-:W-:Y:S01]  /*d830*/  LEA.HI.X.SX32 R9, R12, R37, 0x1, P1 ;  /* 0x000000250c097211 */ /* 0x000fe200008f0eff */
[----:B------:R-:W3:Y:S01]  /*d840*/  LDC R18, c[0x0][0x248] ;  /* 0x00009200ff127b82 */ /* 0x000ee20000000800 */
[----:B-1----:R-:W-:Y:S01]  /*d850*/  PRMT R13, R20, 0x7773, RZ ;  /* 0x00007773140d7816 */ /* 0x002fe200000000ff */
[----:B------:R-:W-:Y:S01]  /*d860*/  VIADD R5, R2, 0x9e ;  /* 0x0000009e02057836 */ /* 0x000fe20000000000 */
[----:B------:R-:W-:-:S05]  /*d870*/  PRMT R21, R21, 0x7773, RZ ;  /* 0x0000777315157816 */ /* 0x000fca00000000ff */
[----:B----4-:R-:W1:Y:S01]  /*d880*/  LDC R15, c[0x0][0x248] ;  /* 0x00009200ff0f7b82 */ /* 0x010e620000000800 */
[----:B------:R-:W-:Y:S01]  /*d890*/  ISETP.LT.AND P1, PT, R103, UR4, !P0 ;  /* 0x0000000467007c0c */ /* 0x000fe2000c721270 */
[----:B------:R-:W-:Y:S01]  /*d8a0*/  ULDC UR4, c[0x0][0x248] ;  /* 0x0000920000047ab9 */ /* 0x000fe20000000800 */
[----:B------:R4:W-:Y:S01]  /*d8b0*/  @P4 STG.E.U8 desc[UR10][R6.64], R13 ;  /* 0x0000000d06004986 */ /* 0x0009e2000c10110a */
[----:B------:R-:W-:-:S04]  /*d8c0*/  IMAD R12, R19, 0x2, R12 ;  /* 0x00000002130c7824 */ /* 0x000fc800078e020c */
[----:B------:R-:W0:Y:S01]  /*d8d0*/  LDC R10, c[0x0][0x248] ;  /* 0x00009200ff0a7b82 */ /* 0x000e220000000800 */
[----:B------:R2:W-:Y:S01]  /*d8e0*/  @P5 STG.E.U8 desc[UR10][R8.64], R21 ;  /* 0x0000001508005986 */ /* 0x0005e2000c10110a */
[C---:B------:R-:W-:Y:S01]  /*d8f0*/  ISETP.LT.AND P5, PT, R5.reuse, UR5, !P0 ;  /* 0x0000000505007c0c */ /* 0x040fe2000c7a1270 */
[----:B------:R-:W-:Y:S01]  /*d900*/  ULDC UR5, c[0x0][0x22c] ;  /* 0x00008b0000057ab9 */ /* 0x000fe20000000800 */
[----:B----4-:R-:W-:-:S04]  /*d910*/  IMAD R7, R5, UR4, RZ ;  /* 0x0000000405077c24 */ /* 0x010fc8000f8e02ff */
[----:B------:R-:W4:Y:S01]  /*d920*/  LDC R13, c[0x0][0x248] ;  /* 0x00009200ff0d7b82 */ /* 0x000f220000000800 */
[CC--:B------:R-:W-:Y:S01]  /*d930*/  IADD3 R4, P4, R12.reuse, R36.reuse, RZ ;  /* 0x000000240c047210 */ /* 0x0c0fe20007f9e0ff */
[----:B------:R-:W-:Y:S01]  /*d940*/  ULDC UR4, c[0x0][0x22c] ;  /* 0x00008b0000047ab9 */ /* 0x000fe20000000800 */
[-C--:B------:R-:W-:Y:S02]  /*d950*/  IADD3 R6, P6, R7, R36.reuse, RZ ;  /* 0x0000002407067210 */ /* 0x080fe40007fde0ff */
[-C--:B------:R-:W-:Y:S02]  /*d960*/  LEA.HI.X.SX32 R5, R12, R37.reuse, 0x1, P4 ;  /* 0x000000250c057211 */ /* 0x080fe400020f0eff */
[----:B------:R-:W-:Y:S01]  /*d970*/  PRMT R11, R22, 0x7773, RZ ;  /* 0x00007773160b7816 */ /* 0x000fe200000000ff */
[----:B--2---:R-:W-:Y:S01]  /*d980*/  IMAD R12, R17, 0x4, R12 ;  /* 0x00000004110c7824 */ /* 0x004fe200078e020c */
[----:B------:R-:W-:Y:S01]  /*d990*/  PRMT R23, R23, 0x7773, RZ ;  /* 0x0000777317177816 */ /* 0x000fe200000000ff */
[----:B------:R-:W2:Y:S01]  /*d9a0*/  LDC R19, c[0x0][0x248] ;  /* 0x00009200ff137b82 */ /* 0x000ea20000000800 */
[----:B------:R-:W-:Y:S01]  /*d9b0*/  LEA.HI.X.SX32 R7, R7, R37, 0x1, P6 ;  /* 0x0000002507077211 */ /* 0x000fe200030f0eff */
[----:B------:R1:W-:Y:S04]  /*d9c0*/  @P3 STG.E.U8 desc[UR10][R4.64], R11 ;  /* 0x0000000b04003986 */ /* 0x0003e8000c10110a */
[----:B------:R3:W-:Y:S01]  /*d9d0*/  @P5 STG.E.U8 desc[UR10][R6.64], R23 ;  /* 0x0000001706005986 */ /* 0x0007e2000c10110a */
[----:B------:R-:W-:Y:S01]  /*d9e0*/  IADD3 R8, P5, R12, R36, RZ ;  /* 0x000000240c087210 */ /* 0x000fe20007fbe0ff */
[----:B------:R-:W2:Y:S01]  /*d9f0*/  LDC R21, c[0x0][0x248] ;  /* 0x00009200ff157b82 */ /* 0x000ea20000000800 */
[----:B-1----:R-:W-:-:S02]  /*da00*/  IMAD R5, R15, 0x2, R12 ;  /* 0x000000020f057824 */ /* 0x002fc400078e020c */
[-C--:B------:R-:W-:Y:S02]  /*da10*/  LEA.HI.X.SX32 R9, R12, R37.reuse, 0x1, P5 ;  /* 0x000000250c097211 */ /* 0x080fe400028f0eff */
[----:B0-----:R-:W-:Y:S01]  /*da20*/  IMAD R10, R10, 0x2, R5 ;  /* 0x000000020a0a7824 */ /* 0x001fe200078e0205 */
[----:B------:R-:W-:Y:S02]  /*da30*/  IADD3 R4, P5, R5, R36, RZ ;  /* 0x0000002405047210 */ /* 0x000fe40007fbe0ff */
[----:B---3--:R-:W0:Y:S01]  /*da40*/  LDC R23, c[0x0][0x248] ;  /* 0x00009200ff177b82 */ /* 0x008e220000000800 */
[----:B------:R-:W-:Y:S01]  /*da50*/  ISETP.LT.AND P4, PT, R98, UR6, !P0 ;  /* 0x0000000662007c0c */ /* 0x000fe2000c781270 */
[----:B----4-:R-:W-:Y:S01]  /*da60*/  IMAD R11, R13, 0x2, R10 ;  /* 0x000000020d0b7824 */ /* 0x010fe200078e020a */
[----:B------:R-:W-:Y:S01]  /*da70*/  LEA.HI.X.SX32 R5, R5, R37, 0x1, P5 ;  /* 0x0000002505057211 */ /* 0x000fe200028f0eff */
[----:B------:R-:W-:Y:S01]  /*da80*/  ULDC UR6, c[0x0][0x22c] ;  /* 0x00008b0000067ab9 */ /* 0x000fe20000000800 */
[----:B------:R-:W-:-:S02]  /*da90*/  PRMT R17, R24, 0x7770, RZ ;  /* 0x0000777018117816 */ /* 0x000fc400000000ff */
[CC--:B------:R-:W-:Y:S02]  /*daa0*/  IADD3 R6, P5, R10.reuse, R36.reuse, RZ ;  /* 0x000000240a067210 */ /* 0x0c0fe40007fbe0ff */
        /* <DEDUP_REMOVED lines=15> */
[----:B------:R-:W-:Y:S01]  /*dba0*/  ULDC UR5, c[0x0][0x22c] ;  /* 0x00008b0000057ab9 */ /* 0x000fe20000000800 */
[----:B------:R3:W-:Y:S01]  /*dbb0*/  @P4 STG.E.U8 desc[UR10][R6.64], R13 ;  /* 0x0000000d06004986 */ /* 0x0007e2000c10110a */
[----:B------:R-:W-:Y:S01]  /*dbc0*/  ISETP.LT.AND P1, PT, R92, UR4, !P0 ;  /* 0x000000045c007c0c */ /* 0x000fe2000c721270 */
[----:B------:R-:W-:Y:S01]  /*dbd0*/  ULDC UR4, c[0x0][0x22c] ;  /* 0x00008b0000047ab9 */ /* 0x000fe20000000800 */
[----:B------:R-:W4:Y:S01]  /*dbe0*/  LDC R14, c[0x0][0x248] ;  /* 0x00009200ff0e7b82 */ /* 0x000f220000000800 */
[----:B------:R0:W-:Y:S01]  /*dbf0*/  @P6 STG.E.U8 desc[UR10][R10.64], R17 ;  /* 0x000000110a006986 */ /* 0x0001e2000c10110a */
[----:B------:R-:W-:-:S02]  /*dc00*/  IADD3 R8, P6, R12, R36, RZ ;  /* 0x000000240c087210 */ /* 0x000fc40007fde0ff */
[CC--:B-1----:R-:W-:Y:S02]  /*dc10*/  IADD3 R4, P4, R9.reuse, R36.reuse, RZ ;  /* 0x0000002409047210 */ /* 0x0c2fe40007f9e0ff */
[----:B------:R-:W-:Y:S02]  /*dc20*/  PRMT R15, R24, 0x7771, RZ ;  /* 0x00007771180f7816 */ /* 0x000fe400000000ff */
[----:B------:R-:W1:Y:S01]  /*dc30*/  LDC R16, c[0x0][0x248] ;  /* 0x00009200ff107b82 */ /* 0x000e620000000800 */
[-C--:B------:R-:W-:Y:S02]  /*dc40*/  LEA.HI.X.SX32 R5, R9, R37.reuse, 0x1, P4 ;  /* 0x0000002509057211 */ /* 0x080fe400020f0eff */
[----:B------:R-:W-:Y:S01]  /*dc50*/  ISETP.LT.AND P5, PT, R96, UR4, !P0 ;  /* 0x0000000460007c0c */ /* 0x000fe2000c7a1270 */
[----:B------:R-:W-:Y:S01]  /*dc60*/  ULDC UR4, c[0x0][0x22c] ;  /* 0x00008b0000047ab9 */ /* 0x000fe20000000800 */
[-C--:B------:R-:W-:Y:S01]  /*dc70*/  LEA.HI.X.SX32 R9, R12, R37.reuse, 0x1, P6 ;  /* 0x000000250c097211 */ /* 0x080fe200030f0eff */
[----:B--2---:R-:W-:Y:S01]  /*dc80*/  IMAD R12, R19, 0x2, R12 ;  /* 0x00000002130c7824 */ /* 0x004fe200078e020c */
[----:B---3--:R-:W-:Y:S01]  /*dc90*/  PRMT R13, R25, 0x7771, RZ ;  /* 0x00007771190d7816 */ /* 0x008fe200000000ff */
[----:B------:R-:W-:Y:S01]  /*dca0*/  VIADD R7, R2, 0xae ;  /* 0x000000ae02077836 */ /* 0x000fe20000000000 */
[----:B------:R-:W-:Y:S01]  /*dcb0*/  ISETP.LT.AND P4, PT, R95, UR4, !P0 ;  /* 0x000000045f007c0c */ /* 0x000fe2000c781270 */
[----:B------:R2:W-:Y:S01]  /*dcc0*/  @P3 STG.E.U8 desc[UR10][R4.64], R15 ;  /* 0x0000000f04003986 */ /* 0x0005e2000c10110a */
[----:B------:R-:W-:Y:S01]  /*dcd0*/  ULDC UR4, c[0x0][0x248] ;  /* 0x0000920000047ab9 */ /* 0x000fe20000000800 */
[----:B0-----:R-:W0:Y:S01]  /*dce0*/  LDC R17, c[0x0][0x248] ;  /* 0x00009200ff117b82 */ /* 0x001e220000000800 */
[C---:B------:R-:W-:Y:S01]  /*dcf0*/  IMAD R10, R7.reuse, UR4, RZ ;  /* 0x00000004070a7c24 */ /* 0x040fe2000f8e02ff */
[----:B------:R3:W-:Y:S01]  /*dd00*/  @P2 STG.E.U8 desc[UR10][R8.64], R13 ;  /* 0x0000000d08002986 */ /* 0x0007e2000c10110a */
[CC--:B------:R-:W-:Y:S01]  /*dd10*/  IADD3 R6, P2, R12.reuse, R36.reuse, RZ ;  /* 0x000000240c067210 */ /* 0x0c0fe20007f5e0ff */
[----:B------:R-:W-:Y:S01]  /*dd20*/  ULDC UR4, c[0x0][0x22c] ;  /* 0x00008b0000047ab9 */ /* 0x000fe20000000800 */
[----:B------:R-:W-:Y:S01]  /*dd30*/  ISETP.LT.AND P6, PT, R7, UR5, !P0 ;  /* 0x0000000507007c0c */ /* 0x000fe2000c7c1270 */
[----:B------:R-:W-:Y:S01]  /*dd40*/  ULDC UR5, c[0x0][0x22c] ;  /* 0x00008b0000057ab9 */ /* 0x000fe20000000800 */
[----:B------:R-:W-:Y:S01]  /*dd50*/  LEA.HI.X.SX32 R7, R12, R37, 0x1, P2 ;  /* 0x000000250c077211 */ /* 0x000fe200010f0eff */
[----:B------:R-:W1:Y:S01]  /*dd60*/  LDC R19, c[0x0][0x248] ;  /* 0x00009200ff137b82 */ /* 0x000e620000000800 */
[----:B--2---:R-:W-:-:S04]  /*dd70*/  IADD3 R4, P2, R10, R36, RZ ;  /* 0x000000240a047210 */ /* 0x004fc80007f5e0ff */
[----:B------:R-:W-:-:S03]  /*dd80*/  LEA.HI.X.SX32 R5, R10, R37, 0x1, P2 ;  /* 0x000000250a057211 */ /* 0x000fc600010f0eff */
[----:B------:R-:W2:Y:S01]  /*dd90*/  LDC R10, c[0x0][0x248] ;  /* 0x00009200ff0a7b82 */ /* 0x000ea20000000800 */
[----:B------:R-:W-:Y:S01]  /*dda0*/  PRMT R11, R26, 0x7771, RZ ;  /* 0x000077711a0b7816 */ /* 0x000fe200000000ff */
[----:B------:R-:W-:-:S06]  /*ddb0*/  IMAD R12, R21, 0x4, R12 ;  /* 0x00000004150c7824 */ /* 0x000fcc00078e020c */
[----:B------:R-:W1:Y:S01]  /*ddc0*/  LDC R15, c[0x0][0x248] ;  /* 0x00009200ff0f7b82 */ /* 0x000e620000000800 */
[----:B------:R0:W-:Y:S01]  /*ddd0*/  @P1 STG.E.U8 desc[UR10][R6.64], R11 ;  /* 0x0000000b06001986 */ /* 0x0001e2000c10110a */
[C---:B---3--:R-:W-:Y:S02]  /*dde0*/  IADD3 R8, P1, R12.reuse, R36, RZ ;  /* 0x000000240c087210 */ /* 0x048fe40007f3e0ff */
[----:B------:R-:W-:Y:S02]  /*ddf0*/  PRMT R13, R27, 0x7771, RZ ;  /* 0x000077711b0d7816 */ /* 0x000fe400000000ff */
[----:B------:R-:W-:Y:S02]  /*de00*/  LEA.HI.X.SX32 R9, R12, R37, 0x1, P1 ;  /* 0x000000250c097211 */ /* 0x000fe400008f0eff */
[----:B------:R-:W-:Y:S01]  /*de10*/  ISETP.LT.AND P3, PT, R91, UR6, !P0 ;  /* 0x000000065b007c0c */ /* 0x000fe2000c761270 */
[----:B------:R4:W-:Y:S01]  /*de20*/  @P6 STG.E.U8 desc[UR10][R4.64], R13 ;  /* 0x0000000d04006986 */ /* 0x0009e2000c10110a */
[----:B------:R-:W-:Y:S01]  /*de30*/  ISETP.LT.AND P2, PT, R81, UR4, !P0 ;  /* 0x0000000451007c0c */ /* 0x000fe2000c741270 */
[----:B------:R-:W-:Y:S01]  /*de40*/  ULDC UR4, c[0x0][0x22c] ;  /* 0x00008b0000047ab9 */ /* 0x000fe20000000800 */
[----:B------:R-:W3:Y:S01]  /*de50*/  LDC R21, c[0x0][0x248] ;  /* 0x00009200ff157b82 */ /* 0x000ee20000000800 */
[----:B0-----:R-:W-:Y:S01]  /*de60*/  IMAD R7, R17, 0x2, R12 ;  /* 0x0000000211077824 */ /* 0x001fe200078e020c */
[----:B------:R-:W-:Y:S01]  /*de70*/  PRMT R11, R24, 0x7772, RZ ;  /* 0x00007772180b7816 */ /* 0x000fe200000000ff */
[----:B------:R-:W-:-:S05]  /*de80*/  ULDC UR6, c[0x0][0x22c] ;  /* 0x00008b0000067ab9 */ /* 0x000fca0000000800 */
[----:B------:R-:W0:Y:S01]  /*de90*/  LDC R12, c[0x0][0x248] ;  /* 0x00009200ff0c7b82 */ /* 0x000e220000000800 */
[----:B------:R-:W-:Y:S01]  /*dea0*/  IADD3 R6, P6, R7, R36, RZ ;  /* 0x0000002407067210 */ /* 0x000fe20007fde0ff */
[----:B----4-:R-:W-:-:S03]  /*deb0*/  IMAD R5, R14, 0x2, R7 ;  /* 0x000000020e057824 */ /* 0x010fc600078e0207 */
[----:B------:R-:W-:-:S03]  /*dec0*/  LEA.HI.X.SX32 R7, R7, R37, 0x1, P6 ;  /* 0x0000002507077211 */ /* 0x000fc600030f0eff */
[----:B------:R-:W4:Y:S01]  /*ded0*/  LDC R14, c[0x0][0x248] ;  /* 0x00009200ff0e7b82 */ /* 0x000f220000000800 */
[-C--:B------:R-:W-:Y:S01]  /*dee0*/  IADD3 R4, P6, R5, R36.reuse, RZ ;  /* 0x0000002405047210 */ /* 0x080fe20007fde0ff */
[----:B--2---:R-:W-:Y:S01]  /*def0*/  IMAD R10, R10, 0x2, R5 ;  /* 0x000000020a0a7824 */ /* 0x004fe200078e0205 */
[----:B------:R2:W-:Y:S01]  /*df00*/  @P5 STG.E.U8 desc[UR10][R8.64], R11 ;  /* 0x0000000b08005986 */ /* 0x0005e2000c10110a */
[----:B------:R-:W-:Y:S02]  /*df10*/  PRMT R13, R25, 0x7772, RZ ;  /* 0x00007772190d7816 */ /* 0x000fe400000000ff */
[-C--:B------:R-:W-:Y:S02]  /*df20*/  LEA.HI.X.SX32 R5, R5, R37.reuse, 0x1, P6 ;  /* 0x0000002505057211 */ /* 0x080fe400030f0eff */
[----:B------:R-:W-:Y:S02]  /*df30*/  ISETP.LT.AND P1, PT, R87, UR4, !P0 ;  /* 0x0000000457007c0c */ /* 0x000fe4000c721270 */
[----:B------:R-:W-:Y:S01]  /*df40*/  PRMT R17, R26, 0x7772, RZ ;  /* 0x000077721a117816 */ /* 0x000fe200000000ff */
[----:B------:R3:W-:Y:S01]  /*df50*/  @P4 STG.E.U8 desc[UR10][R6.64], R13 ;  /* 0x0000000d06004986 */ /* 0x0007e2000c10110a */
[----:B------:R-:W-:Y:S01]  /*df60*/  ULDC UR4, c[0x0][0x22c] ;  /* 0x00008b0000047ab9 */ /* 0x000fe20000000800 */
[C---:B--2---:R-:W-:Y:S01]  /*df70*/  IADD3 R8, P6, R10.reuse, R36, RZ ;  /* 0x000000240a087210 */ /* 0x044fe20007fde0ff */
[----:B-1----:R-:W-:Y:S01]  /*df80*/  IMAD R11, R15, 0x2, R10 ;  /* 0x000000020f0b7824 */ /* 0x002fe200078e020a */
[----:B------:R1:W-:Y:S02]  /*df90*/  @P3 STG.E.U8 desc[UR10][R4.64], R17 ;  /* 0x0000001104003986 */ /* 0x0003e4000c10110a */
[----:B------:R-:W-:-:S02]  /*dfa0*/  LEA.HI.X.SX32 R9, R10, R37, 0x1, P6 ;  /* 0x000000250a097211 */ /* 0x000fc400030f0eff */
[-C--:B---3--:R-:W-:Y:S02]  /*dfb0*/  IADD3 R6, P6, R11, R36.reuse, RZ ;  /* 0x000000240b067210 */ /* 0x088fe40007fde0ff */
[----:B------:R-:W-:Y:S02]  /*dfc0*/  PRMT R15, R27, 0x7772, RZ ;  /* 0x000077721b0f7816 */ /* 0x000fe400000000ff */
[----:B------:R-:W-:Y:S01]  /*dfd0*/  ISETP.LT.AND P5, PT, R90, UR4, !P0 ;  /* 0x000000045a007c0c */ /* 0x000fe2000c7a1270 */
[----:B------:R-:W-:Y:S01]  /*dfe0*/  ULDC UR4, c[0x0][0x22c] ;  /* 0x00008b0000047ab9 */ /* 0x000fe20000000800 */
[----:B-1----:R-:W1:Y:S01]  /*dff0*/  LDC R17, c[0x0][0x248] ;  /* 0x00009200ff117b82 */ /* 0x002e620000000800 */
[-C--:B------:R-:W-:Y:S01]  /*e000*/  LEA.HI.X.SX32 R7, R11, R37.reuse, 0x1, P6 ;  /* 0x000000250b077211 */ /* 0x080fe200030f0eff */
[----:B0-----:R-:W-:Y:S01]  /*e010*/  IMAD R11, R12, 0x2, R11 ;  /* 0x000000020c0b7824 */ /* 0x001fe200078e020b */
[----:B------:R-:W-:Y:S01]  /*e020*/  PRMT R13, R24, 0x7773, RZ ;  /* 0x00007773180d7816 */ /* 0x000fe200000000ff */
[----:B------:R-:W-:Y:S01]  /*e030*/  @P2 STG.E.U8 desc[UR10][R8.64], R15 ;  /* 0x0000000f08002986 */ /* 0x000fe2000c10110a */
[----:B------:R-:W-:Y:S01]  /*e040*/  ISETP.LT.AND P4, PT, R85, UR4, !P0 ;  /* 0x0000000455007c0c */ /* 0x000fe2000c781270 */
[----:B------:R-:W-:Y:S01]  /*e050*/  ULDC UR4, c[0x0][0x22c] ;  /* 0x00008b0000047ab9 */ /* 0x000fe20000000800 */
[----:B------:R-:W-:Y:S01]  /*e060*/  VIADD R10, R2, 0xbe ;  /* 0x000000be020a7836 */ /* 0x000fe20000000000 */
[----:B------:R0:W-:Y:S01]  /*e070*/  @P1 STG.E.U8 desc[UR10][R6.64], R13 ;  /* 0x0000000d06001986 */ /* 0x0001e2000c10110a */
[----:B------:R-:W-:Y:S01]  /*e080*/  ISETP.LT.AND P3, PT, R88, UR4, !P0 ;  /* 0x0000000458007c0c */ /* 0x000fe2000c761270 */
[----:B------:R-:W-:Y:S01]  /*e090*/  ULDC UR4, c[0x0][0x22c] ;  /* 0x00008b0000047ab9 */ /* 0x000fe20000000800 */
[-C--:B------:R-:W-:Y:S01]  /*e0a0*/  IADD3 R4, P1, R11, R36.reuse, RZ ;  /* 0x000000240b047210 */ /* 0x080fe20007f3e0ff */
[----:B----4-:R-:W-:Y:S01]  /*e0b0*/  IMAD R12, R14, 0x2, R11 ;  /* 0x000000020e0c7824 */ /* 0x010fe200078e020b */
[----:B------:R-:W-:Y:S01]  /*e0c0*/  ISETP.LT.AND P2, PT, R89, UR4, !P0 ;  /* 0x0000000459007c0c */ /* 0x000fe2000c741270 */
[----:B------:R-:W-:Y:S01]  /*e0d0*/  ULDC UR4, c[0x0][0x248] ;  /* 0x0000920000047ab9 */ /* 0x000fe20000000800 */
[----:B------:R-:W-:Y:S01]  /*e0e0*/  LEA.HI.X.SX32 R5, R11, R37, 0x1, P1 ;  /* 0x000000250b057211 */ /* 0x000fe200008f0eff */
[----:B------:R-:W2:Y:S01]  /*e0f0*/  LDC R14, c[0x0][0x248] ;  /* 0x00009200ff0e7b82 */ /* 0x000ea20000000800 */
[C---:B------:R-:W-:Y:S01]  /*e100*/  ISETP.LT.AND P1, PT, R10.reuse, UR5, !P0 ;  /* 0x000000050a007c0c */ /* 0x040fe2000c721270 */
[----:B------:R-:W-:Y:S01]  /*e110*/  IMAD R10, R10, UR4, RZ ;  /* 0x000000040a0a7c24 */ /* 0x000fe2000f8e02ff */
[----:B0-----:R-:W-:Y:S01]  /*e120*/  IADD3 R6, P6, R12, R36, RZ ;  /* 0x000000240c067210 */ /* 0x001fe20007fde0ff */
[----:B------:R-:W-:-:S04]  /*e130*/  ULDC UR4, c[0x0][0x22c] ;  /* 0x00008b0000047ab9 */ /* 0x000fc80000000800 */
[----:B------:R-:W0:Y:S01]  /*e140*/  LDC R13, c[0x0][0x248] ;  /* 0x00009200ff0d7b82 */ /* 0x000e220000000800 */
[-C--:B------:R-:W-:Y:S01]  /*e150*/  LEA.HI.X.SX32 R7, R12, R37.reuse, 0x1, P6 ;  /* 0x000000250c077211 */ /* 0x080fe200030f0eff */
[----:B------:R-:W-:Y:S01]  /*e160*/  ULDC UR5, c[0x0][0x22c] ;  /* 0x00008b0000057ab9 */ /* 0x000fe20000000800 */
[----:B------:R-:W-:Y:S02]  /*e170*/  IADD3 R8, P6, R10, R36, RZ ;  /* 0x000000240a087210 */ /* 0x000fe40007fde0ff */
[----:B------:R-:W-:Y:S02]  /*e180*/  PRMT R25, R25, 0x7773, RZ ;  /* 0x0000777319197816 */ /* 0x000fe400000000ff */
[----:B------:R-:W-:Y:S01]  /*e190*/  PRMT R11, R26, 0x7773, RZ ;  /* 0x000077731a0b7816 */ /* 0x000fe200000000ff */
[----:B-1----:R-:W-:Y:S01]  /*e1a0*/  IMAD R12, R17, 0x4, R12 ;  /* 0x00000004110c7824 */ /* 0x002fe200078e020c */
[----:B------:R-:W-:Y:S02]  /*e1b0*/  PRMT R27, R27, 0x7773, RZ ;  /* 0x000077731b1b7816 */ /* 0x000fe400000000ff */
[----:B------:R-:W-:Y:S01]  /*e1c0*/  LEA.HI.X.SX32 R9, R10, R37, 0x1, P6 ;  /* 0x000000250a097211 */ /* 0x000fe200030f0eff */
[----:B------:R1:W-:Y:S01]  /*e1d0*/  @P5 STG.E.U8 desc[UR10][R4.64], R25 ;  /* 0x0000001904005986 */ /* 0x0003e2000c10110a */
[----:B------:R-:W-:Y:S01]  /*e1e0*/  IMAD R10, R19, 0x2, R12 ;  /* 0x00000002130a7824 */ /* 0x000fe200078e020c */
[----:B------:R-:W-:Y:S01]  /*e1f0*/  ISETP.LT.AND P5, PT, R78, UR6, !P0 ;  /* 0x000000064e007c0c */ /* 0x000fe2000c7a1270 */
[----:B------:R-:W3:Y:S01]  /*e200*/  LDC R19, c[0x0][0x248] ;  /* 0x00009200ff137b82 */ /* 0x000ee20000000800 */
[----:B------:R4:W-:Y:S01]  /*e210*/  @P4 STG.E.U8 desc[UR10][R6.64], R11 ;  /* 0x0000000b06004986 */ /* 0x0009e2000c10110a */
[----:B------:R-:W-:Y:S01]  /*e220*/  PRMT R15, R28, 0x7770, RZ ;  /* 0x000077701c0f7816 */ /* 0x000fe200000000ff */
[----:B------:R-:W-:-:S02]  /*e230*/  ULDC UR6, c[0x0][0x22c] ;  /* 0x00008b0000067ab9 */ /* 0x000fc40000000800 */
[----:B------:R0:W-:Y:S01]  /*e240*/  @P1 STG.E.U8 desc[UR10][R8.64], R27 ;  /* 0x0000001b08001986 */ /* 0x0001e2000c10110a */
[CC--:B-1----:R-:W-:Y:S02]  /*e250*/  IADD3 R4, P1, R12.reuse, R36.reuse, RZ ;  /* 0x000000240c047210 */ /* 0x0c2fe40007f3e0ff */
[----:B------:R-:W1:Y:S02]  /*e260*/  LDC R25, c[0x0][0x248] ;  /* 0x00009200ff197b82 */ /* 0x000e640000000800 */
[----:B------:R-:W-:Y:S02]  /*e270*/  LEA.HI.X.SX32 R5, R12, R37, 0x1, P1 ;  /* 0x000000250c057211 */ /* 0x000fe400008f0eff */
[----:B----4-:R-:W-:Y:S01]  /*e280*/  IADD3 R6, P6, R10, R36, RZ ;  /* 0x000000240a067210 */ /* 0x010fe20007fde0ff */
[----:B0-----:R-:W-:-:S03]  /*e290*/  IMAD R9, R13, 0x2, R10 ;  /* 0x000000020d097824 */ /* 0x001fc600078e020a */
[----:B------:R-:W0:Y:S01]  /*e2a0*/  LDC R12, c[0x0][0x248] ;  /* 0x00009200ff0c7b82 */ /* 0x000e220000000800 */
[----:B------:R-:W-:Y:S01]  /*e2b0*/  LEA.HI.X.SX32 R7, R10, R37, 0x1, P6 ;  /* 0x000000250a077211 */ /* 0x000fe200030f0eff */
[----:B--2---:R-:W-:Y:S01]  /*e2c0*/  IMAD R10, R14, 0x2, R9 ;  /* 0x000000020e0a7824 */ /* 0x004fe200078e0209 */
[----:B------:R-:W-:-:S05]  /*e2d0*/  IADD3 R8, P6, R9, R36, RZ ;  /* 0x0000002409087210 */ /* 0x000fca0007fde0ff */
[----:B------:R-:W2:Y:S01]  /*e2e0*/  LDC R14, c[0x0][0x248] ;  /* 0x00009200ff0e7b82 */ /* 0x000ea20000000800 */
[----:B------:R-:W-:Y:S02]  /*e2f0*/  PRMT R13, R29, 0x7770, RZ ;  /* 0x000077701d0d7816 */ /* 0x000fe400000000ff */
[----:B------:R-:W-:Y:S02]  /*e300*/  LEA.HI.X.SX32 R9, R9, R37, 0x1, P6 ;  /* 0x0000002509097211 */ /* 0x000fe400030f0eff */
[----:B------:R-:W-:Y:S01]  /*e310*/  PRMT R17, R30, 0x7770, RZ ;  /* 0x000077701e117816 */ /* 0x000fe200000000ff */
[----:B------:R4:W-:Y:S01]  /*e320*/  @P3 STG.E.U8 desc[UR10][R4.64], R15 ;  /* 0x0000000f04003986 */ /* 0x0009e2000c10110a */
[----:B------:R-:W-:Y:S01]  /*e330*/  IMAD R11, R21, 0x2, R10 ;  /* 0x00000002150b7824 */ /* 0x000fe200078e020a */
[----:B------:R-:W-:Y:S01]  /*e340*/  ISETP.LT.AND P4, PT, R83, UR4, !P0 ;  /* 0x0000000453007c0c */ /* 0x000fe2000c781270 */
[----:B------:R-:W-:Y:S01]  /*e350*/  ULDC UR4, c[0x0][0x22c] ;  /* 0x00008b0000047ab9 */ /* 0x000fe20000000800 */
[----:B------:R-:W-:Y:S01]  /*e360*/  @P2 STG.E.U8 desc[UR10][R6.64], R13 ;  /* 0x0000000d06002986 */ /* 0x000fe2000c10110a */
[----:B------:R-:W1:Y:S03]  /*e370*/  LDC R21, c[0x0][0x248] ;  /* 0x00009200ff157b82 */ /* 0x000e660000000800 */
[----:B------:R3:W-:Y:S01]  /*e380*/  @P5 STG.E.U8 desc[UR10][R8.64], R17 ;  /* 0x0000001108005986 */ /* 0x0007e2000c10110a */
[----:B----4-:R-:W-:-:S04]  /*e390*/  IADD3 R4, P6, R10, R36, RZ ;  /* 0x000000240a047210 */ /* 0x010fc80007fde0ff */
[-C--:B------:R-:W-:Y:S01]  /*e3a0*/  LEA.HI.X.SX32 R5, R10, R37.reuse, 0x1, P6 ;  /* 0x000000250a057211 */ /* 0x080fe200030f0eff */
[----:B---3--:R-:W3:Y:S01]  /*e3b0*/  LDC R17, c[0x0][0x248] ;  /* 0x00009200ff117b82 */ /* 0x008ee20000000800 */
[-C--:B------:R-:W-:Y:S02]  /*e3c0*/  IADD3 R6, P6, R11, R36.reuse, RZ ;  /* 0x000000240b067210 */ /* 0x080fe40007fde0ff */
[----:B------:R-:W-:Y:S01]  /*e3d0*/  ISETP.LT.AND P1, PT, R77, UR4, !P0 ;  /* 0x000000044d007c0c */ /* 0x000fe2000c721270 */
[----:B------:R-:W-:Y:S01]  /*e3e0*/  ULDC UR4, c[0x0][0x22c] ;  /* 0x00008b0000047ab9 */ /* 0x000fe20000000800 */
[-C--:B------:R-:W-:Y:S01]  /*e3f0*/  LEA.HI.X.SX32 R7, R11, R37.reuse, 0x1, P6 ;  /* 0x000000250b077211 */ /* 0x080fe200030f0eff */
[----:B0-----:R-:W-:Y:S01]  /*e400*/  IMAD R11, R12, 0x2, R11 ;  /* 0x000000020c0b7824 */ /* 0x001fe200078e020b */
[----:B------:R-:W-:Y:S01]  /*e410*/  ISETP.LT.AND P3, PT, R82, UR4, !P0 ;  /* 0x0000000452007c0c */ /* 0x000fe2000c761270 */
[----:B------:R-:W-:Y:S01]  /*e420*/  ULDC UR4, c[0x0][0x22c] ;  /* 0x00008b0000047ab9 */ /* 0x000fe20000000800 */
[----:B------:R-:W-:Y:S01]  /*e430*/  PRMT R15, R31, 0x7770, RZ ;  /* 0x000077701f0f7816 */ /* 0x000fe200000000ff */
[----:B--2---:R-:W-:Y:S01]  /*e440*/  IMAD R12, R14, 0x2, R11 ;  /* 0x000000020e0c7824 */ /* 0x004fe200078e020b */
[-C--:B------:R-:W-:Y:S01]  /*e450*/  IADD3 R8, P6, R11, R36.reuse, RZ ;  /* 0x000000240b087210 */ /* 0x080fe20007fde0ff */
[----:B------:R-:W-:Y:S01]  /*e460*/  VIADD R10, R2, 0xce ;  /* 0x000000ce020a7836 */ /* 0x000fe20000000000 */
[----:B------:R-:W-:Y:S01]  /*e470*/  ISETP.LT.AND P2, PT, R76, UR4, !P0 ;  /* 0x000000044c007c0c */ /* 0x000fe2000c741270 */
[----:B------:R-:W-:Y:S01]  /*e480*/  ULDC UR4, c[0x0][0x22c] ;  /* 0x00008b0000047ab9 */ /* 0x000fe20000000800 */
[----:B------:R-:W-:Y:S01]  /*e490*/  PRMT R13, R28, 0x7771, RZ ;  /* 0x000077711c0d7816 */ /* 0x000fe200000000ff */
[----:B------:R0:W-:Y:S01]  /*e4a0*/  @P4 STG.E.U8 desc[UR10][R4.64], R15 ;  /* 0x0000000f04004986 */ /* 0x0001e2000c10110a */
[----:B------:R-:W-:Y:S01]  /*e4b0*/  ISETP.LT.AND P5, PT, R79, UR4, !P0 ;  /* 0x000000044f007c0c */ /* 0x000fe2000c7a1270 */
[----:B------:R-:W-:Y:S01]  /*e4c0*/  ULDC UR4, c[0x0][0x22c] ;  /* 0x00008b0000047ab9 */ /* 0x000fe20000000800 */
[-C--:B------:R-:W-:Y:S01]  /*e4d0*/  LEA.HI.X.SX32 R9, R11, R37.reuse, 0x1, P6 ;  /* 0x000000250b097211 */ /* 0x080fe200030f0eff */
[----:B------:R2:W-:Y:S01]  /*e4e0*/  @P1 STG.E.U8 desc[UR10][R6.64], R13 ;  /* 0x0000000d06001986 */ /* 0x0005e2000c10110a */
[----:B------:R-:W-:Y:S01]  /*e4f0*/  ISETP.LT.AND P4, PT, R80, UR4, !P0 ;  /* 0x0000000450007c0c */ /* 0x000fe2000c781270 */
[----:B------:R-:W-:Y:S01]  /*e500*/  ULDC UR4, c[0x0][0x248] ;  /* 0x0000920000047ab9 */ /* 0x000fe20000000800 */
[----:B------:R-:W-:Y:S01]  /*e510*/  ISETP.LT.AND P1, PT, R10, UR5, !P0 ;  /* 0x000000050a007c0c */ /* 0x000fe2000c721270 */
[----:B------:R-:W4:Y:S01]  /*e520*/  LDC R14, c[0x0][0x248] ;  /* 0x00009200ff0e7b82 */ /* 0x000f220000000800 */
[-C--:B0-----:R-:W-:Y:S01]  /*e530*/  IADD3 R4, P6, R12, R36.reuse, RZ ;  /* 0x000000240c047210 */ /* 0x081fe20007fde0ff */
[----:B------:R-:W-:Y:S01]  /*e540*/  IMAD R10, R10, UR4, RZ ;  /* 0x000000040a0a7c24 */ /* 0x000fe2000f8e02ff */
[----:B------:R-:W-:Y:S01]  /*e550*/  PRMT R15, R29, 0x7771, RZ ;  /* 0x000077711d0f7816 */ /* 0x000fe200000000ff */
[----:B------:R-:W-:Y:S01]  /*e560*/  ULDC UR4, c[0x0][0x22c] ;  /* 0x00008b0000047ab9 */ /* 0x000fe20000000800 */
[----:B------:R-:W-:Y:S01]  /*e570*/  LEA.HI.X.SX32 R5, R12, R37, 0x1, P6 ;  /* 0x000000250c057211 */ /* 0x000fe200030f0eff */
[----:B---3--:R-:W-:Y:S01]  /*e580*/  IMAD R12, R17, 0x4, R12 ;  /* 0x00000004110c7824 */ /* 0x008fe200078e020c */
[----:B--2---:R-:W-:Y:S01]  /*e590*/  PRMT R13, R30, 0x7771, RZ ;  /* 0x000077711e0d7816 */ /* 0x004fe200000000ff */
[----:B------:R-:W0:Y:S01]  /*e5a0*/  LDC R17, c[0x0][0x248] ;  /* 0x00009200ff117b82 */ /* 0x000e220000000800 */
[----:B------:R2:W-:Y:S01]  /*e5b0*/  @P3 STG.E.U8 desc[UR10][R8.64], R15 ;  /* 0x0000000f08003986 */ /* 0x0005e2000c10110a */
[----:B------:R-:W-:Y:S01]  /*e5c0*/  IADD3 R6, P3, R10, R36, RZ ;  /* 0x000000240a067210 */ /* 0x000fe20007f7e0ff */
[----:B------:R-:W-:-:S03]  /*e5d0*/  ULDC UR5, c[0x0][0x22c] ;  /* 0x00008b0000057ab9 */ /* 0x000fc60000000800 */
[----:B------:R-:W-:Y:S01]  /*e5e0*/  LEA.HI.X.SX32 R7, R10, R37, 0x1, P3 ;  /* 0x000000250a077211 */ /* 0x000fe200018f0eff */
[----:B------:R-:W-:Y:S01]  /*e5f0*/  IMAD R10, R19, 0x2, R12 ;  /* 0x00000002130a7824 */ /* 0x000fe200078e020c */
[----:B------:R3:W-:Y:S01]  /*e600*/  @P2 STG.E.U8 desc[UR10][R4.64], R13 ;  /* 0x0000000d04002986 */ /* 0x0007e2000c10110a */
[----:B--2---:R-:W-:-:S04]  /*e610*/  IADD3 R8, P3, R12, R36, RZ ;  /* 0x000000240c087210 */ /* 0x004fc80007f7e0ff */
[-C--:B------:R-:W-:Y:S02]  /*e620*/  LEA.HI.X.SX32 R9, R12, R37.reuse, 0x1, P3 ;  /* 0x000000250c097211 */ /* 0x080fe400018f0eff */
[----:B------:R-:W-:Y:S01]  /*e630*/  PRMT R11, R31, 0x7771, RZ ;  /* 0x000077711f0b7816 */ /* 0x000fe200000000ff */
[----:B------:R-:W2:Y:S01]  /*e640*/  LDC R12, c[0x0][0x248] ;  /* 0x00009200ff0c7b82 */ /* 0x000ea20000000800 */
[-C--:B---3--:R-:W-:Y:S02]  /*e650*/  IADD3 R4, P3, R10, R36.reuse, RZ ;  /* 0x000000240a047210 */ /* 0x088fe40007f7e0ff */
[----:B------:R-:W-:Y:S02]  /*e660*/  PRMT R13, R28, 0x7772, RZ ;  /* 0x000077721c0d7816 */ /* 0x000fe400000000ff */
[----:B------:R-:W-:Y:S01]  /*e670*/  LEA.HI.X.SX32 R5, R10, R37, 0x1, P3 ;  /* 0x000000250a057211 */ /* 0x000fe200018f0eff */
[----:B-1----:R-:W-:Y:S01]  /*e680*/  IMAD R10, R21, 0x2, R10 ;  /* 0x00000002150a7824 */ /* 0x002fe200078e020a */
[----:B------:R-:W-:Y:S01]  /*e690*/  PRMT R15, R29, 0x7772, RZ ;  /* 0x000077721d0f7816 */ /* 0x000fe200000000ff */
[----:B------:R1:W-:Y:S01]  /*e6a0*/  @P1 STG.E.U8 desc[UR10][R6.64], R11 ;  /* 0x0000000b06001986 */ /* 0x0003e2000c10110a */
[----:B------:R-:W-:Y:S01]  /*e6b0*/  ISETP.LT.AND P6, PT, R71, UR6, !P0 ;  /* 0x0000000647007c0c */ /* 0x000fe2000c7c1270 */
[----:B------:R-:W3:Y:S01]  /*e6c0*/  LDC R21, c[0x0][0x248] ;  /* 0x00009200ff157b82 */ /* 0x000ee20000000800 */
[----:B------:R-:W-:Y:S01]  /*e6d0*/  ISETP.LT.AND P2, PT, R74, UR4, !P0 ;  /* 0x000000044a007c0c */ /* 0x000fe2000c741270 */
[----:B------:R4:W-:Y:S01]  /*e6e0*/  @P5 STG.E.U8 desc[UR10][R8.64], R13 ;  /* 0x0000000d08005986 */ /* 0x0009e2000c10110a */
[----:B------:R-:W-:Y:S01]  /*e6f0*/  PRMT R19, R30, 0x7772, RZ ;  /* 0x000077721e137816 */ /* 0x000fe200000000ff */
[----:B------:R-:W-:Y:S01]  /*e700*/  ULDC UR4, c[0x0][0x22c] ;  /* 0x00008b0000047ab9 */ /* 0x000fe20000000800 */
[----:B------:R-:W-:Y:S01]  /*e710*/  PRMT R29, R29, 0x7773, RZ ;  /* 0x000077731d1d7816 */ /* 0x000fe200000000ff */
[----:B------:R-:W-:Y:S01]  /*e720*/  @P4 STG.E.U8 desc[UR10][R4.64], R15 ;  /* 0x0000000f04004986 */ /* 0x000fe2000c10110a */
[----:B------:R-:W-:Y:S01]  /*e730*/  ULDC UR6, c[0x0][0x22c] ;  /* 0x00008b0000067ab9 */ /* 0x000fe20000000800 */
[----:B-1----:R-:W-:Y:S01]  /*e740*/  IADD3 R6, P4, R10, R36, RZ ;  /* 0x000000240a067210 */ /* 0x002fe20007f9e0ff */
[----:B0-----:R-:W-:-:S03]  /*e750*/  IMAD R11, R17, 0x2, R10 ;  /* 0x00000002110b7824 */ /* 0x001fc600078e020a */
[-C--:B------:R-:W-:Y:S02]  /*e760*/  LEA.HI.X.SX32 R7, R10, R37.reuse, 0x1, P4 ;  /* 0x000000250a077211 */ /* 0x080fe400020f0eff */
[-C--:B----4-:R-:W-:Y:S02]  /*e770*/  IADD3 R8, P4, R11, R36.reuse, RZ ;  /* 0x000000240b087210 */ /* 0x090fe40007f9e0ff */
[----:B------:R-:W-:Y:S02]  /*e780*/  PRMT R17, R31, 0x7772, RZ ;  /* 0x000077721f117816 */ /* 0x000fe400000000ff */
[----:B------:R-:W-:Y:S01]  /*e790*/  LEA.HI.X.SX32 R9, R11, R37, 0x1, P4 ;  /* 0x000000250b097211 */ /* 0x000fe200020f0eff */
[----:B------:R0:W-:Y:S01]  /*e7a0*/  @P6 STG.E.U8 desc[UR10][R6.64], R19 ;  /* 0x0000001306006986 */ /* 0x0001e2000c10110a */
[----:B------:R-:W-:Y:S01]  /*e7b0*/  ISETP.LT.AND P1, PT, R75, UR4, !P0 ;  /* 0x000000044b007c0c */ /* 0x000fe2000c721270 */
[----:B------:R-:W-:Y:S01]  /*e7c0*/  IMAD R13, R14, 0x2, R11 ;  /* 0x000000020e0d7824 */ /* 0x000fe200078e020b */
[----:B------:R-:W-:Y:S01]  /*e7d0*/  ULDC UR4, c[0x0][0x22c] ;  /* 0x00008b0000047ab9 */ /* 0x000fe20000000800 */
[----:B------:R1:W-:Y:S01]  /*e7e0*/  @P2 STG.E.U8 desc[UR10][R8.64], R17 ;  /* 0x0000001108002986 */ /* 0x0003e2000c10110a */
[----:B------:R-:W-:Y:S01]  /*e7f0*/  ISETP.LT.AND P5, PT, R73, UR4, !P0 ;  /* 0x0000000449007c0c */ /* 0x000fe2000c7a1270 */
[----:B------:R-:W-:Y:S01]  /*e800*/  ULDC UR4, c[0x0][0x22c] ;  /* 0x00008b0000047ab9 */ /* 0x000fe20000000800 */
[----:B--2---:R-:W-:Y:S01]  /*e810*/  IMAD R14, R12, 0x2, R13 ;  /* 0x000000020c0e7824 */ /* 0x004fe200078e020d */
[----:B------:R2:W4:Y:S01]  /*e820*/  LDS.128 R4, [R3] ;  /* 0x0000000003047984 */ /* 0x0005220000000c00 */
[----:B------:R-:W-:Y:S01]  /*e830*/  ISETP.LT.AND P3, PT, R72, UR4, !P0 ;  /* 0x0000000448007c0c */ /* 0x000fe2000c761270 */
[----:B------:R-:W-:Y:S01]  /*e840*/  ULDC UR4, c[0x0][0x22c] ;  /* 0x00008b0000047ab9 */ /* 0x000fe20000000800 */
[----:B0-----:R-:W0:Y:S01]  /*e850*/  LDC R19, c[0x0][0x248] ;  /* 0x00009200ff137b82 */ /* 0x001e220000000800 */
[----:B------:R-:W-:-:S07]  /*e860*/  IADD3 R10, P2, R13, R36, RZ ;  /* 0x000000240d0a7210 */ /* 0x000fce0007f5e0ff */
[----:B-1----:R-:W1:Y:S01]  /*e870*/  LDC R17, c[0x0][0x248] ;  /* 0x00009200ff117b82 */ /* 0x002e620000000800 */
[----:B------:R-:W-:Y:S01]  /*e880*/  ISETP.LT.AND P4, PT, R69, UR4, !P0 ;  /* 0x0000000445007c0c */ /* 0x000fe2000c781270 */
[----:B------:R-:W-:Y:S01]  /*e890*/  ULDC UR4, c[0x0][0x22c] ;  /* 0x00008b0000047ab9 */ /* 0x000fe20000000800 */
[-C--:B------:R-:W-:Y:S01]  /*e8a0*/  IADD3 R12, P6, R14, R36.reuse, RZ ;  /* 0x000000240e0c7210 */ /* 0x080fe20007fde0ff */
[----:B------:R-:W-:Y:S01]  /*e8b0*/  VIADD R9, R2, 0xde ;  /* 0x000000de02097836 */ /* 0x000fe20000000000 */
[-C--:B------:R-:W-:Y:S02]  /*e8c0*/  LEA.HI.X.SX32 R11, R13, R37.reuse, 0x1, P2 ;  /* 0x000000250d0b7211 */ /* 0x080fe400010f0eff */
[----:B------:R-:W-:Y:S01]  /*e8d0*/  ISETP.LT.AND P2, PT, R56, UR4, !P0 ;  /* 0x0000000438007c0c */ /* 0x000fe2000c741270 */
[----:B------:R-:W-:Y:S01]  /*e8e0*/  ULDC UR4, c[0x0][0x248] ;  /* 0x0000920000047ab9 */ /* 0x000fe20000000800 */
[----:B------:R-:W-:Y:S02]  /*e8f0*/  PRMT R15, R28, 0x7773, RZ ;  /* 0x000077731c0f7816 */ /* 0x000fe400000000ff */
[----:B------:R-:W-:Y:S01]  /*e900*/  LEA.HI.X.SX32 R13, R14, R37, 0x1, P6 ;  /* 0x000000250e0d7211 */ /* 0x000fe200030f0eff */
[----:B---3--:R-:W-:Y:S01]  /*e910*/  IMAD R14, R21, 0x2, R14 ;  /* 0x00000002150e7824 */ /* 0x008fe200078e020e */
[C---:B------:R-:W-:Y:S01]  /*e920*/  ISETP.LT.AND P6, PT, R9.reuse, UR5, !P0 ;  /* 0x0000000509007c0c */ /* 0x040fe2000c7c1270 */
[----:B--2---:R-:W-:Y:S01]  /*e930*/  IMAD R3, R9, UR4, RZ ;  /* 0x0000000409037c24 */ /* 0x004fe2000f8e02ff */
[----:B------:R2:W-:Y:S01]  /*e940*/  @P1 STG.E.U8 desc[UR10][R10.64], R15 ;  /* 0x0000000f0a001986 */ /* 0x0005e2000c10110a */
[----:B------:R-:W-:Y:S01]  /*e950*/  PRMT R31, R31, 0x7773, RZ ;  /* 0x000077731f1f7816 */ /* 0x000fe200000000ff */
[----:B------:R-:W-:Y:S01]  /*e960*/  ULDC UR4, c[0x0][0x22c] ;  /* 0x00008b0000047ab9 */ /* 0x000fe20000000800 */
[----:B------:R-:W-:Y:S01]  /*e970*/  IADD3 R8, P1, R14, R36, RZ ;  /* 0x000000240e087210 */ /* 0x000fe20007f3e0ff */
[----:B------:R3:W-:Y:S01]  /*e980*/  @P5 STG.E.U8 desc[UR10][R12.64], R29 ;  /* 0x0000001d0c005986 */ /* 0x0007e2000c10110a */
[----:B------:R-:W-:-:S02]  /*e990*/  ULDC UR5, c[0x0][0x22c] ;  /* 0x00008b0000057ab9 */ /* 0x000fc40000000800 */
[-C--:B------:R-:W-:Y:S02]  /*e9a0*/  LEA.HI.X.SX32 R9, R14, R37.reuse, 0x1, P1 ;  /* 0x000000250e097211 */ /* 0x080fe400008f0eff */
[----:B--2---:R-:W-:Y:S02]  /*e9b0*/  IADD3 R10, P5, R3, R36, RZ ;  /* 0x00000024030a7210 */ /* 0x004fe40007fbe0ff */
[----:B------:R-:W-:Y:S01]  /*e9c0*/  PRMT R15, R30, 0x7773, RZ ;  /* 0x000077731e0f7816 */ /* 0x000fe200000000ff */
[----:B-1----:R-:W-:Y:S01]  /*e9d0*/  IMAD R14, R17, 0x4, R14 ;  /* 0x00000004110e7824 */ /* 0x002fe200078e020e */
[----:B------:R-:W-:-:S03]  /*e9e0*/  LEA.HI.X.SX32 R11, R3, R37, 0x1, P5 ;  /* 0x00000025030b7211 */ /* 0x000fc600028f0eff */
[----:B------:R1:W-:Y:S01]  /*e9f0*/  @P3 STG.E.U8 desc[UR10][R8.64], R15 ;  /* 0x0000000f08003986 */ /* 0x0003e2000c10110a */
[----:B0-----:R-:W-:-:S03]  /*ea00*/  IMAD R3, R19, 0x2, R14 ;  /* 0x0000000213037824 */ /* 0x001fc600078e020e */
[----:B------:R0:W-:Y:S01]  /*ea10*/  @P6 STG.E.U8 desc[UR10][R10.64], R31 ;  /* 0x0000001f0a006986 */ /* 0x0001e2000c10110a */
[----:B---3--:R-:W-:-:S04]  /*ea20*/  IADD3 R12, P6, R14, R36, RZ ;  /* 0x000000240e0c7210 */ /* 0x008fc80007fde0ff */
[-C--:B------:R-:W-:Y:S01]  /*ea30*/  LEA.HI.X.SX32 R13, R14, R37.reuse, 0x1, P6 ;  /* 0x000000250e0d7211 */ /* 0x080fe200030f0eff */
[----:B------:R-:W-:Y:S02]  /*ea40*/  IMAD R14, R16, 0x2, R3 ;  /* 0x00000002100e7824 */ /* 0x000fe400078e0203 */
[----:B------:R-:W2:Y:S01]  /*ea50*/  LDC R16, c[0x0][0x248] ;  /* 0x00009200ff107b82 */ /* 0x000ea20000000800 */
[C---:B-1----:R-:W-:Y:S02]  /*ea60*/  IADD3 R8, P6, R3.reuse, R36, RZ ;  /* 0x0000002403087210 */ /* 0x042fe40007fde0ff */
[----:B----4-:R-:W-:Y:S02]  /*ea70*/  PRMT R21, R4, 0x7770, RZ ;  /* 0x0000777004157816 */ /* 0x010fe400000000ff */
[----:B------:R-:W-:Y:S01]  /*ea80*/  LEA.HI.X.SX32 R9, R3, R37, 0x1, P6 ;  /* 0x0000002503097211 */ /* 0x000fe200030f0eff */
[----:B------:R-:W-:Y:S01]  /*ea90*/  IMAD R3, R23, 0x2, R14 ;  /* 0x0000000217037824 */ /* 0x000fe200078e020e */
[----:B------:R-:W-:-:S02]  /*eaa0*/  ISETP.LT.AND P1, PT, R57, UR6, !P0 ;  /* 0x0000000639007c0c */ /* 0x000fc4000c721270 */
[----:B------:R-:W-:Y:S01]  /*eab0*/  ISETP.LT.AND P5, PT, R58, UR4, !P0 ;  /* 0x000000043a007c0c */ /* 0x000fe2000c7a1270 */
[----:B------:R1:W-:Y:S01]  /*eac0*/  @P4 STG.E.U8 desc[UR10][R12.64], R21 ;  /* 0x000000150c004986 */ /* 0x0003e2000c10110a */
[CC--:B0-----:R-:W-:Y:S01]  /*ead0*/  IADD3 R10, P6, R14.reuse, R36.reuse, RZ ;  /* 0x000000240e0a7210 */ /* 0x0c1fe20007fde0ff */
[----:B------:R-:W0:Y:S01]  /*eae0*/  LDC R23, c[0x0][0x248] ;  /* 0x00009200ff177b82 */ /* 0x000e220000000800 */
[----:B------:R-:W-:Y:S01]  /*eaf0*/  PRMT R19, R5, 0x7770, RZ ;  /* 0x0000777005137816 */ /* 0x000fe200000000ff */
[----:B------:R-:W-:Y:S01]  /*eb00*/  ULDC UR4, c[0x0][0x22c] ;  /* 0x00008b0000047ab9 */ /* 0x000fe20000000800 */
[-C--:B------:R-:W-:Y:S01]  /*eb10*/  LEA.HI.X.SX32 R11, R14, R37.reuse, 0x1, P6 ;  /* 0x000000250e0b7211 */ /* 0x080fe200030f0eff */
[----:B------:R-:W-:Y:S01]  /*eb20*/  ULDC UR6, c[0x0][0x22c] ;  /* 0x00008b0000067ab9 */ /* 0x000fe20000000800 */
[-C--:B------:R-:W-:Y:S02]  /*eb30*/  IADD3 R14, P6, R3, R36.reuse, RZ ;  /* 0x00000024030e7210 */ /* 0x080fe40007fde0ff */
[----:B------:R-:W-:Y:S01]  /*eb40*/  ISETP.LT.AND P3, PT, R59, UR5, !P0 ;  /* 0x000000053b007c0c */ /* 0x000fe2000c761270 */
[----:B-1----:R-:W-:Y:S01]  /*eb50*/  IMAD R12, R18, 0x2, R3 ;  /* 0x00000002120c7824 */ /* 0x002fe200078e0203 */
[----:B------:R-:W-:Y:S01]  /*eb60*/  PRMT R17, R6, 0x7770, RZ ;  /* 0x0000777006117816 */ /* 0x000fe200000000ff */
[----:B------:R1:W-:Y:S01]  /*eb70*/  @P2 STG.E.U8 desc[UR10][R8.64], R19 ;  /* 0x0000001308002986 */ /* 0x0003e2000c10110a */
[----:B------:R-:W-:Y:S01]  /*eb80*/  LEA.HI.X.SX32 R15, R3, R37, 0x1, P6 ;  /* 0x00000025030f7211 */ /* 0x000fe200030f0eff */
[----:B------:R-:W-:Y:S01]  /*eb90*/  IMAD R3, R25, 0x2, R12 ;  /* 0x0000000219037824 */ /* 0x000fe200078e020c */
[----:B------:R-:W-:Y:S01]  /*eba0*/  PRMT R13, R7, 0x7770, RZ ;  /* 0x00007770070d7816 */ /* 0x000fe200000000ff */
[----:B------:R3:W-:Y:S01]  /*ebb0*/  @P1 STG.E.U8 desc[UR10][R10.64], R17 ;  /* 0x000000110a001986 */ /* 0x0007e2000c10110a */
[----:B------:R-:W-:Y:S01]  /*ebc0*/  ISETP.LT.AND P4, PT, R60, UR4, !P0 ;  /* 0x000000043c007c0c */ /* 0x000fe2000c781270 */
[----:B------:R-:W-:Y:S01]  /*ebd0*/  ULDC UR4, c[0x0][0x22c] ;  /* 0x00008b0000047ab9 */ /* 0x000fe20000000800 */
[----:B------:R-:W-:Y:S01]  /*ebe0*/  PRMT R21, R4, 0x7771, RZ ;  /* 0x0000777104157816 */ /* 0x000fe200000000ff */
[----:B------:R4:W-:Y:S01]  /*ebf0*/  @P5 STG.E.U8 desc[UR10][R14.64], R13 ;  /* 0x0000000d0e005986 */ /* 0x0009e2000c10110a */
[----:B------:R-:W-:Y:S01]  /*ec00*/  ULDC UR5, c[0x0][0x22c] ;  /* 0x00008b0000057ab9 */ /* 0x000fe20000000800 */
[----:B------:R-:W0:Y:S01]  /*ec10*/  LDC R18, c[0x0][0x248] ;  /* 0x00009200ff127b82 */ /* 0x000e220000000800 */
[----:B-1----:R-:W-:Y:S01]  /*ec20*/  IADD3 R8, P6, R12, R36, RZ ;  /* 0x000000240c087210 */ /* 0x002fe20007fde0ff */
[----:B--2---:R-:W-:-:S03]  /*ec30*/  IMAD R16, R16, 0x2, R3 ;  /* 0x0000000210107824 */ /* 0x004fc600078e0203 */
[-C--:B------:R-:W-:Y:S02]  /*ec40*/  LEA.HI.X.SX32 R9, R12, R37.reuse, 0x1, P6 ;  /* 0x000000250c097211 */ /* 0x080fe400030f0eff */
[-C--:B---3--:R-:W-:Y:S01]  /*ec50*/  IADD3 R10, P5, R3, R36.reuse, RZ ;  /* 0x00000024030a7210 */ /* 0x088fe20007fbe0ff */
[----:B------:R-:W1:Y:S01]  /*ec60*/  LDC R25, c[0x0][0x248] ;  /* 0x00009200ff197b82 */ /* 0x000e620000000800 */
[----:B------:R-:W-:Y:S01]  /*ec70*/  ISETP.LT.AND P2, PT, R61, UR4, !P0 ;  /* 0x000000043d007c0c */ /* 0x000fe2000c741270 */
[----:B------:R-:W-:Y:S01]  /*ec80*/  ULDC UR4, c[0x0][0x22c] ;  /* 0x00008b0000047ab9 */ /* 0x000fe20000000800 */
[----:B------:R-:W-:Y:S01]  /*ec90*/  LEA.HI.X.SX32 R11, R3, R37, 0x1, P5 ;  /* 0x00000025030b7211 */ /* 0x000fe200028f0eff */
[----:B------:R2:W-:Y:S01]  /*eca0*/  @P3 STG.E.U8 desc[UR10][R8.64], R21 ;  /* 0x0000001508003986 */ /* 0x0005e2000c10110a */
[----:B------:R-:W-:Y:S01]  /*ecb0*/  ISETP.LT.AND P1, PT, R62, UR4, !P0 ;  /* 0x000000043e007c0c */ /* 0x000fe2000c721270 */
[----:B------:R-:W-:Y:S01]  /*ecc0*/  VIADD R3, R2, 0xee ;  /* 0x000000ee02037836 */ /* 0x000fe20000000000 */
[----:B------:R-:W-:Y:S01]  /*ecd0*/  IADD3 R12, P3, R16, R36, RZ ;  /* 0x00000024100c7210 */ /* 0x000fe20007f7e0ff */
[----:B------:R-:W-:Y:S01]  /*ece0*/  ULDC UR4, c[0x0][0x22c] ;  /* 0x00008b0000047ab9 */ /* 0x000fe20000000800 */
[----:B------:R-:W-:-:S02]  /*ecf0*/  PRMT R19, R5, 0x7771, RZ ;  /* 0x0000777105137816 */ /* 0x000fc400000000ff */
[----:B------:R-:W-:Y:S01]  /*ed00*/  ISETP.LT.AND P6, PT, R63, UR4, !P0 ;  /* 0x000000043f007c0c */ /* 0x000fe2000c7c1270 */
[----:B------:R-:W-:Y:S01]  /*ed10*/  ULDC UR4, c[0x0][0x248] ;  /* 0x0000920000047ab9 */ /* 0x000fe20000000800 */
[----:B----4-:R-:W-:Y:S01]  /*ed20*/  LEA.HI.X.SX32 R13, R16, R37, 0x1, P3 ;  /* 0x00000025100d7211 */ /* 0x010fe200018f0eff */
[----:B------:R3:W-:Y:S01]  /*ed30*/  @P4 STG.E.U8 desc[UR10][R10.64], R19 ;  /* 0x000000130a004986 */ /* 0x0007e2000c10110a */
[----:B------:R-:W-:Y:S01]  /*ed40*/  PRMT R17, R6, 0x7771, RZ ;  /* 0x0000777106117816 */ /* 0x000fe200000000ff */
[----:B--2---:R-:W2:Y:S01]  /*ed50*/  LDC R21, c[0x0][0x248] ;  /* 0x00009200ff157b82 */ /* 0x004ea20000000800 */
[C---:B------:R-:W-:Y:S01]  /*ed60*/  ISETP.LT.AND P3, PT, R3.reuse, UR5, !P0 ;  /* 0x0000000503007c0c */ /* 0x040fe2000c761270 */
[----:B------:R-:W-:Y:S01]  /*ed70*/  IMAD R3, R3, UR4, RZ ;  /* 0x0000000403037c24 */ /* 0x000fe2000f8e02ff */
[----:B------:R-:W-:Y:S01]  /*ed80*/  PRMT R15, R7, 0x7771, RZ ;  /* 0x00007771070f7816 */ /* 0x000fe200000000ff */
[----:B------:R4:W-:Y:S01]  /*ed90*/  @P2 STG.E.U8 desc[UR10][R12.64], R17 ;  /* 0x000000110c002986 */ /* 0x0009e2000c10110a */
[----:B0-----:R-:W-:Y:S01]  /*eda0*/  IMAD R16, R23, 0x4, R16 ;  /* 0x0000000417107824 */ /* 0x001fe200078e0210 */
[----:B------:R-:W-:-:S02]  /*edb0*/  ULDC UR4, c[0x0][0x22c] ;  /* 0x00008b0000047ab9 */ /* 0x000fc40000000800 */
[----:B---3--:R-:W0:Y:S01]  /*edc0*/  LDC R19, c[0x0][0x248] ;  /* 0x00009200ff137b82 */ /* 0x008e220000000800 */
[----:B------:R-:W-:Y:S01]  /*edd0*/  IADD3 R8, P2, R3, R36, RZ ;  /* 0x0000002403087210 */ /* 0x000fe20007f5e0ff */
[----:B------:R-:W-:-:S03]  /*ede0*/  ULDC UR5, c[0x0][0x22c] ;  /* 0x00008b0000057ab9 */ /* 0x000fc60000000800 */
[-C--:B------:R-:W-:Y:S02]  /*edf0*/  LEA.HI.X.SX32 R9, R3, R37.reuse, 0x1, P2 ;  /* 0x0000002503097211 */ /* 0x080fe400010f0eff */
[----:B------:R-:W-:Y:S01]  /*ee00*/  IADD3 R10, P2, R16, R36, RZ ;  /* 0x00000024100a7210 */ /* 0x000fe20007f5e0ff */
[----:B----4-:R-:W3:Y:S01]  /*ee10*/  LDC R17, c[0x0][0x248] ;  /* 0x00009200ff117b82 */ /* 0x010ee20000000800 */
[----:B------:R-:W-:Y:S02]  /*ee20*/  PRMT R3, R4, 0x7772, RZ ;  /* 0x0000777204037816 */ /* 0x000fe400000000ff */
[----:B------:R-:W-:Y:S01]  /*ee30*/  LEA.HI.X.SX32 R11, R16, R37, 0x1, P2 ;  /* 0x00000025100b7211 */ /* 0x000fe200010f0eff */
[----:B-1----:R-:W-:-:S04]  /*ee40*/  IMAD R16, R25, 0x2, R16 ;  /* 0x0000000219107824 */ /* 0x002fc800078e0210 */
[----:B------:R-:W1:Y:S01]  /*ee50*/  LDC R23, c[0x0][0x248] ;  /* 0x00009200ff177b82 */ /* 0x000e620000000800 */
[----:B------:R-:W-:Y:S01]  /*ee60*/  ISETP.LT.AND P4, PT, R65, UR4, !P0 ;  /* 0x0000000441007c0c */ /* 0x000fe2000c781270 */
[----:B------:R-:W-:Y:S01]  /*ee70*/  ULDC UR4, c[0x0][0x22c] ;  /* 0x00008b0000047ab9 */ /* 0x000fe20000000800 */
[----:B------:R4:W-:Y:S01]  /*ee80*/  @P3 STG.E.U8 desc[UR10][R8.64], R15 ;  /* 0x0000000f08003986 */ /* 0x0009e2000c10110a */
[----:B------:R-:W-:Y:S01]  /*ee90*/  ISETP.LT.AND P3, PT, R66, UR4, !P0 ;  /* 0x0000000442007c0c */ /* 0x000fe2000c761270 */
[----:B------:R-:W-:Y:S02]  /*eea0*/  ULDC UR4, c[0x0][0x22c] ;  /* 0x00008b0000047ab9 */ /* 0x000fe40000000800 */
[----:B------:R2:W-:Y:S01]  /*eeb0*/  @P1 STG.E.U8 desc[UR10][R10.64], R3 ;  /* 0x000000030a001986 */ /* 0x0005e2000c10110a */
[C---:B------:R-:W-:Y:S02]  /*eec0*/  IADD3 R12, P1, R16.reuse, R36, RZ ;  /* 0x00000024100c7210 */ /* 0x040fe40007f3e0ff */
[----:B------:R-:W-:Y:S01]  /*eed0*/  ISETP.LT.AND P2, PT, R67, UR4, !P0 ;  /* 0x0000000443007c0c */ /* 0x000fe2000c741270 */
[----:B------:R-:W-:Y:S01]  /*eee0*/  ULDC UR4, c[0x0][0x22c] ;  /* 0x00008b0000047ab9 */ /* 0x000fe20000000800 */
[----:B------:R-:W-:Y:S01]  /*eef0*/  LEA.HI.X.SX32 R13, R16, R37, 0x1, P1 ;  /* 0x00000025100d7211 */ /* 0x000fe200008f0eff */
[----:B0-----:R-:W-:Y:S01]  /*ef00*/  IMAD R16, R19, 0x2, R16 ;  /* 0x0000000213107824 */ /* 0x001fe200078e0210 */
[----:B----4-:R-:W-:-:S02]  /*ef10*/  PRMT R15, R5, 0x7772, RZ ;  /* 0x00007772050f7816 */ /* 0x010fc400000000ff */
[----:B------:R-:W-:Y:S01]  /*ef20*/  ISETP.LT.AND P1, PT, R0, UR4, !P0 ;  /* 0x0000000400007c0c */ /* 0x000fe2000c721270 */
[----:B------:R-:W-:Y:S01]  /*ef30*/  VIADD R0, R2, 0xfe ;  /* 0x000000fe02007836 */ /* 0x000fe20000000000 */
[----:B------:R-:W-:Y:S01]  /*ef40*/  ISETP.LT.AND P5, PT, R64, UR6, !P0 ;  /* 0x0000000640007c0c */ /* 0x000fe2000c7a1270 */
[----:B------:R0:W-:Y:S01]  /*ef50*/  @P6 STG.E.U8 desc[UR10][R12.64], R15 ;  /* 0x0000000f0c006986 */ /* 0x0001e2000c10110a */
[----:B--2---:R-:W-:Y:S01]  /*ef60*/  IMAD R10, R21, 0x2, R16 ;  /* 0x00000002150a7824 */ /* 0x004fe200078e0210 */
[-C--:B------:R-:W-:Y:S01]  /*ef70*/  IADD3 R2, P6, R16, R36.reuse, RZ ;  /* 0x0000002410027210 */ /* 0x080fe20007fde0ff */
[----:B------:R-:W-:Y:S01]  /*ef80*/  ULDC UR4, c[0x0][0x248] ;  /* 0x0000920000047ab9 */ /* 0x000fe20000000800 */
[C---:B------:R-:W-:Y:S01]  /*ef90*/  ISETP.LT.AND P0, PT, R0.reuse, UR5, !P0 ;  /* 0x0000000500007c0c */ /* 0x040fe2000c701270 */
[----:B------:R-:W-:Y:S01]  /*efa0*/  IMAD R14, R0, UR4, RZ ;  /* 0x00000004000e7c24 */ /* 0x000fe2000f8e02ff */
[----:B------:R-:W-:Y:S01]  /*efb0*/  LEA.HI.X.SX32 R3, R16, R37, 0x1, P6 ;  /* 0x0000002510037211 */ /* 0x000fe200030f0eff */
[----:B---3--:R-:W-:Y:S01]  /*efc0*/  IMAD R0, R17, 0x2, R10 ;  /* 0x0000000211007824 */ /* 0x008fe200078e020a */
[----:B------:R-:W-:-:S02]  /*efd0*/  IADD3 R8, P6, R10, R36, RZ ;  /* 0x000000240a087210 */ /* 0x000fc40007fde0ff */
[----:B------:R-:W-:Y:S01]  /*efe0*/  PRMT R21, R6, 0x7772, RZ ;  /* 0x0000777206157816 */ /* 0x000fe200000000ff */
[----:B-1----:R-:W-:Y:S01]  /*eff0*/  IMAD R11, R23, 0x2, R0 ;  /* 0x00000002170b7824 */ /* 0x002fe200078e0200 */
[----:B------:R-:W-:Y:S02]  /*f000*/  LEA.HI.X.SX32 R9, R10, R37, 0x1, P6 ;  /* 0x000000250a097211 */ /* 0x000fe400030f0eff */
[----:B------:R-:W-:Y:S01]  /*f010*/  PRMT R19, R7, 0x7772, RZ ;  /* 0x0000777207137816 */ /* 0x000fe200000000ff */
[----:B0-----:R-:W-:Y:S01]  /*f020*/  IMAD R12, R18, 0x2, R11 ;  /* 0x00000002120c7824 */ /* 0x001fe200078e020b */
[----:B------:R-:W-:Y:S02]  /*f030*/  PRMT R17, R4, 0x7773, RZ ;  /* 0x0000777304117816 */ /* 0x000fe400000000ff */
[----:B------:R-:W-:Y:S01]  /*f040*/  IADD3 R4, P6, R0, R36, RZ ;  /* 0x0000002400047210 */ /* 0x000fe20007fde0ff */
[----:B------:R0:W-:Y:S01]  /*f050*/  @P5 STG.E.U8 desc[UR10][R2.64], R21 ;  /* 0x0000001502005986 */ /* 0x0001e2000c10110a */
[----:B------:R-:W-:-:S02]  /*f060*/  PRMT R13, R6, 0x7773, RZ ;  /* 0x00007773060d7816 */ /* 0x000fc400000000ff */
[----:B------:R-:W-:Y:S01]  /*f070*/  PRMT R15, R5, 0x7773, RZ ;  /* 0x00007773050f7816 */ /* 0x000fe200000000ff */
[----:B------:R1:W-:Y:S01]  /*f080*/  @P4 STG.E.U8 desc[UR10][R8.64], R19 ;  /* 0x0000001308004986 */ /* 0x0003e2000c10110a */
[-C--:B------:R-:W-:Y:S02]  /*f090*/  IADD3 R6, P5, R11, R36.reuse, RZ ;  /* 0x000000240b067210 */ /* 0x080fe40007fbe0ff */
[-C--:B------:R-:W-:Y:S02]  /*f0a0*/  IADD3 R10, P4, R14, R36.reuse, RZ ;  /* 0x000000240e0a7210 */ /* 0x080fe40007f9e0ff */
[----:B------:R-:W-:Y:S02]  /*f0b0*/  LEA.HI.X.SX32 R5, R0, R37, 0x1, P6 ;  /* 0x0000002500057211 */ /* 0x000fe400030f0eff */
[----:B------:R-:W-:Y:S02]  /*f0c0*/  IADD3 R36, P6, R12, R36, RZ ;  /* 0x000000240c247210 */ /* 0x000fe40007fde0ff */
[----:B0-----:R-:W-:-:S02]  /*f0d0*/  PRMT R3, R7, 0x7773, RZ ;  /* 0x0000777307037816 */ /* 0x001fc400000000ff */
[-C--:B------:R-:W-:Y:S02]  /*f0e0*/  LEA.HI.X.SX32 R7, R11, R37.reuse, 0x1, P5 ;  /* 0x000000250b077211 */ /* 0x080fe400028f0eff */
[-C--:B------:R-:W-:Y:S02]  /*f0f0*/  LEA.HI.X.SX32 R11, R14, R37.reuse, 0x1, P4 ;  /* 0x000000250e0b7211 */ /* 0x080fe400020f0eff */
[----:B------:R-:W-:Y:S01]  /*f100*/  LEA.HI.X.SX32 R37, R12, R37, 0x1, P6 ;  /* 0x000000250c257211 */ /* 0x000fe200030f0eff */
[----:B------:R1:W-:Y:S04]  /*f110*/  @P3 STG.E.U8 desc[UR10][R4.64], R17 ;  /* 0x0000001104003986 */ /* 0x0003e8000c10110a */
[----:B------:R1:W-:Y:S04]  /*f120*/  @P2 STG.E.U8 desc[UR10][R6.64], R15 ;  /* 0x0000000f06002986 */ /* 0x0003e8000c10110a */
[----:B------:R1:W-:Y:S01]  /*f130*/  @P1 STG.E.U8 desc[UR10][R36.64], R13 ;  /* 0x0000000d24001986 */ /* 0x0003e2000c10110a */
[----:B------:R-:W-:Y:S05]  /*f140*/  @!P0 EXIT ;  /* 0x000000000000894d */ /* 0x000fea0003800000 */
[----:B------:R-:W-:Y:S01]  /*f150*/  STG.E.U8 desc[UR10][R10.64], R3 ;  /* 0x000000030a007986 */ /* 0x000fe2000c10110a */
[----:B------:R-:W-:Y:S05]  /*f160*/  EXIT ;  /* 0x000000000000794d */ /* 0x000fea0003800000 */
.L_x_2:
[----:B------:R-:W-:-:S00]  /*f170*/  BRA `(.L_x_2) ;  /* 0xfffffffc00fc7947 */ /* 0x000fc0000383ffff */
[----:B------:R-:W-:-:S00]  /*f180*/  NOP ;  /* 0x0000000000007918 */ /* 0x000fc00000000000 */
[----:B------:R-:W-:-:S00]  /*f190*/  NOP ;  /* 0x0000000000007918 */ /* 0x000fc00000000000 */
[----:B------:R-:W-:-:S00]  /*f1a0*/  NOP ;  /* 0x0000000000007918 */ /* 0x000fc00000000000 */
[----:B------:R-:W-:-:S00]  /*f1b0*/  NOP ;  /* 0x0000000000007918 */ /* 0x000fc00000000000 */
[----:B------:R-:W-:-:S00]  /*f1c0*/  NOP ;  /* 0x0000000000007918 */ /* 0x000fc00000000000 */
[----:B------:R-:W-:-:S00]  /*f1d0*/  NOP ;  /* 0x0000000000007918 */ /* 0x000fc00000000000 */
[----:B------:R-:W-:-:S00]  /*f1e0*/  NOP ;  /* 0x0000000000007918 */ /* 0x000fc00000000000 */
[----:B------:R-:W-:-:S00]  /*f1f0*/  NOP ;  /* 0x0000000000007918 */ /* 0x000fc00000000000 */
.L_x_3:


//--------------------- .nv.shared.matmul_kernel  --------------------------
	.section	.nv.shared.matmul_kernel,"aw",@nobits
	.sectionflags	@""
	.align	16
	.zero		1024


//--------------------- .nv.shared.reserved.0     --------------------------
	.section	.nv.shared.reserved.0,"aw",@nobits
	.weak		__nv_reservedSMEM_offset_0_alias
	.size		__nv_reservedSMEM_offset_0_alias, 0, 0
	.other		__nv_reservedSMEM_offset_0_alias,@"STO_CUDA_RESERVED_SHARED STV_DEFAULT"
__nv_reservedSMEM_offset_0_alias:
	.zero		0


//--------------------- .nv.constant0.matmul_kernel --------------------------
	.section	.nv.constant0.matmul_kernel,"a",@progbits
	.sectionflags	@""
	.align	4
.nv.constant0.matmul_kernel:
	.zero		608


//--------------------- SYMBOLS --------------------------

	.type		.nv.reservedSmem.offset0,@object
	.size		.nv.reservedSmem.offset0,0x4
